def matmul_kernel(
    a_ptr,
    b_ptr,
    c_ptr,
    M,
    N,
    K,
    stride_am,
    stride_ak,
    stride_bk,
    stride_bn,
    stride_cm,
    stride_cn,
    BLOCK_M: tl.constexpr,
    BLOCK_N: tl.constexpr,
    BLOCK_K: tl.constexpr,
    GROUP_M: tl.constexpr,
):
    pid = tl.program_id(axis=0)
    num_pid_m = tl.cdiv(M, BLOCK_M)
    num_pid_n = tl.cdiv(N, BLOCK_N)
    num_pid_in_group = GROUP_M * num_pid_n
    group_id = pid // num_pid_in_group
    first_pid_m = group_id * GROUP_M
    group_size_m = min(num_pid_m - first_pid_m, GROUP_M)
    pid_m = first_pid_m + ((pid % num_pid_in_group) % group_size_m)
    pid_n = (pid % num_pid_in_group) // group_size_m

    offs_am = (pid_m * BLOCK_M + tl.arange(0, BLOCK_M)) % M
    offs_bn = (pid_n * BLOCK_N + tl.arange(0, BLOCK_N)) % N
    offs_k = tl.arange(0, BLOCK_K)
    a_ptrs = a_ptr + offs_am[:, None] * stride_am + offs_k[None, :] * stride_ak
    b_ptrs = b_ptr + offs_k[:, None] * stride_bk + offs_bn[None, :] * stride_bn

    acc = tl.zeros((BLOCK_M, BLOCK_N), dtype=tl.float32)
    for kk in range(0, tl.cdiv(K, BLOCK_K)):
        a = tl.load(a_ptrs, mask=offs_k[None, :] < K - kk * BLOCK_K, other=0.0)
        b = tl.load(b_ptrs, mask=offs_k[:, None] < K - kk * BLOCK_K, other=0.0)
        acc = tl.dot(a, b, acc)
        a_ptrs += BLOCK_K * stride_ak
        b_ptrs += BLOCK_K * stride_bk

    c = acc.to(c_ptr.dtype.element_ty)
    offs_cm = pid_m * BLOCK_M + tl.arange(0, BLOCK_M)
    offs_cn = pid_n * BLOCK_N + tl.arange(0, BLOCK_N)
    c_ptrs = c_ptr + offs_cm[:, None] * stride_cm + offs_cn[None, :] * stride_cn
    mask = (offs_cm[:, None] < M) & (offs_cn[None, :] < N)
    tl.store(c_ptrs, c, mask=mask)

# config = {"BLOCK_K": 64, "BLOCK_M": 512, "BLOCK_N": 16, "GROUP_M": 8, "arch": "sm_100", "dtype": "fp8e4m3", "num_ctas": 1, "num_stages": 2, "num_warps": 8}
# arch = sm_100


// ===== COMPILED SASS (sm_100a) =====

	.target	sm_100a

	.elftype	@"ET_EXEC"


//--------------------- .note.nv.tkinfo           --------------------------
	.section	.note.nv.tkinfo,"",@"SHT_NOTE"
	.sectionflags	@"SHF_NOTE_NV_TKINFO"
	.tkinfo
        /*0018*/ 	.word	0x00000081
        /*0030*/ 	.string	""
        /*0030*/ 	.string	"ptxas-blackwell"
        /*0030*/ 	.string	"Cuda compilation tools, release 12.9, V12.9.86"
        /*0030*/ 	.string	"Build cuda_12.9.r12.9/compiler.36037853_0"
        /*0030*/ 	.string	"-v  -suppress-debug-info  -lineinfo  -arch sm_100a "



//--------------------- .note.nv.cuver            --------------------------
	.section	.note.nv.cuver,"",@"SHT_NOTE"
	.sectionflags	@"SHF_NOTE_NV_CUVER"
        /*0018*/ 	.short	0x0001
        /*001a*/ 	.short	0x0064
        /*001c*/ 	.short	0x0001
        /*001e*/ 	.short	0x0000
        /*0020*/ 	.short	0x0001
        /*0022*/ 	.short	0x0000


//--------------------- .nv.info                  --------------------------
	.section	.nv.info,"",@"SHT_CUDA_INFO"
	.align	4


	//----- nvinfo : EIATTR_REGCOUNT
	.align		4
        /*0000*/ 	.byte	0x04, 0x2f
        /*0002*/ 	.short	(.L_4 - .L_3)
	.align		4
.L_3:
        /*0004*/ 	.word	index@(matmul_kernel)
        /*0008*/ 	.word	0x00000040


	//----- nvinfo : EIATTR_FRAME_SIZE
	.align		4
.L_4:
        /*000c*/ 	.byte	0x04, 0x11
        /*000e*/ 	.short	(.L_6 - .L_5)
	.align		4
.L_5:
        /*0010*/ 	.word	index@($__internal_2_$__cuda_sm10x_tcgen05_guardrail_trap_unallocated_columns_being_dealloced)
        /*0014*/ 	.word	0x000006d8


	//----- nvinfo : EIATTR_FRAME_SIZE
	.align		4
.L_6:
        /*0018*/ 	.byte	0x04, 0x11
        /*001a*/ 	.short	(.L_8 - .L_7)
	.align		4
.L_7:
        /*001c*/ 	.word	index@($__internal_1_$__cuda_sm10x_tcgen05_guardrail_trap_phase_invalid_during_alloc)
        /*0020*/ 	.word	0x000006d8


	//----- nvinfo : EIATTR_FRAME_SIZE
	.align		4
.L_8:
        /*0024*/ 	.byte	0x04, 0x11
        /*0026*/ 	.short	(.L_10 - .L_9)
	.align		4
.L_9:
        /*0028*/ 	.word	index@($__internal_0_$__cuda_sm10x_tcgen05_guardrail_trap_col_being_dealloced_not_returned_by_alloc)
        /*002c*/ 	.word	0x000006d8


	//----- nvinfo : EIATTR_FRAME_SIZE
	.align		4
.L_10:
        /*0030*/ 	.byte	0x04, 0x11
        /*0032*/ 	.short	(.L_12 - .L_11)
	.align		4
.L_11:
        /*0034*/ 	.word	index@(matmul_kernel)
        /*0038*/ 	.word	0x000006d8


	//----- nvinfo : EIATTR_MIN_STACK_SIZE
	.align		4
.L_12:
        /*003c*/ 	.byte	0x04, 0x12
        /*003e*/ 	.short	(.L_14 - .L_13)
	.align		4
.L_13:
        /*0040*/ 	.word	index@(matmul_kernel)
        /*0044*/ 	.word	0x000006d8
.L_14:


//--------------------- .nv.info.matmul_kernel    --------------------------
	.section	.nv.info.matmul_kernel,"",@"SHT_CUDA_INFO"
	.sectionflags	@""
	.align	4


	//----- nvinfo : EIATTR_CUDA_API_VERSION
	.align		4
        /*0000*/ 	.byte	0x04, 0x37
        /*0002*/ 	.short	(.L_16 - .L_15)
.L_15:
        /*0004*/ 	.word	0x00000081


	//----- nvinfo : EIATTR_KPARAM_INFO
	.align		4
.L_16:
        /*0008*/ 	.byte	0x04, 0x17
        /*000a*/ 	.short	(.L_18 - .L_17)
.L_17:
        /*000c*/ 	.word	0x00000000
        /*0010*/ 	.short	0x000d
        /*0012*/ 	.short	0x0048
        /*0014*/ 	.byte	0x00, 0xf4, 0x21, 0x00


	//----- nvinfo : EIATTR_KPARAM_INFO
	.align		4
.L_18:
        /*0018*/ 	.byte	0x04, 0x17
        /*001a*/ 	.short	(.L_20 - .L_19)
.L_19:
        /*001c*/ 	.word	0x00000000
        /*0020*/ 	.short	0x000c
        /*0022*/ 	.short	0x0040
        /*0024*/ 	.byte	0x00, 0xf4, 0x21, 0x00


	//----- nvinfo : EIATTR_KPARAM_INFO
	.align		4
.L_20:
        /*0028*/ 	.byte	0x04, 0x17
        /*002a*/ 	.short	(.L_22 - .L_21)
.L_21:
        /*002c*/ 	.word	0x00000000
        /*0030*/ 	.short	0x000b
        /*0032*/ 	.short	0x0038
        /*0034*/ 	.byte	0x00, 0xf0, 0x11, 0x00


	//----- nvinfo : EIATTR_KPARAM_INFO
	.align		4
.L_22:
        /*0038*/ 	.byte	0x04, 0x17
        /*003a*/ 	.short	(.L_24 - .L_23)
.L_23:
        /*003c*/ 	.word	0x00000000
        /*0040*/ 	.short	0x000a
        /*0042*/ 	.short	0x0034
        /*0044*/ 	.byte	0x00, 0xf0, 0x11, 0x00


	//----- nvinfo : EIATTR_KPARAM_INFO
	.align		4
.L_24:
        /*0048*/ 	.byte	0x04, 0x17
        /*004a*/ 	.short	(.L_26 - .L_25)
.L_25:
        /*004c*/ 	.word	0x00000000
        /*0050*/ 	.short	0x0009
        /*0052*/ 	.short	0x0030
        /*0054*/ 	.byte	0x00, 0xf0, 0x11, 0x00


	//----- nvinfo : EIATTR_KPARAM_INFO
	.align		4
.L_26:
        /*0058*/ 	.byte	0x04, 0x17
        /*005a*/ 	.short	(.L_28 - .L_27)
.L_27:
        /*005c*/ 	.word	0x00000000
        /*0060*/ 	.short	0x0008
        /*0062*/ 	.short	0x002c
        /*0064*/ 	.byte	0x00, 0xf0, 0x11, 0x00


	//----- nvinfo : EIATTR_KPARAM_INFO
	.align		4
.L_28:
        /*0068*/ 	.byte	0x04, 0x17
        /*006a*/ 	.short	(.L_30 - .L_29)
.L_29:
        /*006c*/ 	.word	0x00000000
        /*0070*/ 	.short	0x0007
        /*0072*/ 	.short	0x0028
        /*0074*/ 	.byte	0x00, 0xf0, 0x11, 0x00


	//----- nvinfo : EIATTR_KPARAM_INFO
	.align		4
.L_30:
        /*0078*/ 	.byte	0x04, 0x17
        /*007a*/ 	.short	(.L_32 - .L_31)
.L_31:
        /*007c*/ 	.word	0x00000000
        /*0080*/ 	.short	0x0006
        /*0082*/ 	.short	0x0024
        /*0084*/ 	.byte	0x00, 0xf0, 0x11, 0x00


	//----- nvinfo : EIATTR_KPARAM_INFO
	.align		4
.L_32:
        /*0088*/ 	.byte	0x04, 0x17
        /*008a*/ 	.short	(.L_34 - .L_33)
.L_33:
        /*008c*/ 	.word	0x00000000
        /*0090*/ 	.short	0x0005
        /*0092*/ 	.short	0x0020
        /*0094*/ 	.byte	0x00, 0xf0, 0x11, 0x00


	//----- nvinfo : EIATTR_KPARAM_INFO
	.align		4
.L_34:
        /*0098*/ 	.byte	0x04, 0x17
        /*009a*/ 	.short	(.L_36 - .L_35)
.L_35:
        /*009c*/ 	.word	0x00000000
        /*00a0*/ 	.short	0x0004
        /*00a2*/ 	.short	0x001c
        /*00a4*/ 	.byte	0x00, 0xf0, 0x11, 0x00


	//----- nvinfo : EIATTR_KPARAM_INFO
	.align		4
.L_36:
        /*00a8*/ 	.byte	0x04, 0x17
        /*00aa*/ 	.short	(.L_38 - .L_37)
.L_37:
        /*00ac*/ 	.word	0x00000000
        /*00b0*/ 	.short	0x0003
        /*00b2*/ 	.short	0x0018
        /*00b4*/ 	.byte	0x00, 0xf0, 0x11, 0x00


	//----- nvinfo : EIATTR_KPARAM_INFO
	.align		4
.L_38:
        /*00b8*/ 	.byte	0x04, 0x17
        /*00ba*/ 	.short	(.L_40 - .L_39)
.L_39:
        /*00bc*/ 	.word	0x00000000
        /*00c0*/ 	.short	0x0002
        /*00c2*/ 	.short	0x0010
        /*00c4*/ 	.byte	0x00, 0xf4, 0x21, 0x00


	//----- nvinfo : EIATTR_KPARAM_INFO
	.align		4
.L_40:
        /*00c8*/ 	.byte	0x04, 0x17
        /*00ca*/ 	.short	(.L_42 - .L_41)
.L_41:
        /*00cc*/ 	.word	0x00000000
        /*00d0*/ 	.short	0x0001
        /*00d2*/ 	.short	0x0008
        /*00d4*/ 	.byte	0x00, 0xf4, 0x21, 0x00


	//----- nvinfo : EIATTR_KPARAM_INFO
	.align		4
.L_42:
        /*00d8*/ 	.byte	0x04, 0x17
        /*00da*/ 	.short	(.L_44 - .L_43)
.L_43:
        /*00dc*/ 	.word	0x00000000
        /*00e0*/ 	.short	0x0000
        /*00e2*/ 	.short	0x0000
        /*00e4*/ 	.byte	0x00, 0xf4, 0x21, 0x00


	//----- nvinfo : EIATTR_AT_ENTRY_FRAGMENTS
	.align		4
.L_44:
        /*00e8*/ 	.byte	0x04, 0x4f
        /*00ea*/ 	.short	(.L_46 - .L_45)


	//   ....[0]....
.L_45:
        /*00ec*/ 	.word	0x00000004


	//----- nvinfo : EIATTR_RESERVED_SMEM_USED
	.align		4
.L_46:
        /*00f0*/ 	.byte	0x01, 0x41
	.zero		2


	//----- nvinfo : EIATTR_SPARSE_MMA_MASK
	.align		4
        /*00f4*/ 	.byte	0x03, 0x50
        /*00f6*/ 	.short	0x0000


	//----- nvinfo : EIATTR_TCGEN05_1CTA_USED
	.align		4
        /*00f8*/ 	.byte	0x01, 0x51
	.zero		2


	//----- nvinfo : EIATTR_MAXREG_COUNT
	.align		4
        /*00fc*/ 	.byte	0x03, 0x1b
        /*00fe*/ 	.short	0x00ff


	//----- nvinfo : EIATTR_NUM_BARRIERS
	.align		4
        /*0100*/ 	.byte	0x02, 0x4c
        /*0102*/ 	.byte	0x01
	.zero		1


	//----- nvinfo : EIATTR_ANNOTATIONS
	.align		4
        /*0104*/ 	.byte	0x04, 0x55
        /*0106*/ 	.short	(.L_48 - .L_47)


	//   ....[0]....
.L_47:
        /*0108*/ 	.word	0x00000001
        /*010c*/ 	.byte	0xa0, 0x09, 0x00, 0x00, 0x01, 0x00, 0x00, 0x00, 0x20, 0x0b, 0x00, 0x00, 0x01, 0x00, 0x00, 0x00
        /* <DEDUP_REMOVED lines=731> */
        /*2ecc*/ 	.byte	0xa0, 0x12, 0x01, 0x00


	//----- nvinfo : EIATTR_INT_WARP_WIDE_INSTR_OFFSETS
	.align		4
.L_48:
        /*2ed0*/ 	.byte	0x04, 0x31
        /*2ed2*/ 	.short	(.L_50 - .L_49)


	//   ....[0]....
.L_49:
        /*2ed4*/ 	.word	0x00001d10


	//   ....[1]....
        /*2ed8*/ 	.word	0x00001d40


	//   ....[2]....
        /*2edc*/ 	.word	0x00005f80


	//   ....[3]....
        /*2ee0*/ 	.word	0x000123f0


	//   ....[4]....
        /*2ee4*/ 	.word	0x00012440


	//----- nvinfo : EIATTR_COOP_GROUP_MASK_REGIDS
	.align		4
.L_50:
        /*2ee8*/ 	.byte	0x04, 0x29
        /*2eea*/ 	.short	(.L_52 - .L_51)


	//   ....[0]....
.L_51:
        /*2eec*/ 	.word	0xffffffff


	//   ....[1]....
        /*2ef0*/ 	.word	0xffffffff


	//   ....[2]....
        /*2ef4*/ 	.word	0xffffffff


	//   ....[3]....
        /*2ef8*/ 	.word	0xffffffff


	//----- nvinfo : EIATTR_COOP_GROUP_INSTR_OFFSETS
	.align		4
.L_52:
        /*2efc*/ 	.byte	0x04, 0x28
        /*2efe*/ 	.short	(.L_54 - .L_53)


	//   ....[0]....
.L_53:
        /*2f00*/ 	.word	0x00000080


	//   ....[1]....
        /*2f04*/ 	.word	0x00000340


	//   ....[2]....
        /*2f08*/ 	.word	0x00012280


	//   ....[3]....
        /*2f0c*/ 	.word	0x000124f0


	//----- nvinfo : EIATTR_VRC_CTA_INIT_COUNT
	.align		4
.L_54:
        /*2f10*/ 	.byte	0x02, 0x4a
        /*2f12*/ 	.byte	0x80
	.zero		1


	//----- nvinfo : EIATTR_MBARRIER_INSTR_OFFSETS
	.align		4
        /*2f14*/ 	.byte	0x04, 0x39
        /*2f16*/ 	.short	(.L_56 - .L_55)


	//   ....[0]....
.L_55:
        /*2f18*/ 	.word	0x00001ea0
        /*2f1c*/ 	.word	0x000000ff
        /*2f20*/ 	.word	0x00000000
        /*2f24*/ 	.short	0x0100
        /*2f26*/ 	.byte	0x0d
	.zero		1


	//   ....[1]....
        /*2f28*/ 	.word	0x00005fd0
        /*2f2c*/ 	.word	0x000000ff
        /*2f30*/ 	.word	0x00010808
        /*2f34*/ 	.short	0x0100
        /*2f36*/ 	.byte	0x09
	.zero		1


	//   ....[2]....
        /*2f38*/ 	.word	0x0000b7a0
        /*2f3c*/ 	.word	0x000000ff
        /*2f40*/ 	.word	0x00000000
        /*2f44*/ 	.short	0x010a
        /*2f46*/ 	.byte	0x0d
	.zero		1


	//   ....[3]....
        /*2f48*/ 	.word	0x00011160
        /*2f4c*/ 	.word	0x000000ff
        /*2f50*/ 	.word	0x00000000
        /*2f54*/ 	.short	0x010a
        /*2f56*/ 	.byte	0x0d
	.zero		1


	//   ....[4]....
        /*2f58*/ 	.word	0x000111e0
        /*2f5c*/ 	.word	0x000000ff
        /*2f60*/ 	.word	0x00010800
        /*2f64*/ 	.short	0x0108
        /*2f66*/ 	.byte	0x09
	.zero		1


	//   ....[5]....
        /*2f68*/ 	.word	0x00011220
        /*2f6c*/ 	.word	0x000000ff
        /*2f70*/ 	.word	0x00010808
        /*2f74*/ 	.short	0x0108
        /*2f76*/ 	.byte	0x09
	.zero		1


	//   ....[6]....
        /*2f78*/ 	.word	0x00012510
        /*2f7c*/ 	.word	0x000000ff
        /*2f80*/ 	.word	0x00000000
        /*2f84*/ 	.short	0x010a
        /*2f86*/ 	.byte	0x0d
	.zero		1


	//   ....[7]....
        /*2f88*/ 	.word	0x00012540
        /*2f8c*/ 	.word	0x000000ff
        /*2f90*/ 	.word	0x00000000
        /*2f94*/ 	.short	0x010a
        /*2f96*/ 	.byte	0x0d
	.zero		1


	//----- nvinfo : EIATTR_NUM_MBARRIERS
	.align		4
.L_56:
        /*2f98*/ 	.byte	0x03, 0x38
        /*2f9a*/ 	.short	0x0002


	//----- nvinfo : EIATTR_EXIT_INSTR_OFFSETS
	.align		4
        /*2f9c*/ 	.byte	0x04, 0x1c
        /*2f9e*/ 	.short	(.L_58 - .L_57)


	//   ....[0]....
.L_57:
        /*2fa0*/ 	.word	0x00012500


	//----- nvinfo : EIATTR_REQNTID
	.align		4
.L_58:
        /*2fa4*/ 	.byte	0x04, 0x10
        /*2fa6*/ 	.short	(.L_60 - .L_59)
.L_59:
        /*2fa8*/ 	.word	0x00000100
        /*2fac*/ 	.word	0x00000001
        /*2fb0*/ 	.word	0x00000001


	//----- nvinfo : EIATTR_CRS_STACK_SIZE
	.align		4
.L_60:
        /*2fb4*/ 	.byte	0x04, 0x1e
        /*2fb6*/ 	.short	(.L_62 - .L_61)
.L_61:
        /*2fb8*/ 	.word	0x00000000


	//----- nvinfo : EIATTR_CBANK_PARAM_SIZE
	.align		4
.L_62:
        /*2fbc*/ 	.byte	0x03, 0x19
        /*2fbe*/ 	.short	0x0050


	//----- nvinfo : EIATTR_PARAM_CBANK
	.align		4
        /*2fc0*/ 	.byte	0x04, 0x0a
        /*2fc2*/ 	.short	(.L_64 - .L_63)
	.align		4
.L_63:
        /*2fc4*/ 	.word	index@(.nv.constant0.matmul_kernel)
        /*2fc8*/ 	.short	0x0380
        /*2fca*/ 	.short	0x0050


	//----- nvinfo : EIATTR_SW_WAR
	.align		4
.L_64:
        /*2fcc*/ 	.byte	0x04, 0x36
        /*2fce*/ 	.short	(.L_66 - .L_65)
.L_65:
        /*2fd0*/ 	.word	0x00000008
.L_66:


//--------------------- .nv.compat                --------------------------
	.section	.nv.compat,"",@"SHT_CUDA_COMPAT_INFO"
	.align	4
        /*0000*/ 	.byte	0x02, 0x02, 0x02, 0x00, 0x02, 0x05, 0x05, 0x00, 0x02, 0x03, 0x00, 0x00, 0x02, 0x06, 0x01, 0x00


//--------------------- .nv.callgraph             --------------------------
	.section	.nv.callgraph,"",@"SHT_CUDA_CALLGRAPH"
	.align	4
	.sectionentsize	8
	.align		4
        /*0000*/ 	.word	0x00000000
	.align		4
        /*0004*/ 	.word	0xffffffff
	.align		4
        /*0008*/ 	.word	0x00000000
	.align		4
        /*000c*/ 	.word	0xfffffffe
	.align		4
        /*0010*/ 	.word	0x00000000
	.align		4
        /*0014*/ 	.word	0xfffffffd
	.align		4
        /*0018*/ 	.word	0x00000000
	.align		4
        /*001c*/ 	.word	0xfffffffc


//--------------------- .text.matmul_kernel       --------------------------
	.section	.text.matmul_kernel,"ax",@progbits
	.align	128
        .global         matmul_kernel
        .type           matmul_kernel,@function
        .size           matmul_kernel,(.L_x_20 - matmul_kernel)
        .other          matmul_kernel,@"STO_CUDA_ENTRY STV_DEFAULT"
matmul_kernel:
.text.matmul_kernel:
[----:B------:R-:W0:Y:S01]  /*0000*/  LDC R1, c[0x0][0x37c] ;  /* 0x0000df00ff017b82 */ /* 0x000e220000000800 */
[----:B------:R-:W1:Y:S01]  /*0010*/  S2R R0, SR_TID.X ;  /* 0x0000000000007919 */ /* 0x000e620000002100 */
[----:B0-----:R-:W-:Y:S01]  /*0020*/  VIADD R1, R1, 0xfffff928 ;  /* 0xfffff92801017836 */ /* 0x001fe20000000000 */
[----:B------:R-:W0:Y:S01]  /*0030*/  LDCU.64 UR22, c[0x0][0x358] ;  /* 0x00006b00ff1677ac */ /* 0x000e220008000a00 */
[----:B-1----:R-:W-:-:S13]  /*0040*/  ISETP.GE.U32.AND P0, PT, R0, 0x20, PT ;  /* 0x000000200000780c */ /* 0x002fda0003f06070 */
[----:B------:R-:W-:Y:S02]  /*0050*/  VOTEU.ANY UP0, P0 ;  /* 0x0000000000ff7886 */ /* 0x000fe40000000100 */
[----:B------:R-:W-:Y:S05]  /*0060*/  BRA.U UP0, `(.L_x_0) ;  /* 0x0000000100b87547 */ /* 0x000fea000b800000 */
[----:B------:R-:W1:Y:S01]  /*0070*/  S2UR UR6, SR_CgaCtaId ;  /* 0x00000000000679c3 */ /* 0x000e620000008800 */
[----:B------:R-:W-:Y:S01]  /*0080*/  NOP ;  /* 0x0000000000007918 */ /* 0x000fe20000000000 */
[----:B------:R-:W-:Y:S02]  /*0090*/  UMOV UR4, 0x40 ;  /* 0x0000004000047882 */ /* 0x000fe40000000000 */
[----:B-1----:R-:W-:-:S09]  /*00a0*/  ULEA UR4, UR6, UR4, 0x18 ;  /* 0x0000000406047291 */ /* 0x002fd2000f8ec0ff */
[----:B------:R-:W1:Y:S01]  /*00b0*/  LDS.U8 R0, [UR4] ;  /* 0x00000004ff007984 */ /* 0x000e620008000000 */
[----:B------:R-:W-:Y:S02]  /*00c0*/  UMOV UR4, 0x400 ;  /* 0x0000040000047882 */ /* 0x000fe40000000000 */
[----:B------:R-:W-:Y:S01]  /*00d0*/  ULEA UR4, UR6, UR4, 0x18 ;  /* 0x0000000406047291 */ /* 0x000fe2000f8ec0ff */
[----:B-1----:R-:W-:-:S13]  /*00e0*/  ISETP.NE.AND P0, PT, R0, RZ, PT ;  /* 0x000000ff0000720c */ /* 0x002fda0003f05270 */
[----:B------:R-:W-:Y:S05]  /*00f0*/  @P0 BRA `(.L_x_1) ;  /* 0x00000000007c0947 */ /* 0x000fea0003800000 */
[----:B------:R-:W-:-:S13]  /*0100*/  ELECT P0, URZ, PT ;  /* 0x0000000000ff782f */ /* 0x000fda0003800000 */
[----:B------:R-:W-:Y:S05]  /*0110*/  @!P0 BRA `(.L_x_2) ;  /* 0x0000000000848947 */ /* 0x000fea0003800000 */
[----:B------:R-:W-:Y:S01]  /*0120*/  UMOV UR5, 0x2 ;  /* 0x0000000200057882 */ /* 0x000fe20000000000 */
[----:B------:R-:W-:Y:S02]  /*0130*/  IMAD.MOV.U32 R4, RZ, RZ, 0x1 ;  /* 0x00000001ff047424 */ /* 0x000fe400078e00ff */
[----:B------:R-:W-:Y:S02]  /*0140*/  IMAD.MOV.U32 R5, RZ, RZ, 0x3 ;  /* 0x00000003ff057424 */ /* 0x000fe400078e00ff */
[----:B------:R-:W-:Y:S04]  /*0150*/  DEPBAR.LE SB1, 0x36 ;  /* 0x00009d800000791a */ /* 0x000fe80000000000 */
[----:B------:R-:W1:Y:S02]  /*0160*/  UTCATOMSWS.FIND_AND_SET.ALIGN UP1, UR5, UR5 ;  /* 0x00000005000575e3 */ /* 0x000e640008020800 */
[----:B-1----:R-:W-:-:S04]  /*0170*/  PLOP3.LUT P0, PT, PT, PT, UP1, 0x80, 0x8 ;  /* 0x000000000008781c */ /* 0x002fc80003f0f018 */
[----:B------:R-:W-:-:S04]  /*0180*/  SEL R0, RZ, 0xffffffff, !P0 ;  /* 0xffffffffff007807 */ /* 0x000fc80004000000 */
[----:B------:R-:W-:Y:S01]  /*0190*/  ISETP.NE.AND P0, PT, R0, RZ, PT ;  /* 0x000000ff0000720c */ /* 0x000fe20003f05270 */
[----:B------:R-:W-:-:S12]  /*01a0*/  IMAD.U32 R0, RZ, RZ, UR5 ;  /* 0x00000005ff007e24 */ /* 0x000fd8000f8e00ff */
[----:B------:R-:W-:Y:S05]  /*01b0*/  @P0 BRA `(.L_x_3) ;  /* 0x0000000000240947 */ /* 0x000fea0003800000 */
.L_x_4:
[----:B------:R-:W-:Y:S05]  /*01c0*/  NANOSLEEP 0x64 ;  /* 0x000000640000795d */ /* 0x000fea0003800000 */
[----:B------:R-:W-:-:S05]  /*01d0*/  UMOV UR5, 0x2 ;  /* 0x0000000200057882 */ /* 0x000fca0000000000 */
[----:B------:R-:W-:Y:S04]  /*01e0*/  DEPBAR.LE SB1, 0x36 ;  /* 0x00009d800000791a */ /* 0x000fe80000000000 */
[----:B------:R-:W1:Y:S02]  /*01f0*/  UTCATOMSWS.FIND_AND_SET.ALIGN UP1, UR5, UR5 ;  /* 0x00000005000575e3 */ /* 0x000e640008020800 */
[----:B-1----:R-:W-:-:S04]  /*0200*/  PLOP3.LUT P0, PT, PT, PT, UP1, 0x80, 0x8 ;  /* 0x000000000008781c */ /* 0x002fc80003f0f018 */
[----:B------:R-:W-:-:S04]  /*0210*/  SEL R0, RZ, 0xffffffff, !P0 ;  /* 0xffffffffff007807 */ /* 0x000fc80004000000 */
[----:B------:R-:W-:Y:S01]  /*0220*/  ISETP.NE.AND P0, PT, R0, RZ, PT ;  /* 0x000000ff0000720c */ /* 0x000fe20003f05270 */
[----:B------:R-:W-:-:S12]  /*0230*/  IMAD.U32 R0, RZ, RZ, UR5 ;  /* 0x00000005ff007e24 */ /* 0x000fd8000f8e00ff */
[----:B------:R-:W-:Y:S05]  /*0240*/  @!P0 BRA `(.L_x_4) ;  /* 0xfffffffc00dc8947 */ /* 0x000fea000383ffff */
.L_x_3:
[C---:B------:R-:W-:Y:S01]  /*0250*/  VIADD R3, R0.reuse, 0x10 ;  /* 0x0000001000037836 */ /* 0x040fe20000000000 */
[----:B------:R-:W-:Y:S01]  /*0260*/  UMOV UR5, 0x50 ;  /* 0x0000005000057882 */ /* 0x000fe20000000000 */
[----:B------:R-:W-:Y:S01]  /*0270*/  SHF.L.U32 R2, R5, R0, RZ ;  /* 0x0000000005027219 */ /* 0x000fe200000006ff */
[----:B------:R-:W-:Y:S01]  /*0280*/  ULEA UR5, UR6, UR5, 0x18 ;  /* 0x0000000506057291 */ /* 0x000fe2000f8ec0ff */
[----:B------:R-:W-:Y:S01]  /*0290*/  IMAD.SHL.U32 R0, R0, 0x20, RZ ;  /* 0x0000002000007824 */ /* 0x000fe200078e00ff */
[----:B------:R-:W-:-:S04]  /*02a0*/  SHF.L.U32 R3, R4, R3, RZ ;  /* 0x0000000304037219 */ /* 0x000fc800000006ff */
[----:B------:R-:W-:-:S05]  /*02b0*/  LOP3.LUT R2, R3, R2, RZ, 0xfc, !PT ;  /* 0x0000000203027212 */ /* 0x000fca00078efcff */
[----:B------:R1:W-:Y:S04]  /*02c0*/  ATOMS.OR RZ, [UR5], R2 ;  /* 0x00000002ffff798c */ /* 0x0003e8000b000005 */
[----:B------:R1:W-:Y:S01]  /*02d0*/  STS [UR4], R0 ;  /* 0x00000000ff007988 */ /* 0x0003e20008000804 */
[----:B------:R-:W-:Y:S05]  /*02e0*/  BRA `(.L_x_2) ;  /* 0x0000000000107947 */ /* 0x000fea0003800000 */
.L_x_1:
[----:B------:R-:W-:Y:S01]  /*02f0*/  IMAD.MOV.U32 R0, RZ, RZ, -0x1 ;  /* 0xffffffffff007424 */ /* 0x000fe200078e00ff */
[----:B------:R-:W-:-:S04]  /*0300*/  MOV R2, 0x330 ;  /* 0x0000033000027802 */ /* 0x000fc80000000f00 */
[----:B------:R1:W-:Y:S03]  /*0310*/  STS [UR4], R0 ;  /* 0x00000000ff007988 */ /* 0x0003e60008000804 */
[----:B01----:R-:W-:Y:S05]  /*0320*/  CALL.REL.NOINC `($__internal_1_$__cuda_sm10x_tcgen05_guardrail_trap_phase_invalid_during_alloc) ;  /* 0x00000120009c7944 */ /* 0x003fea0003c00000 */
.L_x_2:
[----:B------:R-:W-:Y:S05]  /*0330*/  WARPSYNC.ALL ;  /* 0x0000000000007948 */ /* 0x000fea0003800000 */
[----:B------:R-:W-:Y:S01]  /*0340*/  NOP ;  /* 0x0000000000007918 */ /* 0x000fe20000000000 */
.L_x_0:
[----:B-1----:R-:W1:Y:S01]  /*0350*/  LDC.64 R2, c[0x0][0x398] ;  /* 0x0000e600ff027b82 */ /* 0x002e620000000a00 */
[----:B------:R-:W2:Y:S01]  /*0360*/  S2R R9, SR_CTAID.X ;  /* 0x0000000000097919 */ /* 0x000ea20000002500 */
[----:B------:R-:W-:Y:S01]  /*0370*/  UMOV UR9, 0x400 ;  /* 0x0000040000097882 */ /* 0x000fe20000000000 */
[----:B------:R-:W3:Y:S01]  /*0380*/  LDCU.64 UR10, c[0x0][0x3a8] ;  /* 0x00007500ff0a77ac */ /* 0x000ee20008000a00 */
[----:B------:R-:W4:Y:S01]  /*0390*/  S2R R21, SR_TID.X ;  /* 0x0000000000157919 */ /* 0x000f220000002100 */
[----:B------:R-:W0:Y:S03]  /*03a0*/  LDCU UR20, c[0x0][0x3a4] ;  /* 0x00007480ff1477ac */ /* 0x000e260008000800 */
[----:B------:R-:W5:Y:S01]  /*03b0*/  LDC R52, c[0x0][0x3a0] ;  /* 0x0000e800ff347b82 */ /* 0x000f620000000800 */
[----:B------:R-:W0:Y:S07]  /*03c0*/  LDCU.128 UR16, c[0x0][0x380] ;  /* 0x00007000ff1077ac */ /* 0x000e2e0008000c00 */
[----:B------:R-:W0:Y:S01]  /*03d0*/  S2UR UR6, SR_CgaCtaId ;  /* 0x00000000000679c3 */ /* 0x000e220000008800 */
[----:B---3--:R-:W-:Y:S01]  /*03e0*/  USHF.L.U32 UR15, UR10, 0x3, URZ ;  /* 0x000000030a0f7899 */ /* 0x008fe200080006ff */
[----:B-1----:R-:W-:-:S05]  /*03f0*/  VIADD R0, R3, 0xf ;  /* 0x0000000f03007836 */ /* 0x002fca0000000000 */
[----:B------:R-:W-:Y:S01]  /*0400*/  SHF.R.S32.HI R5, RZ, 0x1f, R0 ;  /* 0x0000001fff057819 */ /* 0x000fe20000011400 */
[----:B-----5:R-:W-:-:S03]  /*0410*/  VIADD R31, R52, 0xffffffd2 ;  /* 0xffffffd2341f7836 */ /* 0x020fc60000000000 */
[----:B------:R-:W-:Y:S02]  /*0420*/  LEA.HI R5, R5, R0, RZ, 0x4 ;  /* 0x0000000005057211 */ /* 0x000fe400078f20ff */
[----:B--2---:R-:W-:Y:S02]  /*0430*/  IABS R10, R9 ;  /* 0x00000009000a7213 */ /* 0x004fe40000000000 */
[----:B------:R-:W-:Y:S02]  /*0440*/  SHF.R.S32.HI R5, RZ, 0x4, R5 ;  /* 0x00000004ff057819 */ /* 0x000fe40000011405 */
[----:B----4-:R-:W-:Y:S01]  /*0450*/  LOP3.LUT R51, R21, 0xff, RZ, 0xc0, !PT ;  /* 0x000000ff15337812 */ /* 0x010fe200078ec0ff */
[----:B0-----:R-:W-:Y:S01]  /*0460*/  ULEA UR9, UR6, UR9, 0x18 ;  /* 0x0000000906097291 */ /* 0x001fe2000f8ec0ff */
[----:B------:R-:W-:Y:S01]  /*0470*/  BAR.SYNC.DEFER_BLOCKING 0x0 ;  /* 0x0000000000007b1d */ /* 0x000fe20000010000 */
[----:B------:R-:W-:-:S05]  /*0480*/  IMAD.SHL.U32 R6, R5, 0x8, RZ ;  /* 0x0000000805067824 */ /* 0x000fca00078e00ff */
[-C--:B------:R-:W-:Y:S02]  /*0490*/  IABS R7, R6.reuse ;  /* 0x0000000600077213 */ /* 0x080fe40000000000 */
[----:B------:R-:W-:Y:S02]  /*04a0*/  IABS R12, R6 ;  /* 0x00000006000c7213 */ /* 0x000fe40000000000 */
[----:B------:R-:W0:Y:S01]  /*04b0*/  I2F.RP R0, R7 ;  /* 0x0000000700007306 */ /* 0x000e220000209400 */
[----:B------:R-:W1:Y:S07]  /*04c0*/  LDS R20, [UR9] ;  /* 0x00000009ff147984 */ /* 0x000e6e0008000800 */
[----:B0-----:R-:W0:Y:S02]  /*04d0*/  MUFU.RCP R0, R0 ;  /* 0x0000000000007308 */ /* 0x001e240000001000 */
[----:B0-----:R-:W-:-:S02]  /*04e0*/  VIADD R4, R0, 0xffffffe ;  /* 0x0ffffffe00047836 */ /* 0x001fc40000000000 */
[----:B------:R-:W-:-:S04]  /*04f0*/  IMAD.MOV R0, RZ, RZ, -R12 ;  /* 0x000000ffff007224 */ /* 0x000fc800078e0a0c */
[----:B------:R0:W2:Y:S02]  /*0500*/  F2I.FTZ.U32.TRUNC.NTZ R5, R4 ;  /* 0x0000000400057305 */ /* 0x0000a4000021f000 */
[----:B0-----:R-:W-:Y:S02]  /*0510*/  IMAD.MOV.U32 R4, RZ, RZ, RZ ;  /* 0x000000ffff047224 */ /* 0x001fe400078e00ff */
[----:B--2---:R-:W-:Y:S01]  /*0520*/  IMAD.MOV R8, RZ, RZ, -R5 ;  /* 0x000000ffff087224 */ /* 0x004fe200078e0a05 */
[----:B-1----:R-:W-:-:S03]  /*0530*/  R2UR UR8, R20 ;  /* 0x00000000140872ca */ /* 0x002fc600000e0000 */
[----:B------:R-:W-:Y:S02]  /*0540*/  IMAD R11, R8, R7, RZ ;  /* 0x00000007080b7224 */ /* 0x000fe400078e02ff */
[----:B------:R-:W-:Y:S02]  /*0550*/  IMAD.MOV.U32 R8, RZ, RZ, R10 ;  /* 0x000000ffff087224 */ /* 0x000fe400078e000a */
[----:B------:R-:W-:Y:S01]  /*0560*/  IMAD.HI.U32 R5, R5, R11, R4 ;  /* 0x0000000b05057227 */ /* 0x000fe200078e0004 */
[----:B------:R-:W-:-:S05]  /*0570*/  IABS R11, R2 ;  /* 0x00000002000b7213 */ /* 0x000fca0000000000 */
[----:B------:R-:W-:-:S04]  /*0580*/  IMAD.HI.U32 R5, R5, R8, RZ ;  /* 0x0000000805057227 */ /* 0x000fc800078e00ff */
[----:B------:R-:W-:Y:S01]  /*0590*/  IMAD R0, R5, R0, R8 ;  /* 0x0000000005007224 */ /* 0x000fe200078e0208 */
[----:B------:R-:W-:Y:S04]  /*05a0*/  BAR.SYNC.DEFER_BLOCKING 0x0 ;  /* 0x0000000000007b1d */ /* 0x000fe80000010000 */
[----:B------:R-:W-:-:S13]  /*05b0*/  ISETP.GT.U32.AND P1, PT, R7, R0, PT ;  /* 0x000000000700720c */ /* 0x000fda0003f24070 */
[----:B------:R-:W-:Y:S02]  /*05c0*/  @!P1 IMAD.IADD R0, R0, 0x1, -R7 ;  /* 0x0000000100009824 */ /* 0x000fe400078e0a07 */
[----:B------:R-:W-:Y:S01]  /*05d0*/  @!P1 VIADD R5, R5, 0x1 ;  /* 0x0000000105059836 */ /* 0x000fe20000000000 */
[----:B------:R-:W-:Y:S02]  /*05e0*/  ISETP.NE.AND P1, PT, R6, RZ, PT ;  /* 0x000000ff0600720c */ /* 0x000fe40003f25270 */
[----:B------:R-:W-:Y:S02]  /*05f0*/  ISETP.GE.U32.AND P0, PT, R0, R7, PT ;  /* 0x000000070000720c */ /* 0x000fe40003f06070 */
[----:B------:R-:W-:-:S04]  /*0600*/  LOP3.LUT R0, R9, R6, RZ, 0x3c, !PT ;  /* 0x0000000609007212 */ /* 0x000fc800078e3cff */
[----:B------:R-:W-:Y:S01]  /*0610*/  ISETP.GE.AND P2, PT, R0, RZ, PT ;  /* 0x000000ff0000720c */ /* 0x000fe20003f46270 */
[----:B------:R-:W-:-:S06]  /*0620*/  VIADD R0, R2, 0x1ff ;  /* 0x000001ff02007836 */ /* 0x000fcc0000000000 */
[----:B------:R-:W-:-:S04]  /*0630*/  @P0 VIADD R5, R5, 0x1 ;  /* 0x0000000105050836 */ /* 0x000fc80000000000 */
[----:B------:R-:W-:Y:S01]  /*0640*/  IMAD.MOV.U32 R8, RZ, RZ, R5 ;  /* 0x000000ffff087224 */ /* 0x000fe200078e0005 */
[----:B------:R-:W-:-:S03]  /*0650*/  SHF.R.S32.HI R5, RZ, 0x1f, R0 ;  /* 0x0000001fff057819 */ /* 0x000fc60000011400 */
[----:B------:R-:W-:Y:S01]  /*0660*/  @!P2 IMAD.MOV R8, RZ, RZ, -R8 ;  /* 0x000000ffff08a224 */ /* 0x000fe200078e0a08 */
[----:B------:R-:W-:Y:S02]  /*0670*/  @!P1 LOP3.LUT R8, RZ, R6, RZ, 0x33, !PT ;  /* 0x00000006ff089212 */ /* 0x000fe400078e33ff */
[----:B------:R-:W-:-:S03]  /*0680*/  LEA.HI R5, R5, R0, RZ, 0x9 ;  /* 0x0000000005057211 */ /* 0x000fc600078f48ff */
[----:B------:R-:W-:Y:S02]  /*0690*/  IMAD.SHL.U32 R4, R8, 0x8, RZ ;  /* 0x0000000808047824 */ /* 0x000fe400078e00ff */
[----:B------:R-:W-:-:S03]  /*06a0*/  IMAD.MOV R8, RZ, RZ, -R8 ;  /* 0x000000ffff087224 */ /* 0x000fc600078e0a08 */
[----:B------:R-:W-:Y:S01]  /*06b0*/  LEA.HI.SX32 R5, R5, -R4, 0x17 ;  /* 0x8000000405057211 */ /* 0x000fe200078fbaff */
[----:B------:R-:W-:Y:S02]  /*06c0*/  IMAD R15, R6, R8, R9 ;  /* 0x00000008060f7224 */ /* 0x000fe400078e0209 */
[----:B------:R-:W-:Y:S01]  /*06d0*/  IMAD.MOV.U32 R6, RZ, RZ, RZ ;  /* 0x000000ffff067224 */ /* 0x000fe200078e00ff */
[----:B------:R-:W-:Y:S02]  /*06e0*/  VIMNMX R12, PT, PT, R5, 0x8, PT ;  /* 0x00000008050c7848 */ /* 0x000fe40003fe0100 */
[----:B------:R-:W-:Y:S02]  /*06f0*/  IABS R8, R15 ;  /* 0x0000000f00087213 */ /* 0x000fe40000000000 */
[-C--:B------:R-:W-:Y:S02]  /*0700*/  IABS R10, R12.reuse ;  /* 0x0000000c000a7213 */ /* 0x080fe40000000000 */
[----:B------:R-:W-:-:S02]  /*0710*/  IABS R9, R12 ;  /* 0x0000000c00097213 */ /* 0x000fc40000000000 */
[----:B------:R-:W0:Y:S08]  /*0720*/  I2F.RP R0, R10 ;  /* 0x0000000a00007306 */ /* 0x000e300000209400 */
[----:B0-----:R-:W0:Y:S02]  /*0730*/  MUFU.RCP R0, R0 ;  /* 0x0000000000007308 */ /* 0x001e240000001000 */
[----:B0-----:R-:W-:Y:S01]  /*0740*/  VIADD R7, R0, 0xffffffe ;  /* 0x0ffffffe00077836 */ /* 0x001fe20000000000 */
[----:B------:R-:W-:-:S05]  /*0750*/  IABS R0, R3 ;  /* 0x0000000300007213 */ /* 0x000fca0000000000 */
[----:B------:R-:W0:Y:S02]  /*0760*/  F2I.FTZ.U32.TRUNC.NTZ R7, R7 ;  /* 0x0000000700077305 */ /* 0x000e24000021f000 */
[----:B0-----:R-:W-:-:S04]  /*0770*/  IMAD.MOV R5, RZ, RZ, -R7 ;  /* 0x000000ffff057224 */ /* 0x001fc800078e0a07 */
[----:B------:R-:W-:-:S04]  /*0780*/  IMAD R5, R5, R10, RZ ;  /* 0x0000000a05057224 */ /* 0x000fc800078e02ff */
[----:B------:R-:W-:-:S04]  /*0790*/  IMAD.HI.U32 R6, R7, R5, R6 ;  /* 0x0000000507067227 */ /* 0x000fc800078e0006 */
[----:B------:R-:W-:Y:S02]  /*07a0*/  IMAD.MOV.U32 R7, RZ, RZ, R8 ;  /* 0x000000ffff077224 */ /* 0x000fe400078e0008 */
[----:B------:R-:W-:Y:S02]  /*07b0*/  IMAD.MOV R8, RZ, RZ, -R9 ;  /* 0x000000ffff087224 */ /* 0x000fe400078e0a09 */
[----:B------:R-:W-:Y:S01]  /*07c0*/  IMAD.HI.U32 R5, R6, R7, RZ ;  /* 0x0000000706057227 */ /* 0x000fe200078e00ff */
[----:B------:R-:W0:Y:S03]  /*07d0*/  I2F.RP R9, R0 ;  /* 0x0000000000097306 */ /* 0x000e260000209400 */
[----:B------:R-:W-:Y:S02]  /*07e0*/  IMAD R7, R5, R8, R7 ;  /* 0x0000000805077224 */ /* 0x000fe400078e0207 */
[----:B------:R-:W-:-:S03]  /*07f0*/  IMAD.MOV.U32 R6, RZ, RZ, R11 ;  /* 0x000000ffff067224 */ /* 0x000fc600078e000b */
[----:B------:R-:W-:Y:S01]  /*0800*/  ISETP.GT.U32.AND P1, PT, R10, R7, PT ;  /* 0x000000070a00720c */ /* 0x000fe20003f24070 */
[----:B------:R-:W1:Y:S08]  /*0810*/  I2F.RP R8, R6 ;  /* 0x0000000600087306 */ /* 0x000e700000209400 */
[----:B0-----:R-:W0:Y:S04]  /*0820*/  MUFU.RCP R9, R9 ;  /* 0x0000000900097308 */ /* 0x001e280000001000 */
[----:B------:R-:W-:-:S02]  /*0830*/  @!P1 IMAD.IADD R7, R7, 0x1, -R10 ;  /* 0x0000000107079824 */ /* 0x000fc400078e0a0a */
[----:B------:R-:W-:Y:S01]  /*0840*/  @!P1 VIADD R5, R5, 0x1 ;  /* 0x0000000105059836 */ /* 0x000fe20000000000 */
[----:B------:R-:W-:Y:S01]  /*0850*/  ISETP.NE.AND P1, PT, R12, RZ, PT ;  /* 0x000000ff0c00720c */ /* 0x000fe20003f25270 */
[----:B-1----:R-:W1:Y:S01]  /*0860*/  MUFU.RCP R8, R8 ;  /* 0x0000000800087308 */ /* 0x002e620000001000 */
[----:B------:R-:W-:Y:S02]  /*0870*/  ISETP.GE.U32.AND P0, PT, R7, R10, PT ;  /* 0x0000000a0700720c */ /* 0x000fe40003f06070 */
[----:B------:R-:W-:-:S04]  /*0880*/  LOP3.LUT R7, R15, R12, RZ, 0x3c, !PT ;  /* 0x0000000c0f077212 */ /* 0x000fc800078e3cff */
[----:B------:R-:W-:Y:S01]  /*0890*/  ISETP.GE.AND P2, PT, R7, RZ, PT ;  /* 0x000000ff0700720c */ /* 0x000fe20003f46270 */
[----:B0-----:R-:W-:Y:S01]  /*08a0*/  VIADD R10, R9, 0xffffffe ;  /* 0x0ffffffe090a7836 */ /* 0x001fe20000000000 */
[----:B------:R-:W-:-:S03]  /*08b0*/  SHF.R.U32.HI R7, RZ, 0x6, R21 ;  /* 0x00000006ff077819 */ /* 0x000fc60000011615 */
[----:B------:R0:W2:Y:S02]  /*08c0*/  F2I.FTZ.U32.TRUNC.NTZ R11, R10 ;  /* 0x0000000a000b7305 */ /* 0x0000a4000021f000 */
[----:B------:R-:W-:Y:S01]  /*08d0*/  @P0 VIADD R5, R5, 0x1 ;  /* 0x0000000105050836 */ /* 0x000fe20000000000 */
[----:B------:R-:W-:Y:S01]  /*08e0*/  SGXT.U32 R7, R7, 0x2 ;  /* 0x000000020707781a */ /* 0x000fe20000000000 */
[----:B-1----:R-:W-:Y:S02]  /*08f0*/  VIADD R9, R8, 0xffffffe ;  /* 0x0ffffffe08097836 */ /* 0x002fe40000000000 */
[----:B------:R-:W-:Y:S02]  /*0900*/  IMAD.MOV.U32 R14, RZ, RZ, R5 ;  /* 0x000000ffff0e7224 */ /* 0x000fe400078e0005 */
[----:B0-----:R-:W-:Y:S02]  /*0910*/  IMAD.MOV.U32 R10, RZ, RZ, RZ ;  /* 0x000000ffff0a7224 */ /* 0x001fe400078e00ff */
[----:B------:R-:W0:Y:S01]  /*0920*/  F2I.FTZ.U32.TRUNC.NTZ R9, R9 ;  /* 0x0000000900097305 */ /* 0x000e22000021f000 */
[----:B------:R-:W-:Y:S01]  /*0930*/  @!P2 IMAD.MOV R14, RZ, RZ, -R14 ;  /* 0x000000ffff0ea224 */ /* 0x000fe200078e0a0e */
[----:B------:R-:W-:Y:S01]  /*0940*/  @!P1 LOP3.LUT R14, RZ, R12, RZ, 0x33, !PT ;  /* 0x0000000cff0e9212 */ /* 0x000fe200078e33ff */
[----:B--2---:R-:W-:-:S04]  /*0950*/  IMAD.MOV R5, RZ, RZ, -R11 ;  /* 0x000000ffff057224 */ /* 0x004fc800078e0a0b */
[----:B------:R-:W-:Y:S02]  /*0960*/  IMAD.SHL.U32 R16, R14, 0x10, RZ ;  /* 0x000000100e107824 */ /* 0x000fe400078e00ff */
[----:B------:R-:W-:-:S03]  /*0970*/  IMAD R5, R5, R0, RZ ;  /* 0x0000000005057224 */ /* 0x000fc600078e02ff */
[----:B------:R-:W-:Y:S01]  /*0980*/  LOP3.LUT R7, R16, R7, RZ, 0xfc, !PT ;  /* 0x0000000710077212 */ /* 0x000fe200078efcff */
[----:B------:R-:W-:Y:S01]  /*0990*/  IMAD.HI.U32 R10, R11, R5, R10 ;  /* 0x000000050b0a7227 */ /* 0x000fe200078e000a */
[----:B------:R1:W-:Y:S02]  /*09a0*/  STL [R1+0x4f4], R16 ;  /* 0x0004f41001007387 */ /* 0x0003e40000100800 */
[----:B------:R-:W-:Y:S01]  /*09b0*/  IABS R13, R7 ;  /* 0x00000007000d7213 */ /* 0x000fe20000000000 */
[----:B------:R-:W-:Y:S01]  /*09c0*/  IMAD.MOV R5, RZ, RZ, -R14 ;  /* 0x000000ffff057224 */ /* 0x000fe200078e0a0e */
[----:B------:R-:W-:Y:S01]  /*09d0*/  LOP3.LUT R18, R7, 0x8, RZ, 0xfc, !PT ;  /* 0x0000000807127812 */ /* 0x000fe200078efcff */
[----:B0-----:R-:W-:Y:S02]  /*09e0*/  IMAD.MOV R11, RZ, RZ, -R9 ;  /* 0x000000ffff0b7224 */ /* 0x001fe400078e0a09 */
[----:B------:R-:W-:-:S04]  /*09f0*/  IMAD.HI.U32 R8, R10, R13, RZ ;  /* 0x0000000d0a087227 */ /* 0x000fc800078e00ff */
[----:B------:R-:W-:Y:S02]  /*0a00*/  IMAD R5, R12, R5, R15 ;  /* 0x000000050c057224 */ /* 0x000fe400078e020f */
[----:B------:R-:W-:Y:S02]  /*0a10*/  IMAD.MOV R12, RZ, RZ, -R8 ;  /* 0x000000ffff0c7224 */ /* 0x000fe400078e0a08 */
[----:B------:R-:W-:Y:S01]  /*0a20*/  IMAD.IADD R5, R4, 0x1, R5 ;  /* 0x0000000104057824 */ /* 0x000fe200078e0205 */
[----:B------:R-:W-:Y:S01]  /*0a30*/  LEA.HI R4, R21, R16, RZ, 0x1a ;  /* 0x0000001015047211 */ /* 0x000fe200078fd0ff */
[----:B------:R-:W-:Y:S01]  /*0a40*/  IMAD R11, R11, R6, RZ ;  /* 0x000000060b0b7224 */ /* 0x000fe200078e02ff */
[----:B-1----:R-:W-:Y:S01]  /*0a50*/  LOP3.LUT R16, R7, 0x4, RZ, 0xfc, !PT ;  /* 0x0000000407107812 */ /* 0x002fe200078efcff */
[----:B------:R-:W-:Y:S02]  /*0a60*/  IMAD.MOV.U32 R8, RZ, RZ, RZ ;  /* 0x000000ffff087224 */ /* 0x000fe400078e00ff */
[----:B------:R-:W-:-:S02]  /*0a70*/  VIADD R14, R4, 0xc ;  /* 0x0000000c040e7836 */ /* 0x000fc40000000000 */
[----:B------:R-:W-:Y:S01]  /*0a80*/  IMAD.HI.U32 R8, R9, R11, R8 ;  /* 0x0000000b09087227 */ /* 0x000fe200078e0008 */
[----:B------:R-:W-:Y:S02]  /*0a90*/  IABS R11, R16 ;  /* 0x00000010000b7213 */ /* 0x000fe40000000000 */
[----:B------:R-:W-:Y:S01]  /*0aa0*/  IABS R15, R14 ;  /* 0x0000000e000f7213 */ /* 0x000fe20000000000 */
[----:B------:R-:W-:Y:S01]  /*0ab0*/  IMAD R9, R0, R12, R13 ;  /* 0x0000000c00097224 */ /* 0x000fe200078e020d */
[----:B------:R-:W-:Y:S01]  /*0ac0*/  IABS R13, R18 ;  /* 0x00000012000d7213 */ /* 0x000fe20000000000 */
[----:B------:R-:W-:Y:S02]  /*0ad0*/  IMAD R54, R5, 0x200, R51 ;  /* 0x0000020005367824 */ /* 0x000fe400078e0233 */
[----:B------:R-:W-:Y:S01]  /*0ae0*/  IMAD.HI.U32 R4, R10, R11, RZ ;  /* 0x0000000b0a047227 */ /* 0x000fe200078e00ff */
[----:B------:R-:W-:Y:S02]  /*0af0*/  ISETP.GT.U32.AND P2, PT, R0, R9, PT ;  /* 0x000000090000720c */ /* 0x000fe40003f44070 */
[----:B------:R-:W-:Y:S01]  /*0b00*/  IABS R17, R54 ;  /* 0x0000003600117213 */ /* 0x000fe20000000000 */
[----:B------:R-:W-:Y:S01]  /*0b10*/  VIADD R53, R54, 0x100 ;  /* 0x0000010036357836 */ /* 0x000fe20000000000 */
[----:B------:R0:W-:Y:S01]  /*0b20*/  STL [R1+0x4f8], R54 ;  /* 0x0004f83601007387 */ /* 0x0001e20000100800 */
[----:B------:R-:W-:-:S03]  /*0b30*/  IMAD.HI.U32 R5, R10, R13, RZ ;  /* 0x0000000d0a057227 */ /* 0x000fc600078e00ff */
[----:B------:R-:W-:Y:S01]  /*0b40*/  IABS R19, R53 ;  /* 0x0000003500137213 */ /* 0x000fe20000000000 */
[----:B------:R-:W-:Y:S01]  /*0b50*/  IMAD.MOV R12, RZ, RZ, -R4 ;  /* 0x000000ffff0c7224 */ /* 0x000fe200078e0a04 */
[----:B------:R0:W-:Y:S01]  /*0b60*/  STL [R1+0x4fc], R53 ;  /* 0x0004fc3501007387 */ /* 0x0001e20000100800 */
[----:B------:R-:W-:Y:S02]  /*0b70*/  IMAD.MOV R5, RZ, RZ, -R5 ;  /* 0x000000ffff057224 */ /* 0x000fe400078e0a05 */
[----:B------:R-:W-:-:S04]  /*0b80*/  IMAD.HI.U32 R10, R10, R15, RZ ;  /* 0x0000000f0a0a7227 */ /* 0x000fc800078e00ff */
[C---:B------:R-:W-:Y:S02]  /*0b90*/  IMAD R11, R0.reuse, R12, R11 ;  /* 0x0000000c000b7224 */ /* 0x040fe400078e020b */
[----:B------:R-:W-:Y:S02]  /*0ba0*/  IMAD R13, R0, R5, R13 ;  /* 0x00000005000d7224 */ /* 0x000fe400078e020d */
[----:B------:R-:W-:Y:S01]  /*0bb0*/  IMAD.HI.U32 R4, R8, R17, RZ ;  /* 0x0000001108047227 */ /* 0x000fe200078e00ff */
[C---:B------:R-:W-:Y:S02]  /*0bc0*/  ISETP.GT.U32.AND P4, PT, R0.reuse, R11, PT ;  /* 0x0000000b0000720c */ /* 0x040fe40003f84070 */
[----:B------:R-:W-:Y:S01]  /*0bd0*/  ISETP.GT.U32.AND P5, PT, R0, R13, PT ;  /* 0x0000000d0000720c */ /* 0x000fe20003fa4070 */
[----:B------:R-:W-:Y:S02]  /*0be0*/  IMAD.MOV R10, RZ, RZ, -R10 ;  /* 0x000000ffff0a7224 */ /* 0x000fe400078e0a0a */
[----:B------:R-:W-:-:S04]  /*0bf0*/  IMAD.HI.U32 R8, R8, R19, RZ ;  /* 0x0000001308087227 */ /* 0x000fc800078e00ff */
[C---:B------:R-:W-:Y:S02]  /*0c00*/  IMAD R15, R0.reuse, R10, R15 ;  /* 0x0000000a000f7224 */ /* 0x040fe400078e020f */
[----:B------:R-:W-:Y:S02]  /*0c10*/  IMAD.MOV R8, RZ, RZ, -R8 ;  /* 0x000000ffff087224 */ /* 0x000fe400078e0a08 */
[----:B------:R-:W-:Y:S01]  /*0c20*/  IMAD.MOV R4, RZ, RZ, -R4 ;  /* 0x000000ffff047224 */ /* 0x000fe200078e0a04 */
[----:B------:R-:W-:Y:S01]  /*0c30*/  ISETP.GT.U32.AND P3, PT, R0, R15, PT ;  /* 0x0000000f0000720c */ /* 0x000fe20003f64070 */
[C---:B------:R-:W-:Y:S01]  /*0c40*/  IMAD R5, R6.reuse, R8, R19 ;  /* 0x0000000806057224 */ /* 0x040fe200078e0213 */
[----:B------:R-:W-:Y:S01]  /*0c50*/  SHF.R.U32.HI R8, RZ, 0x5, R21 ;  /* 0x00000005ff087819 */ /* 0x000fe20000011615 */
[--C-:B------:R-:W-:Y:S02]  /*0c60*/  @!P2 IMAD.IADD R9, R9, 0x1, -R0.reuse ;  /* 0x000000010909a824 */ /* 0x100fe400078e0a00 */
[--C-:B------:R-:W-:Y:S01]  /*0c70*/  @!P4 IMAD.IADD R11, R11, 0x1, -R0.reuse ;  /* 0x000000010b0bc824 */ /* 0x100fe200078e0a00 */
[C---:B------:R-:W-:Y:S01]  /*0c80*/  ISETP.GT.U32.AND P1, PT, R6.reuse, R5, PT ;  /* 0x000000050600720c */ /* 0x040fe20003f24070 */
[----:B------:R-:W-:Y:S01]  /*0c90*/  IMAD R4, R6, R4, R17 ;  /* 0x0000000406047224 */ /* 0x000fe200078e0211 */
[C---:B------:R-:W-:Y:S01]  /*0ca0*/  ISETP.GT.U32.AND P6, PT, R0.reuse, R9, PT ;  /* 0x000000090000720c */ /* 0x040fe20003fc4070 */
[----:B------:R-:W-:Y:S01]  /*0cb0*/  @!P5 IMAD.IADD R13, R13, 0x1, -R0 ;  /* 0x000000010d0dd824 */ /* 0x000fe200078e0a00 */
[----:B------:R-:W-:-:S02]  /*0cc0*/  ISETP.GT.U32.AND P2, PT, R0, R11, PT ;  /* 0x0000000b0000720c */ /* 0x000fc40003f44070 */
[----:B------:R-:W-:Y:S01]  /*0cd0*/  ISETP.GT.U32.AND P0, PT, R6, R4, PT ;  /* 0x000000040600720c */ /* 0x000fe20003f04070 */
[----:B------:R-:W-:Y:S01]  /*0ce0*/  @!P3 IMAD.IADD R15, R15, 0x1, -R0 ;  /* 0x000000010f0fb824 */ /* 0x000fe200078e0a00 */
[----:B------:R-:W-:Y:S02]  /*0cf0*/  ISETP.GT.U32.AND P5, PT, R0, R13, PT ;  /* 0x0000000d0000720c */ /* 0x000fe40003fa4070 */
[----:B------:R-:W-:-:S03]  /*0d00*/  R2UR UR14, R8 ;  /* 0x00000000080e72ca */ /* 0x000fc600000e0000 */
[----:B------:R-:W-:Y:S01]  /*0d10*/  @!P1 IMAD.IADD R5, R5, 0x1, -R6 ;  /* 0x0000000105059824 */ /* 0x000fe200078e0a06 */
[----:B------:R-:W-:Y:S01]  /*0d20*/  ISETP.GT.U32.AND P1, PT, R0, R15, PT ;  /* 0x0000000f0000720c */ /* 0x000fe20003f24070 */
[--C-:B------:R-:W-:Y:S01]  /*0d30*/  @!P6 IMAD.IADD R9, R9, 0x1, -R0.reuse ;  /* 0x000000010909e824 */ /* 0x100fe200078e0a00 */
[----:B------:R-:W-:Y:S01]  /*0d40*/  ISETP.GE.AND P6, PT, R18, RZ, PT ;  /* 0x000000ff1200720c */ /* 0x000fe20003fc6270 */
[----:B------:R-:W-:Y:S01]  /*0d50*/  @!P2 IMAD.IADD R11, R11, 0x1, -R0 ;  /* 0x000000010b0ba824 */ /* 0x000fe200078e0a00 */
[----:B------:R-:W-:Y:S01]  /*0d60*/  ISETP.GE.AND P2, PT, R16, RZ, PT ;  /* 0x000000ff1000720c */ /* 0x000fe20003f46270 */
[----:B------:R-:W-:Y:S01]  /*0d70*/  @!P0 IMAD.IADD R4, R4, 0x1, -R6 ;  /* 0x0000000104048824 */ /* 0x000fe200078e0a06 */
[----:B------:R-:W-:Y:S01]  /*0d80*/  ISETP.GE.AND P0, PT, R7, RZ, PT ;  /* 0x000000ff0700720c */ /* 0x000fe20003f06270 */
[--C-:B------:R-:W-:Y:S01]  /*0d90*/  @!P5 IMAD.IADD R13, R13, 0x1, -R0.reuse ;  /* 0x000000010d0dd824 */ /* 0x100fe200078e0a00 */
[----:B------:R-:W-:Y:S01]  /*0da0*/  ISETP.GE.AND P5, PT, R14, RZ, PT ;  /* 0x000000ff0e00720c */ /* 0x000fe20003fa6270 */
[----:B------:R-:W-:Y:S01]  /*0db0*/  VIADD R7, R52, 0xfffffff7 ;  /* 0xfffffff734077836 */ /* 0x000fe20000000000 */
[C---:B------:R-:W-:Y:S01]  /*0dc0*/  ISETP.GT.U32.AND P4, PT, R6.reuse, R4, PT ;  /* 0x000000040600720c */ /* 0x040fe20003f84070 */
[----:B------:R-:W-:Y:S01]  /*0dd0*/  USHF.L.U32 UR4, UR14, 0x15, URZ ;  /* 0x000000150e047899 */ /* 0x000fe200080006ff */
[----:B------:R-:W-:Y:S01]  /*0de0*/  ISETP.GT.U32.AND P3, PT, R6, R5, PT ;  /* 0x000000050600720c */ /* 0x000fe20003f64070 */
[----:B------:R-:W-:Y:S01]  /*0df0*/  @!P1 IMAD.IADD R15, R15, 0x1, -R0 ;  /* 0x000000010f0f9824 */ /* 0x000fe200078e0a00 */
[----:B------:R-:W-:Y:S01]  /*0e00*/  ISETP.NE.AND P1, PT, R3, RZ, PT ;  /* 0x000000ff0300720c */ /* 0x000fe20003f25270 */
[----:B------:R-:W-:Y:S01]  /*0e10*/  USHF.L.U32 UR5, UR14, 0x3, URZ ;  /* 0x000000030e057899 */ /* 0x000fe200080006ff */
[----:B------:R-:W-:Y:S01]  /*0e20*/  LOP3.LUT R0, RZ, R3, RZ, 0x33, !PT ;  /* 0x00000003ff007212 */ /* 0x000fe200078e33ff */
[----:B------:R-:W-:Y:S01]  /*0e30*/  IMAD.MOV.U32 R3, RZ, RZ, R13 ;  /* 0x000000ffff037224 */ /* 0x000fe200078e000d */
[----:B------:R-:W-:Y:S01]  /*0e40*/  ULOP3.LUT UR12, UR4, 0x600000, URZ, 0xc0, !UPT ;  /* 0x00600000040c7892 */ /* 0x000fe2000f8ec0ff */
[----:B------:R-:W-:Y:S01]  /*0e50*/  @!P2 IMAD.MOV R11, RZ, RZ, -R11 ;  /* 0x000000ffff0ba224 */ /* 0x000fe200078e0a0b */
[----:B------:R-:W-:Y:S01]  /*0e60*/  ULOP3.LUT UR5, UR5, 0x20, URZ, 0xc0, !UPT ;  /* 0x0000002005057892 */ /* 0x000fe2000f8ec0ff */
[----:B------:R-:W-:Y:S01]  /*0e70*/  @!P6 IMAD.MOV R3, RZ, RZ, -R3 ;  /* 0x000000ffff03e224 */ /* 0x000fe200078e0a03 */
[----:B------:R-:W-:Y:S01]  /*0e80*/  UMOV UR4, 0x1 ;  /* 0x0000000100047882 */ /* 0x000fe20000000000 */
[----:B------:R-:W-:Y:S01]  /*0e90*/  @!P0 IMAD.MOV R9, RZ, RZ, -R9 ;  /* 0x000000ffff098224 */ /* 0x000fe200078e0a09 */
[C---:B------:R-:W-:Y:S01]  /*0ea0*/  SEL R13, R0.reuse, R11, !P1 ;  /* 0x0000000b000d7207 */ /* 0x040fe20004800000 */
[----:B------:R-:W-:Y:S01]  /*0eb0*/  @!P5 IMAD.MOV R15, RZ, RZ, -R15 ;  /* 0x000000ffff0fd224 */ /* 0x000fe200078e0a0f */
[----:B------:R-:W-:Y:S01]  /*0ec0*/  SEL R14, R0, R3, !P1 ;  /* 0x00000003000e7207 */ /* 0x000fe20004800000 */
[----:B------:R-:W-:Y:S01]  /*0ed0*/  VIADD R3, R52, 0xffffffec ;  /* 0xffffffec34037836 */ /* 0x000fe20000000000 */
[----:B------:R-:W-:Y:S01]  /*0ee0*/  SEL R12, R0, R9, !P1 ;  /* 0x00000009000c7207 */ /* 0x000fe20004800000 */
[--C-:B------:R-:W-:Y:S01]  /*0ef0*/  @!P4 IMAD.IADD R4, R4, 0x1, -R6.reuse ;  /* 0x000000010404c824 */ /* 0x100fe200078e0a06 */
[----:B------:R-:W-:Y:S01]  /*0f00*/  SEL R11, R0, R15, !P1 ;  /* 0x0000000f000b7207 */ /* 0x000fe20004800000 */
[C---:B------:R-:W-:Y:S01]  /*0f10*/  VIADD R0, R52.reuse, 0xffffffed ;  /* 0xffffffed34007836 */ /* 0x040fe20000000000 */
[----:B------:R-:W-:Y:S01]  /*0f20*/  ISETP.GE.U32.AND P6, PT, R3, 0x7fffffad, PT ;  /* 0x7fffffad0300780c */ /* 0x000fe20003fc6070 */
[----:B------:R-:W-:Y:S01]  /*0f30*/  @!P3 IMAD.IADD R5, R5, 0x1, -R6 ;  /* 0x000000010505b824 */ /* 0x000fe200078e0a06 */
[----:B------:R-:W-:Y:S01]  /*0f40*/  ISETP.GE.U32.AND P4, PT, R7, 0x7fffffb8, PT ;  /* 0x7fffffb80700780c */ /* 0x000fe20003f86070 */
[----:B------:R-:W-:Y:S01]  /*0f50*/  VIADD R3, R52, 0xffffffe8 ;  /* 0xffffffe834037836 */ /* 0x000fe20000000000 */
[----:B------:R-:W-:Y:S01]  /*0f60*/  ISETP.GE.U32.AND P1, PT, R0, 0x7fffffae, PT ;  /* 0x7fffffae0000780c */ /* 0x000fe20003f26070 */
[C---:B------:R-:W-:Y:S01]  /*0f70*/  VIADD R6, R52.reuse, 0xffffffff ;  /* 0xffffffff34067836 */ /* 0x040fe20000000000 */
[----:B------:R-:W-:Y:S01]  /*0f80*/  SEL R34, RZ, 0x1, P6 ;  /* 0x00000001ff227807 */ /* 0x000fe20003000000 */
[C---:B------:R-:W-:Y:S01]  /*0f90*/  VIADD R0, R52.reuse, 0xffffffe9 ;  /* 0xffffffe934007836 */ /* 0x040fe20000000000 */
[----:B------:R-:W-:Y:S01]  /*0fa0*/  ISETP.GE.U32.AND P0, PT, R3, 0x7fffffa9, PT ;  /* 0x7fffffa90300780c */ /* 0x000fe20003f06070 */
[----:B------:R-:W-:Y:S01]  /*0fb0*/  VIADD R7, R52, 0xffffffee ;  /* 0xffffffee34077836 */ /* 0x000fe20000000000 */
[----:B------:R-:W-:Y:S01]  /*0fc0*/  ISETP.GE.U32.AND P3, PT, R6, 0x7fffffc0, PT ;  /* 0x7fffffc00600780c */ /* 0x000fe20003f66070 */
[----:B------:R-:W-:Y:S01]  /*0fd0*/  VIADD R3, R52, 0xffffffea ;  /* 0xffffffea34037836 */ /* 0x000fe20000000000 */
[----:B------:R-:W-:Y:S01]  /*0fe0*/  ISETP.GE.U32.AND P6, PT, R0, 0x7fffffaa, PT ;  /* 0x7fffffaa0000780c */ /* 0x000fe20003fc6070 */
[C---:B------:R-:W-:Y:S01]  /*0ff0*/  VIADD R6, R52.reuse, 0xffffffef ;  /* 0xffffffef34067836 */ /* 0x040fe20000000000 */
[----:B------:R-:W-:Y:S01]  /*1000*/  ISETP.GE.U32.AND P5, PT, R7, 0x7fffffaf, PT ;  /* 0x7fffffaf0700780c */ /* 0x000fe20003fa6070 */
[----:B------:R-:W-:Y:S01]  /*1010*/  VIADD R0, R52, 0xffffffeb ;  /* 0xffffffeb34007836 */ /* 0x000fe20000000000 */
[----:B------:R-:W-:-:S02]  /*1020*/  SEL R33, RZ, 0x1fffe, P1 ;  /* 0x0001fffeff217807 */ /* 0x000fc40000800000 */
[----:B------:R-:W-:Y:S01]  /*1030*/  ISETP.GE.U32.AND P1, PT, R3, 0x7fffffab, PT ;  /* 0x7fffffab0300780c */ /* 0x000fe20003f26070 */
[----:B------:R-:W-:Y:S01]  /*1040*/  VIADD R3, R52, 0xffffffe4 ;  /* 0xffffffe434037836 */ /* 0x000fe20000000000 */
[----:B------:R-:W-:Y:S01]  /*1050*/  ISETP.GE.U32.AND P2, PT, R6, 0x7fffffb0, PT ;  /* 0x7fffffb00600780c */ /* 0x000fe20003f46070 */
[----:B------:R-:W-:Y:S01]  /*1060*/  VIADD R6, R52, 0xffffffe6 ;  /* 0xffffffe634067836 */ /* 0x000fe20000000000 */
[----:B------:R-:W-:Y:S01]  /*1070*/  SEL R32, RZ, 0x4, P5 ;  /* 0x00000004ff207807 */ /* 0x000fe20002800000 */
[----:B------:R-:W-:Y:S01]  /*1080*/  IMAD.IADD R33, R34, 0x1, R33 ;  /* 0x0000000122217824 */ /* 0x000fe200078e0221 */
[----:B------:R-:W-:Y:S01]  /*1090*/  ISETP.GE.U32.AND P5, PT, R0, 0x7fffffac, PT ;  /* 0x7fffffac0000780c */ /* 0x000fe20003fa6070 */
[C---:B------:R-:W-:Y:S01]  /*10a0*/  VIADD R0, R52.reuse, 0xffffffe5 ;  /* 0xffffffe534007836 */ /* 0x040fe20000000000 */
[----:B------:R-:W-:Y:S02]  /*10b0*/  SEL R27, RZ, 0x7fff8, P2 ;  /* 0x0007fff8ff1b7807 */ /* 0x000fe40001000000 */
[----:B------:R-:W-:Y:S01]  /*10c0*/  ISETP.GE.U32.AND P2, PT, R3, 0x7fffffa5, PT ;  /* 0x7fffffa50300780c */ /* 0x000fe20003f46070 */
[----:B------:R-:W-:Y:S01]  /*10d0*/  VIADD R3, R52, 0xffffffe7 ;  /* 0xffffffe734037836 */ /* 0x000fe20000000000 */
[----:B------:R-:W-:-:S02]  /*10e0*/  SEL R35, RZ, 0x1, P0 ;  /* 0x00000001ff237807 */ /* 0x000fc40000000000 */
[----:B------:R-:W-:Y:S01]  /*10f0*/  ISETP.GE.U32.AND P0, PT, R0, 0x7fffffa6, PT ;  /* 0x7fffffa60000780c */ /* 0x000fe20003f06070 */
[C---:B------:R-:W-:Y:S01]  /*1100*/  VIADD R0, R52.reuse, 0xffffffe1 ;  /* 0xffffffe134007836 */ /* 0x040fe20000000000 */
[----:B------:R-:W-:Y:S02]  /*1110*/  SEL R16, RZ, 0x4, P1 ;  /* 0x00000004ff107807 */ /* 0x000fe40000800000 */
[----:B------:R-:W-:Y:S01]  /*1120*/  ISETP.GE.U32.AND P1, PT, R3, 0x7fffffa8, PT ;  /* 0x7fffffa80300780c */ /* 0x000fe20003f26070 */
[----:B------:R-:W-:Y:S01]  /*1130*/  VIADD R3, R52, 0xffffffe0 ;  /* 0xffffffe034037836 */ /* 0x000fe20000000000 */
[----:B------:R-:W-:Y:S02]  /*1140*/  SEL R25, RZ, 0x7fff8, P5 ;  /* 0x0007fff8ff197807 */ /* 0x000fe40002800000 */
[----:B------:R-:W-:Y:S02]  /*1150*/  SEL R18, RZ, 0x1fffe, P6 ;  /* 0x0001fffeff127807 */ /* 0x000fe40003000000 */
[----:B------:R-:W-:Y:S01]  /*1160*/  ISETP.GE.U32.AND P5, PT, R0, 0x7fffffa2, PT ;  /* 0x7fffffa20000780c */ /* 0x000fe20003fa6070 */
[----:B------:R-:W-:Y:S01]  /*1170*/  VIADD R0, R52, 0xffffffe3 ;  /* 0xffffffe334007836 */ /* 0x000fe20000000000 */
[----:B------:R-:W-:Y:S01]  /*1180*/  ISETP.GE.U32.AND P6, PT, R6, 0x7fffffa7, PT ;  /* 0x7fffffa70600780c */ /* 0x000fe20003fc6070 */
[C---:B------:R-:W-:Y:S01]  /*1190*/  VIADD R6, R52.reuse, 0xffffffe2 ;  /* 0xffffffe234067836 */ /* 0x040fe20000000000 */
[----:B------:R-:W-:Y:S01]  /*11a0*/  SEL R47, RZ, 0x1, P2 ;  /* 0x00000001ff2f7807 */ /* 0x000fe20001000000 */
[----:B------:R-:W-:Y:S01]  /*11b0*/  IMAD.IADD R35, R35, 0x1, R18 ;  /* 0x0000000123237824 */ /* 0x000fe200078e0212 */
[----:B------:R-:W-:Y:S01]  /*11c0*/  ISETP.GE.U32.AND P2, PT, R3, 0x7fffffa1, PT ;  /* 0x7fffffa10300780c */ /* 0x000fe20003f46070 */
[----:B------:R-:W-:Y:S01]  /*11d0*/  VIADD R3, R52, 0xffffffcc ;  /* 0xffffffcc34037836 */ /* 0x000fe20000000000 */
[----:B------:R-:W-:-:S02]  /*11e0*/  SEL R7, RZ, 0x4, P6 ;  /* 0x00000004ff077807 */ /* 0x000fc40003000000 */
[----:B------:R-:W-:Y:S01]  /*11f0*/  ISETP.GE.U32.AND P6, PT, R0, 0x7fffffa4, PT ;  /* 0x7fffffa40000780c */ /* 0x000fe20003fc6070 */
[C---:B------:R-:W-:Y:S01]  /*1200*/  VIADD R0, R52.reuse, 0xffffffcd ;  /* 0xffffffcd34007836 */ /* 0x040fe20000000000 */
[----:B------:R-:W-:Y:S02]  /*1210*/  SEL R30, RZ, 0x7fff8, P1 ;  /* 0x0007fff8ff1e7807 */ /* 0x000fe40000800000 */
[----:B------:R-:W-:Y:S02]  /*1220*/  SEL R50, RZ, 0x1fffe, P0 ;  /* 0x0001fffeff327807 */ /* 0x000fe40000000000 */
[----:B------:R-:W-:Y:S01]  /*1230*/  ISETP.GE.U32.AND P1, PT, R3, 0x7fffff8d, PT ;  /* 0x7fffff8d0300780c */ /* 0x000fe20003f26070 */
[----:B------:R-:W-:Y:S01]  /*1240*/  VIADD R3, R52, 0xffffffce ;  /* 0xffffffce34037836 */ /* 0x000fe20000000000 */
[----:B------:R-:W-:Y:S01]  /*1250*/  ISETP.GE.U32.AND P0, PT, R6, 0x7fffffa3, PT ;  /* 0x7fffffa30600780c */ /* 0x000fe20003f06070 */
[----:B------:R-:W-:Y:S01]  /*1260*/  VIADD R6, R52, 0xffffffc6 ;  /* 0xffffffc634067836 */ /* 0x000fe20000000000 */
[----:B------:R-:W-:Y:S01]  /*1270*/  SEL R49, RZ, 0x1fffe, P5 ;  /* 0x0001fffeff317807 */ /* 0x000fe20002800000 */
[----:B------:R-:W-:Y:S01]  /*1280*/  IMAD.IADD R47, R47, 0x1, R50 ;  /* 0x000000012f2f7824 */ /* 0x000fe200078e0232 */
[----:B------:R-:W-:Y:S01]  /*1290*/  ISETP.GE.U32.AND P5, PT, R0, 0x7fffff8e, PT ;  /* 0x7fffff8e0000780c */ /* 0x000fe20003fa6070 */
[----:B------:R-:W-:Y:S01]  /*12a0*/  VIADD R0, R52, 0xffffffcf ;  /* 0xffffffcf34007836 */ /* 0x000fe20000000000 */
[----:B------:R-:W-:-:S02]  /*12b0*/  SEL R21, RZ, 0x4, P0 ;  /* 0x00000004ff157807 */ /* 0x000fc40000000000 */
[----:B------:R-:W-:Y:S01]  /*12c0*/  ISETP.GE.U32.AND P0, PT, R3, 0x7fffff8f, PT ;  /* 0x7fffff8f0300780c */ /* 0x000fe20003f06070 */
[----:B------:R-:W-:Y:S01]  /*12d0*/  VIADD R3, R52, 0xffffffc8 ;  /* 0xffffffc834037836 */ /* 0x000fe20000000000 */
[----:B------:R-:W-:Y:S02]  /*12e0*/  SEL R28, RZ, 0x7fff8, P6 ;  /* 0x0007fff8ff1c7807 */ /* 0x000fe40003000000 */
        /* <DEDUP_REMOVED lines=8> */
[----:B------:R-:W-:Y:S01]  /*1370*/  SEL R15, RZ, 0x4, P0 ;  /* 0x00000004ff0f7807 */ /* 0x000fe20000000000 */
[----:B------:R-:W-:Y:S01]  /*1380*/  IMAD.IADD R29, R29, 0x1, R48 ;  /* 0x000000011d1d7824 */ /* 0x000fe200078e0230 */
[----:B------:R-:W-:Y:S01]  /*1390*/  ISETP.GE.U32.AND P0, PT, R3, 0x7fffff8b, PT ;  /* 0x7fffff8b0300780c */ /* 0x000fe20003f06070 */
[----:B------:R-:W-:Y:S01]  /*13a0*/  VIADD R3, R52, 0xffffffc4 ;  /* 0xffffffc434037836 */ /* 0x000fe20000000000 */
[----:B------:R-:W-:Y:S02]  /*13b0*/  SEL R26, RZ, 0x7fff8, P6 ;  /* 0x0007fff8ff1a7807 */ /* 0x000fe40003000000 */
        /* <DEDUP_REMOVED lines=8> */
[----:B------:R-:W-:Y:S01]  /*1440*/  SEL R23, RZ, 0x7fff8, P6 ;  /* 0x0007fff8ff177807 */ /* 0x000fe20003000000 */
[----:B------:R-:W-:Y:S01]  /*1450*/  IMAD.IADD R45, R45, 0x1, R46 ;  /* 0x000000012d2d7824 */ /* 0x000fe200078e022e */
[----:B------:R-:W-:Y:S01]  /*1460*/  ISETP.GE.U32.AND P6, PT, R3, 0x7fffff88, PT ;  /* 0x7fffff880300780c */ /* 0x000fe20003fc6070 */
[----:B------:R-:W-:Y:S01]  /*1470*/  VIADD R3, R52, 0xffffffc2 ;  /* 0xffffffc234037836 */ /* 0x000fe20000000000 */
[----:B------:R-:W-:-:S02]  /*1480*/  SEL R43, RZ, 0x1, P1 ;  /* 0x00000001ff2b7807 */ /* 0x000fc40000800000 */
[----:B------:R-:W-:Y:S02]  /*1490*/  SEL R10, RZ, 0x4, P0 ;  /* 0x00000004ff0a7807 */ /* 0x000fe40000000000 */
[----:B------:R-:W-:Y:S01]  /*14a0*/  ISETP.GE.U32.AND P1, PT, R0, 0x7fffff82, PT ;  /* 0x7fffff820000780c */ /* 0x000fe20003f26070 */
[----:B------:R-:W-:Y:S01]  /*14b0*/  VIADD R0, R52, 0xffffffc3 ;  /* 0xffffffc334007836 */ /* 0x000fe20000000000 */
[----:B------:R-:W-:Y:S01]  /*14c0*/  ISETP.GE.U32.AND P0, PT, R6, 0x7fffff87, PT ;  /* 0x7fffff870600780c */ /* 0x000fe20003f06070 */
[----:B------:R-:W-:Y:S01]  /*14d0*/  VIADD R6, R52, 0xffffffdc ;  /* 0xffffffdc34067836 */ /* 0x000fe20000000000 */
[----:B------:R-:W-:Y:S02]  /*14e0*/  SEL R44, RZ, 0x1fffe, P5 ;  /* 0x0001fffeff2c7807 */ /* 0x000fe40002800000 */
[----:B------:R-:W-:Y:S02]  /*14f0*/  ISETP.GE.U32.AND P5, PT, R3, 0x7fffff83, PT ;  /* 0x7fffff830300780c */ /* 0x000fe40003fa6070 */
        /* <DEDUP_REMOVED lines=11> */
[----:B------:R-:W-:Y:S02]  /*15b0*/  SEL R20, RZ, 0x4, P5 ;  /* 0x00000004ff147807 */ /* 0x000fe40002800000 */
[----:B------:R-:W-:Y:S01]  /*15c0*/  ISETP.GE.U32.AND P0, PT, R0, 0x7fffffa0, PT ;  /* 0x7fffffa00000780c */ /* 0x000fe20003f06070 */
[----:B------:R-:W-:Y:S01]  /*15d0*/  VIADD R0, R52, 0xffffffd9 ;  /* 0xffffffd934007836 */ /* 0x000fe20000000000 */
        /* <DEDUP_REMOVED lines=8> */
[----:B------:R-:W-:Y:S01]  /*1660*/  SEL R19, RZ, 0x7fff8, P0 ;  /* 0x0007fff8ff137807 */ /* 0x000fe20000000000 */
[----:B------:R-:W-:Y:S01]  /*1670*/  IMAD.IADD R40, R40, 0x1, R41 ;  /* 0x0000000128287824 */ /* 0x000fe200078e0229 */
        /* <DEDUP_REMOVED lines=23> */
[----:B------:R-:W-:Y:S01]  /*17f0*/  IMAD.IADD R36, R36, 0x1, R37 ;  /* 0x0000000124247824 */ /* 0x000fe200078e0225 */
[----:B------:R-:W-:Y:S02]  /*1800*/  SEL R6, RZ, 0x4, P5 ;  /* 0x00000004ff067807 */ /* 0x000fe40002800000 */
[----:B------:R-:W-:Y:S02]  /*1810*/  ISETP.GE.U32.AND P5, PT, R31, 0x7fffff93, PT ;  /* 0x7fffff931f00780c */ /* 0x000fe40003fa6070 */
[----:B------:R-:W-:-:S02]  /*1820*/  SEL R31, RZ, 0x1, P6 ;  /* 0x00000001ff1f7807 */ /* 0x000fc40003000000 */
[----:B------:R-:W-:Y:S01]  /*1830*/  ISETP.GE.U32.AND P6, PT, R0, 0x7fffff94, PT ;  /* 0x7fffff940000780c */ /* 0x000fe20003fc6070 */
[----:B------:R-:W-:Y:S01]  /*1840*/  VIADD R0, R52, 0xffffffc0 ;  /* 0xffffffc034007836 */ /* 0x000fe20000000000 */
[----:B------:R-:W-:Y:S02]  /*1850*/  SEL R52, RZ, 0x1, P2 ;  /* 0x00000001ff347807 */ /* 0x000fe40001000000 */
[----:B------:R-:W-:Y:S02]  /*1860*/  SEL R34, RZ, 0x1fffe, P1 ;  /* 0x0001fffeff227807 */ /* 0x000fe40000800000 */
[----:B------:R-:W-:Y:S01]  /*1870*/  ISETP.GE.U32.AND P1, PT, R0, 0x7fffff81, PT ;  /* 0x7fffff810000780c */ /* 0x000fe20003f26070 */
[----:B------:R-:W-:Y:S01]  /*1880*/  IMAD.IADD R18, R52, 0x1, R49 ;  /* 0x0000000134127824 */ /* 0x000fe200078e0231 */
[----:B------:R-:W-:Y:S01]  /*1890*/  LOP3.LUT R35, R35, 0x3, RZ, 0xc0, !PT ;  /* 0x0000000323237812 */ /* 0x000fe200078ec0ff */
[----:B------:R-:W-:Y:S01]  /*18a0*/  IMAD.IADD R31, R31, 0x1, R34 ;  /* 0x000000011f1f7824 */ /* 0x000fe200078e0222 */
[----:B------:R-:W-:-:S02]  /*18b0*/  SEL R49, RZ, 0x1, P1 ;  /* 0x00000001ff317807 */ /* 0x000fc40000800000 */
[----:B------:R-:W-:Y:S02]  /*18c0*/  LOP3.LUT R18, R18, 0x3, RZ, 0xc0, !PT ;  /* 0x0000000312127812 */ /* 0x000fe400078ec0ff */
[----:B------:R-:W-:Y:S01]  /*18d0*/  LOP3.LUT R40, R40, 0x3, RZ, 0xc0, !PT ;  /* 0x0000000328287812 */ /* 0x000fe200078ec0ff */
[----:B------:R-:W-:Y:S01]  /*18e0*/  IMAD.IADD R42, R49, 0x1, R42 ;  /* 0x00000001312a7824 */ /* 0x000fe200078e022a */
[----:B------:R-:W-:Y:S02]  /*18f0*/  IADD3 R28, PT, PT, R18, R28, R21 ;  /* 0x0000001c121c7210 */ /* 0x000fe40007ffe015 */
[----:B------:R-:W-:Y:S02]  /*1900*/  SEL R21, RZ, 0x7fff8, P0 ;  /* 0x0007fff8ff157807 */ /* 0x000fe40000000000 */
[----:B------:R-:W-:Y:S02]  /*1910*/  LOP3.LUT R42, R42, 0x3, RZ, 0xc0, !PT ;  /* 0x000000032a2a7812 */ /* 0x000fe400078ec0ff */
[----:B------:R-:W-:-:S02]  /*1920*/  LOP3.LUT R36, R36, 0x3, RZ, 0xc0, !PT ;  /* 0x0000000324247812 */ /* 0x000fc400078ec0ff */
[----:B------:R-:W-:Y:S02]  /*1930*/  IADD3 R16, PT, PT, R35, R25, R16 ;  /* 0x0000001923107210 */ /* 0x000fe40007ffe010 */
[----:B------:R-:W-:Y:S02]  /*1940*/  LOP3.LUT R43, R43, 0x3, RZ, 0xc0, !PT ;  /* 0x000000032b2b7812 */ /* 0x000fe400078ec0ff */
[----:B------:R-:W-:Y:S01]  /*1950*/  IADD3 R17, PT, PT, R42, R17, R20 ;  /* 0x000000112a117210 */ /* 0x000fe20007ffe014 */
[----:B------:R-:W-:Y:S01]  /*1960*/  IMAD.SHL.U32 R16, R16, 0x100, RZ ;  /* 0x0000010010107824 */ /* 0x000fe200078e00ff */
[----:B------:R-:W-:Y:S02]  /*1970*/  LOP3.LUT R47, R47, 0x3, RZ, 0xc0, !PT ;  /* 0x000000032f2f7812 */ /* 0x000fe400078ec0ff */
[----:B------:R-:W-:Y:S02]  /*1980*/  LOP3.LUT R45, R45, 0x3, RZ, 0xc0, !PT ;  /* 0x000000032d2d7812 */ /* 0x000fe400078ec0ff */
[----:B------:R-:W-:-:S02]  /*1990*/  IADD3 R8, PT, PT, R40, R19, R8 ;  /* 0x0000001328087210 */ /* 0x000fc40007ffe008 */
[----:B------:R-:W-:Y:S02]  /*19a0*/  LOP3.LUT R38, R38, 0x3, RZ, 0xc0, !PT ;  /* 0x0000000326267812 */ /* 0x000fe400078ec0ff */
[----:B------:R-:W-:Y:S02]  /*19b0*/  IADD3 R21, PT, PT, R36, R21, R6 ;  /* 0x0000001524157210 */ /* 0x000fe40007ffe006 */
[----:B------:R-:W-:Y:S02]  /*19c0*/  SEL R18, RZ, 0x4, P5 ;  /* 0x00000004ff127807 */ /* 0x000fe40002800000 */
[----:B------:R-:W-:Y:S02]  /*19d0*/  SEL R19, RZ, 0x7fff8, P6 ;  /* 0x0007fff8ff137807 */ /* 0x000fe40003000000 */
[----:B------:R-:W-:Y:S02]  /*19e0*/  LOP3.LUT R31, R31, 0x3, RZ, 0xc0, !PT ;  /* 0x000000031f1f7812 */ /* 0x000fe400078ec0ff */
[----:B------:R-:W-:-:S02]  /*19f0*/  IADD3 R3, PT, PT, R43, R24, R3 ;  /* 0x000000182b037210 */ /* 0x000fc40007ffe003 */
[----:B------:R-:W-:Y:S02]  /*1a00*/  LOP3.LUT R6, R17, 0xf, RZ, 0xc0, !PT ;  /* 0x0000000f11067812 */ /* 0x000fe400078ec0ff */
[----:B------:R-:W-:Y:S02]  /*1a10*/  LOP3.LUT R33, R33, 0x3, RZ, 0xc0, !PT ;  /* 0x0000000321217812 */ /* 0x000fe400078ec0ff */
[----:B------:R-:W-:Y:S01]  /*1a20*/  IADD3 R7, PT, PT, R47, R30, R7 ;  /* 0x0000001e2f077210 */ /* 0x000fe20007ffe007 */
[----:B------:R-:W-:Y:S01]  /*1a30*/  IMAD R3, R3, 0x10, R6 ;  /* 0x0000001003037824 */ /* 0x000fe200078e0206 */
[----:B------:R-:W-:Y:S02]  /*1a40*/  IADD3 R10, PT, PT, R45, R23, R10 ;  /* 0x000000172d0a7210 */ /* 0x000fe40007ffe00a */
[----:B------:R-:W-:Y:S02]  /*1a50*/  LOP3.LUT R28, R28, 0xf, RZ, 0xc0, !PT ;  /* 0x0000000f1c1c7812 */ /* 0x000fe400078ec0ff */
[----:B------:R-:W-:Y:S01]  /*1a60*/  IADD3 R9, PT, PT, R38, R22, R9 ;  /* 0x0000001626097210 */ /* 0x000fe20007ffe009 */
[----:B------:R-:W-:Y:S01]  /*1a70*/  IMAD.SHL.U32 R10, R10, 0x100, RZ ;  /* 0x000001000a0a7824 */ /* 0x000fe200078e00ff */
[----:B------:R-:W-:Y:S01]  /*1a80*/  IADD3 R18, PT, PT, R31, R19, R18 ;  /* 0x000000131f127210 */ /* 0x000fe20007ffe012 */
[----:B------:R-:W-:Y:S01]  /*1a90*/  IMAD R28, R7, 0x10, R28 ;  /* 0x00000010071c7824 */ /* 0x000fe200078e021c */
[----:B------:R-:W-:Y:S01]  /*1aa0*/  IADD3 R27, PT, PT, R33, R27, R32 ;  /* 0x0000001b211b7210 */ /* 0x000fe20007ffe020 */
[----:B------:R-:W-:Y:S01]  /*1ab0*/  IMAD.SHL.U32 R7, R9, 0x100, RZ ;  /* 0x0000010009077824 */ /* 0x000fe200078e00ff */
[----:B------:R-:W-:-:S02]  /*1ac0*/  LOP3.LUT R6, R16, 0xf00, RZ, 0xe2, !PT ;  /* 0x00000f0010067812 */ /* 0x000fc400078ee2ff */
[----:B------:R-:W-:Y:S02]  /*1ad0*/  LOP3.LUT R18, R18, 0xf, RZ, 0xc0, !PT ;  /* 0x0000000f12127812 */ /* 0x000fe400078ec0ff */
[----:B------:R-:W-:Y:S01]  /*1ae0*/  LOP3.LUT R29, R29, 0x3, RZ, 0xc0, !PT ;  /* 0x000000031d1d7812 */ /* 0x000fe200078ec0ff */
[----:B------:R-:W-:Y:S01]  /*1af0*/  IMAD R27, R27, 0x1000, R6 ;  /* 0x000010001b1b7824 */ /* 0x000fe200078e0206 */
[----:B------:R-:W-:Y:S01]  /*1b00*/  ISETP.GE.AND P0, PT, R54, RZ, PT ;  /* 0x000000ff3600720c */ /* 0x000fe20003f06270 */
[----:B------:R-:W-:Y:S01]  /*1b10*/  IMAD R18, R21, 0x10, R18 ;  /* 0x0000001015127824 */ /* 0x000fe200078e0212 */
[----:B------:R-:W-:Y:S02]  /*1b20*/  ISETP.GE.AND P5, PT, R53, RZ, PT ;  /* 0x000000ff3500720c */ /* 0x000fe40003fa6270 */
[----:B------:R-:W-:Y:S02]  /*1b30*/  IADD3 R15, PT, PT, R29, R26, R15 ;  /* 0x0000001a1d0f7210 */ /* 0x000fe40007ffe00f */
[----:B------:R-:W-:-:S02]  /*1b40*/  LOP3.LUT R6, R10, 0xf00, RZ, 0xe2, !PT ;  /* 0x00000f000a067812 */ /* 0x000fc400078ee2ff */
[----:B------:R-:W-:Y:S02]  /*1b50*/  LOP3.LUT R7, R7, 0xf00, RZ, 0xe2, !PT ;  /* 0x00000f0007077812 */ /* 0x000fe400078ee2ff */
[----:B------:R-:W-:Y:S01]  /*1b60*/  LOP3.LUT R28, R28, 0xff, RZ, 0xc0, !PT ;  /* 0x000000ff1c1c7812 */ /* 0x000fe200078ec0ff */
[----:B------:R-:W-:Y:S01]  /*1b70*/  IMAD R6, R15, 0x1000, R6 ;  /* 0x000010000f067824 */ /* 0x000fe200078e0206 */
[----:B------:R-:W-:Y:S01]  /*1b80*/  LOP3.LUT R3, R3, 0xff, RZ, 0xc0, !PT ;  /* 0x000000ff03037812 */ /* 0x000fe200078ec0ff */
[----:B------:R-:W-:Y:S01]  /*1b90*/  IMAD R7, R8, 0x1000, R7 ;  /* 0x0000100008077824 */ /* 0x000fe200078e0207 */
[----:B------:R-:W-:Y:S01]  /*1ba0*/  LOP3.LUT R18, R18, 0xff, RZ, 0xc0, !PT ;  /* 0x000000ff12127812 */ /* 0x000fe200078ec0ff */
[----:B------:R-:W-:Y:S01]  /*1bb0*/  IMAD.IADD R26, R27, 0x1, R28 ;  /* 0x000000011b1a7824 */ /* 0x000fe200078e021c */
[----:B------:R-:W-:Y:S01]  /*1bc0*/  ISETP.NE.AND P6, PT, R2, RZ, PT ;  /* 0x000000ff0200720c */ /* 0x000fe20003fc5270 */
[----:B------:R-:W-:Y:S01]  /*1bd0*/  IMAD.IADD R6, R6, 0x1, R3 ;  /* 0x0000000106067824 */ /* 0x000fe200078e0203 */
[----:B------:R-:W-:Y:S01]  /*1be0*/  LOP3.LUT R3, RZ, R2, RZ, 0x33, !PT ;  /* 0x00000002ff037212 */ /* 0x000fe200078e33ff */
[----:B------:R-:W-:Y:S01]  /*1bf0*/  @!P0 IMAD.MOV R4, RZ, RZ, -R4 ;  /* 0x000000ffff048224 */ /* 0x000fe200078e0a04 */
[----:B------:R-:W-:Y:S01]  /*1c00*/  LOP3.LUT R26, R26, 0xffff, RZ, 0xc0, !PT ;  /* 0x0000ffff1a1a7812 */ /* 0x000fe200078ec0ff */
[----:B------:R-:W-:Y:S01]  /*1c10*/  @!P5 IMAD.MOV R5, RZ, RZ, -R5 ;  /* 0x000000ffff05d224 */ /* 0x000fe200078e0a05 */
[----:B------:R-:W-:Y:S01]  /*1c20*/  ISETP.NE.U32.AND P0, PT, R51, RZ, PT ;  /* 0x000000ff3300720c */ /* 0x000fe20003f05070 */
[----:B------:R-:W-:Y:S01]  /*1c30*/  IMAD.IADD R7, R7, 0x1, R18 ;  /* 0x0000000107077824 */ /* 0x000fe200078e0212 */
[----:B------:R-:W-:-:S02]  /*1c40*/  SEL R4, R3, R4, !P6 ;  /* 0x0000000403047207 */ /* 0x000fc40007000000 */
[----:B------:R-:W-:Y:S02]  /*1c50*/  SEL R5, R3, R5, !P6 ;  /* 0x0000000503057207 */ /* 0x000fe40007000000 */
[----:B------:R-:W-:Y:S02]  /*1c60*/  PRMT R30, R6, 0x5410, R7 ;  /* 0x00005410061e7816 */ /* 0x000fe40000000007 */
[----:B------:R-:W-:Y:S01]  /*1c70*/  SHF.R.U32.HI R3, RZ, 0xf, R26 ;  /* 0x0000000fff037819 */ /* 0x000fe2000001161a */
[----:B0-----:R-:W-:Y:S06]  /*1c80*/  BRA.U UP0, `(.L_x_5) ;  /* 0x0000000100187547 */ /* 0x001fec000b800000 */
[----:B------:R-:W-:Y:S01]  /*1c90*/  ELECT P5, URZ, PT ;  /* 0x0000000000ff782f */ /* 0x000fe200038a0000 */
[----:B------:R-:W-:Y:S01]  /*1ca0*/  IMAD.MOV.U32 R2, RZ, RZ, 0x1 ;  /* 0x00000001ff027424 */ /* 0x000fe200078e00ff */
[----:B------:R-:W-:Y:S01]  /*1cb0*/  UMOV UR7, 0x40 ;  /* 0x0000004000077882 */ /* 0x000fe20000000000 */
[----:B------:R-:W-:Y:S01]  /*1cc0*/  UVIRTCOUNT.DEALLOC.SMPOOL 0x80 ;  /* 0x000000800000784c */ /* 0x000fe20000000000 */
[----:B------:R-:W-:-:S09]  /*1cd0*/  ULEA UR7, UR6, UR7, 0x18 ;  /* 0x0000000706077291 */ /* 0x000fd2000f8ec0ff */
[----:B------:R0:W-:Y:S03]  /*1ce0*/  @P5 STS.U8 [UR7], R2 ;  /* 0x00000002ff005988 */ /* 0x0001e60008000007 */
.L_x_5:
[----:B------:R-:W-:Y:S01]  /*1cf0*/  UIADD3 UR12, UPT, UPT, UR5, UR12, UR8 ;  /* 0x0000000c050c7290 */ /* 0x000fe2000fffe008 */
[----:B------:R-:W-:Y:S01]  /*1d00*/  STL [R1+0x628], R48 ;  /* 0x0006283001007387 */ /* 0x000fe20000100800 */
[----:B------:R-:W-:Y:S01]  /*1d10*/  VOTEU.ALL UP1, P0 ;  /* 0x0000000000ff7886 */ /* 0x000fe20000020000 */
[----:B------:R-:W-:Y:S01]  /*1d20*/  UIADD3 UR13, UPT, UPT, UR9, 0x10800, URZ ;  /* 0x00010800090d7890 */ /* 0x000fe2000fffe0ff */
[----:B------:R-:W-:Y:S01]  /*1d30*/  LOP3.LUT P5, RZ, R3, 0x1, RZ, 0xc0, !PT ;  /* 0x0000000103ff7812 */ /* 0x000fe200078ac0ff */
[----:B------:R-:W-:Y:S01]  /*1d40*/  VOTEU.ALL UP2, P0 ;  /* 0x0000000000ff7886 */ /* 0x000fe20000040000 */
[----:B------:R-:W-:Y:S01]  /*1d50*/  STL [R1+0x624], R51 ;  /* 0x0006243301007387 */ /* 0x000fe20000100800 */
[----:B------:R-:W-:-:S04]  /*1d60*/  @!UP1 UIADD3 UR6, UPT, UPT, -UR4, 0x100000, URZ ;  /* 0x0010000004069890 */ /* 0x000fc8000fffe1ff */
[----:B------:R-:W-:Y:S02]  /*1d70*/  @!UP1 USHF.L.U32 UR7, UR6, 0xb, URZ ;  /* 0x0000000b06079899 */ /* 0x000fe400080006ff */
[----:B------:R-:W-:Y:S01]  /*1d80*/  @!UP1 USHF.L.U32 UR6, UR6, 0x1, URZ ;  /* 0x0000000106069899 */ /* 0x000fe200080006ff */
[----:B------:R-:W-:Y:S01]  /*1d90*/  IMAD R3, R4, UR20, RZ ;  /* 0x0000001404037c24 */ /* 0x000fe2000f8e02ff */
[----:B------:R-:W-:Y:S01]  /*1da0*/  PRMT R42, RZ, 0x7610, R42 ;  /* 0x00007610ff2a7816 */ /* 0x000fe2000000002a */
[----:B------:R-:W-:Y:S01]  /*1db0*/  STTM.x32 tmem[UR12], RZ ;  /* 0x000000ff000079ed */ /* 0x000fe200082c000c */
[----:B------:R-:W1:Y:S02]  /*1dc0*/  FENCE.VIEW.ASYNC.T ;  /* 0x00000000000073c6 */ /* 0x000e640000000200 */
[----:B-1----:R-:W-:Y:S01]  /*1dd0*/  BAR.SYNC.DEFER_BLOCKING 0x0 ;  /* 0x0000000000007b1d */ /* 0x002fe20000010000 */
[----:B------:R-:W-:Y:S01]  /*1de0*/  IMAD R5, R5, UR20, RZ ;  /* 0x0000001405057c24 */ /* 0x000fe2000f8e02ff */
[----:B0-----:R-:W-:Y:S01]  /*1df0*/  IADD3 R2, P6, PT, R3, UR16, RZ ;  /* 0x0000001003027c10 */ /* 0x001fe2000ffde0ff */
[----:B------:R-:W-:Y:S01]  /*1e00*/  USHF.L.U32 UR5, UR10, 0x4, URZ ;  /* 0x000000040a057899 */ /* 0x000fe200080006ff */
[----:B------:R-:W-:-:S02]  /*1e10*/  PRMT R41, RZ, 0x7610, R41 ;  /* 0x00007610ff297816 */ /* 0x000fc40000000029 */
[----:B------:R-:W-:Y:S01]  /*1e20*/  LEA.HI.X.SX32 R3, R3, UR17, 0x1, P6 ;  /* 0x0000001103037c11 */ /* 0x000fe2000b0f0eff */
[----:B------:R-:W-:Y:S01]  /*1e30*/  STL [R1+0x620], R54 ;  /* 0x0006203601007387 */ /* 0x000fe20000100800 */
[----:B------:R-:W-:-:S03]  /*1e40*/  IADD3 R4, P6, PT, R5, UR16, RZ ;  /* 0x0000001005047c10 */ /* 0x000fc6000ffde0ff */
[----:B------:R-:W-:Y:S01]  /*1e50*/  STL [R1+0x61c], R53 ;  /* 0x00061c3501007387 */ /* 0x000fe20000100800 */
[----:B------:R-:W-:-:S03]  /*1e60*/  LEA.HI.X.SX32 R5, R5, UR17, 0x1, P6 ;  /* 0x0000001105057c11 */ /* 0x000fc6000b0f0eff */
[----:B------:R-:W-:Y:S04]  /*1e70*/  STL [R1+0x618], R52 ;  /* 0x0006183401007387 */ /* 0x000fe80000100800 */
[----:B------:R-:W-:Y:S04]  /*1e80*/  STL [R1+0x614], R57 ;  /* 0x0006143901007387 */ /* 0x000fe80000100800 */
[----:B------:R-:W0:Y:S02]  /*1e90*/  FENCE.VIEW.ASYNC.S ;  /* 0x00000000000073c6 */ /* 0x000e240000000000 */
[----:B0-----:R0:W1:Y:S02]  /*1ea0*/  @!UP2 SYNCS.EXCH.64 URZ, [UR13], UR6 ;  /* 0x000000060dffa5b2 */ /* 0x0010640008000100 */
[----:B-1----:R-:W-:Y:S06]  /*1eb0*/  BAR.SYNC.DEFER_BLOCKING 0x0 ;  /* 0x0000000000007b1d */ /* 0x002fec0000010000 */
[----:B------:R-:W-:Y:S04]  /*1ec0*/  STL [R1+0x610], R56 ;  /* 0x0006103801007387 */ /* 0x000fe80000100800 */
        /* <DEDUP_REMOVED lines=8> */
[----:B------:R-:W-:Y:S01]  /*1f50*/  STL [R1+0x5ec], R24 ;  /* 0x0005ec1801007387 */ /* 0x000fe20000100800 */
[----:B0-----:R-:W-:-:S03]  /*1f60*/  USHF.R.S32.HI UR6, URZ, 0x1f, UR15 ;  /* 0x0000001fff067899 */ /* 0x001fc6000801140f */
[----:B------:R-:W-:Y:S04]  /*1f70*/  STL [R1+0x5e8], R21 ;  /* 0x0005e81501007387 */ /* 0x000fe80000100800 */
[----:B------:R-:W-:Y:S01]  /*1f80*/  STL [R1+0x5e4], R31 ;  /* 0x0005e41f01007387 */ /* 0x000fe20000100800 */
[----:B------:R-:W-:-:S03]  /*1f90*/  IADD3 R7, P6, PT, R2, UR15, RZ ;  /* 0x0000000f02077c10 */ /* 0x000fc6000ffde0ff */
[----:B------:R-:W-:Y:S04]  /*1fa0*/  STL [R1+0x5e0], R33 ;  /* 0x0005e02101007387 */ /* 0x000fe80000100800 */
[----:B------:R-:W-:Y:S04]  /*1fb0*/  STL [R1+0x5dc], R32 ;  /* 0x0005dc2001007387 */ /* 0x000fe80000100800 */
[----:B------:R-:W-:Y:S01]  /*1fc0*/  STL [R1+0x5d8], R35 ;  /* 0x0005d82301007387 */ /* 0x000fe20000100800 */
[----:B------:R-:W-:-:S03]  /*1fd0*/  SHF.R.U32.HI R6, RZ, 0x7, R26 ;  /* 0x00000007ff067819 */ /* 0x000fc6000001161a */
[----:B------:R-:W-:Y:S01]  /*1fe0*/  STL [R1+0x5d4], R37 ;  /* 0x0005d42501007387 */ /* 0x000fe20000100800 */
[----:B------:R-:W-:-:S03]  /*1ff0*/  IADD3.X R16, PT, PT, R3, UR6, RZ, P6, !PT ;  /* 0x0000000603107c10 */ /* 0x000fc6000b7fe4ff */
[----:B------:R-:W-:Y:S04]  /*2000*/  STL [R1+0x5d0], R40 ;  /* 0x0005d02801007387 */ /* 0x000fe80000100800 */
[----:B------:R-:W2:Y:S04]  /*2010*/  @!P3 LDG.E.U8 R42, desc[UR22][R2.64] ;  /* 0x00000016022ab981 */ /* 0x000ea8000c1e1100 */
[----:B------:R-:W3:Y:S01]  /*2020*/  @!P3 LDG.E.U8 R41, desc[UR22][R4.64] ;  /* 0x000000160429b981 */ /* 0x000ee2000c1e1100 */
[----:B------:R-:W-:Y:S02]  /*2030*/  IADD3 R10, P3, PT, R4, UR15, RZ ;  /* 0x0000000f040a7c10 */ /* 0x000fe4000ff7e0ff */
[----:B------:R-:W-:Y:S01]  /*2040*/  PRMT R46, RZ, 0x7610, R46 ;  /* 0x00007610ff2e7816 */ /* 0x000fe2000000002e */
[----:B------:R-:W-:Y:S01]  /*2050*/  STL [R1+0x5cc], R38 ;  /* 0x0005cc2601007387 */ /* 0x000fe20000100800 */
[----:B------:R-:W-:Y:S01]  /*2060*/  IADD3.X R15, PT, PT, R5, UR6, RZ, P3, !PT ;  /* 0x00000006050f7c10 */ /* 0x000fe20009ffe4ff */
[----:B------:R-:W-:-:S02]  /*2070*/  USHF.R.S32.HI UR7, URZ, 0x1f, UR5 ;  /* 0x0000001fff077899 */ /* 0x000fc40008011405 */
[----:B------:R-:W-:Y:S01]  /*2080*/  STL [R1+0x5c8], R34 ;  /* 0x0005c82201007387 */ /* 0x000fe20000100800 */
[----:B------:R-:W-:Y:S01]  /*2090*/  LOP3.LUT P3, RZ, R6, 0x1, RZ, 0xc0, !PT ;  /* 0x0000000106ff7812 */ /* 0x000fe2000786c0ff */
[----:B------:R-:W0:Y:S02]  /*20a0*/  LDCU UR15, c[0x0][0x3b0] ;  /* 0x00007600ff0f77ac */ /* 0x000e240008000800 */
[----:B------:R-:W-:Y:S01]  /*20b0*/  STL [R1+0x5c4], R36 ;  /* 0x0005c42401007387 */ /* 0x000fe20000100800 */
[----:B------:R-:W-:-:S03]  /*20c0*/  @!P4 IMAD.MOV.U32 R6, RZ, RZ, R7 ;  /* 0x000000ffff06c224 */ /* 0x000fc600078e0007 */
[----:B------:R-:W-:Y:S04]  /*20d0*/  STL [R1+0x5c0], R39 ;  /* 0x0005c02701007387 */ /* 0x000fe80000100800 */
[----:B------:R-:W-:Y:S01]  /*20e0*/  STL [R1+0x5bc], R43 ;  /* 0x0005bc2b01007387 */ /* 0x000fe20000100800 */
[----:B------:R-:W-:-:S03]  /*20f0*/  IADD3 R8, P6, PT, R2, UR5, RZ ;  /* 0x0000000502087c10 */ /* 0x000fc6000ffde0ff */
[----:B------:R-:W-:Y:S04]  /*2100*/  STL [R1+0x518], R0 ;  /* 0x0005180001007387 */ /* 0x000fe80000100800 */
[----:B------:R1:W-:Y:S04]  /*2110*/  STL [R1+0x108], R7 ;  /* 0x0001080701007387 */ /* 0x0003e80000100800 */
[----:B------:R-:W-:Y:S01]  /*2120*/  STL [R1+0x110], R10 ;  /* 0x0001100a01007387 */ /* 0x000fe20000100800 */
[----:B-1----:R-:W-:-:S03]  /*2130*/  @!P4 IMAD.MOV.U32 R7, RZ, RZ, R16 ;  /* 0x000000ffff07c224 */ /* 0x002fc600078e0010 */
[----:B------:R-:W-:Y:S04]  /*2140*/  STL [R1+0x104], R16 ;  /* 0x0001041001007387 */ /* 0x000fe80000100800 */
[----:B------:R1:W4:Y:S04]  /*2150*/  @!P4 LDG.E.U8 R46, desc[UR22][R6.64] ;  /* 0x00000016062ec981 */ /* 0x000328000c1e1100 */
[----:B------:R0:W-:Y:S01]  /*2160*/  STL [R1+0x1e8], R8 ;  /* 0x0001e80801007387 */ /* 0x0001e20000100800 */
[----:B-1----:R-:W-:Y:S02]  /*2170*/  @P5 IMAD.MOV.U32 R6, RZ, RZ, R8 ;  /* 0x000000ffff065224 */ /* 0x002fe400078e0008 */
[----:B0-----:R-:W0:Y:S01]  /*2180*/  S2R R8, SR_TID.X ;  /* 0x0000000000087919 */ /* 0x001e220000002100 */
[----:B------:R-:W-:-:S02]  /*2190*/  IADD3.X R9, PT, PT, R3, UR7, RZ, P6, !PT ;  /* 0x0000000703097c10 */ /* 0x000fc4000b7fe4ff */
[----:B------:R-:W-:-:S03]  /*21a0*/  PRMT R44, RZ, 0x7610, R44 ;  /* 0x00007610ff2c7816 */ /* 0x000fc6000000002c */
[----:B------:R-:W-:Y:S01]  /*21b0*/  @P5 IMAD.MOV.U32 R7, RZ, RZ, R9 ;  /* 0x000000ffff075224 */ /* 0x000fe200078e0009 */
[----:B------:R-:W-:Y:S01]  /*21c0*/  PRMT R45, RZ, 0x7610, R45 ;  /* 0x00007610ff2d7816 */ /* 0x000fe2000000002d */
[----:B------:R-:W-:Y:S04]  /*21d0*/  STL [R1+0x10c], R15 ;  /* 0x00010c0f01007387 */ /* 0x000fe80000100800 */
[----:B------:R1:W2:Y:S04]  /*21e0*/  @P5 LDG.E.U8 R44, desc[UR22][R6.64] ;  /* 0x00000016062c5981 */ /* 0x0002a8000c1e1100 */
[----:B------:R1:W-:Y:S02]  /*21f0*/  STL [R1+0x1e4], R9 ;  /* 0x0001e40901007387 */ /* 0x0003e40000100800 */
[----:B-1----:R-:W-:-:S02]  /*2200*/  @!P4 IMAD.MOV.U32 R6, RZ, RZ, R10 ;  /* 0x000000ffff06c224 */ /* 0x002fc400078e000a */
[----:B------:R-:W-:Y:S01]  /*2210*/  @!P4 IMAD.MOV.U32 R7, RZ, RZ, R15 ;  /* 0x000000ffff07c224 */ /* 0x000fe200078e000f */
[----:B------:R-:W-:-:S04]  /*2220*/  IADD3 R9, P6, PT, R4, UR5, RZ ;  /* 0x0000000504097c10 */ /* 0x000fc8000ffde0ff */
[----:B------:R1:W2:Y:S01]  /*2230*/  @!P4 LDG.E.U8 R45, desc[UR22][R6.64] ;  /* 0x00000016062dc981 */ /* 0x0002a2000c1e1100 */
[----:B0-----:R-:W-:-:S03]  /*2240*/  LOP3.LUT R10, R8, 0x3f, RZ, 0xc0, !PT ;  /* 0x0000003f080a7812 */ /* 0x001fc600078ec0ff */
[----:B------:R-:W-:Y:S01]  /*2250*/  STL [R1+0x1f0], R9 ;  /* 0x0001f00901007387 */ /* 0x000fe20000100800 */
[----:B------:R-:W-:Y:S02]  /*2260*/  PRMT R27, RZ, 0x7610, R27 ;  /* 0x00007610ff1b7816 */ /* 0x000fe4000000001b */
[----:B-1----:R-:W-:Y:S01]  /*2270*/  IADD3.X R6, PT, PT, R5, UR7, RZ, P6, !PT ;  /* 0x0000000705067c10 */ /* 0x002fe2000b7fe4ff */
[----:B------:R-:W-:Y:S01]  /*2280*/  USHF.L.U32 UR6, UR10, 0x5, URZ ;  /* 0x000000050a067899 */ /* 0x000fe200080006ff */
[----:B------:R-:W-:-:S03]  /*2290*/  IMAD R8, R10, UR11, RZ ;  /* 0x0000000b0a087c24 */ /* 0x000fc6000f8e02ff */
[----:B------:R0:W-:Y:S01]  /*22a0*/  STL [R1+0x1ec], R6 ;  /* 0x0001ec0601007387 */ /* 0x0001e20000100800 */
[----:B------:R-:W-:Y:S01]  /*22b0*/  @P5 IMAD.MOV.U32 R7, RZ, RZ, R6 ;  /* 0x000000ffff075224 */ /* 0x000fe200078e0006 */
[----:B------:R-:W-:Y:S02]  /*22c0*/  UIMAD UR5, UR10, 0x18, URZ ;  /* 0x000000180a0578a4 */ /* 0x000fe4000f8e02ff */
[----:B------:R-:W-:Y:S02]  /*22d0*/  USHF.R.S32.HI UR11, URZ, 0x1f, UR6 ;  /* 0x0000001fff0b7899 */ /* 0x000fe40008011406 */
[----:B------:R-:W-:Y:S01]  /*22e0*/  IADD3 R22, P4, PT, R2, UR6, RZ ;  /* 0x0000000602167c10 */ /* 0x000fe2000ff9e0ff */
[----:B0-----:R-:W-:Y:S01]  /*22f0*/  @P5 IMAD.MOV.U32 R6, RZ, RZ, R9 ;  /* 0x000000ffff065224 */ /* 0x001fe200078e0009 */
[----:B------:R-:W-:Y:S01]  /*2300*/  USHF.R.S32.HI UR7, URZ, 0x1f, UR5 ;  /* 0x0000001fff077899 */ /* 0x000fe20008011405 */
[----:B------:R-:W-:-:S03]  /*2310*/  SHF.R.U64 R15, R30, 0x1f, RZ ;  /* 0x0000001f1e0f7819 */ /* 0x000fc600000012ff */
[----:B------:R0:W2:Y:S01]  /*2320*/  @P5 LDG.E.U8 R27, desc[UR22][R6.64] ;  /* 0x00000016061b5981 */ /* 0x0000a2000c1e1100 */
[----:B------:R-:W-:Y:S02]  /*2330*/  IADD3 R9, P5, PT, R8, UR18, RZ ;  /* 0x0000001208097c10 */ /* 0x000fe4000ffbe0ff */
[----:B------:R-:W-:Y:S02]  /*2340*/  IADD3 R53, P6, PT, R2, UR5, RZ ;  /* 0x0000000502357c10 */ /* 0x000fe4000ffde0ff */
[----:B------:R-:W-:Y:S02]  /*2350*/  IADD3.X R48, PT, PT, R3, UR11, RZ, P4, !PT ;  /* 0x0000000b03307c10 */ /* 0x000fe4000a7fe4ff */
[----:B------:R-:W-:Y:S02]  /*2360*/  LOP3.LUT P4, RZ, R15, 0x1, RZ, 0xc0, !PT ;  /* 0x000000010fff7812 */ /* 0x000fe4000788c0ff */
[----:B------:R-:W-:Y:S02]  /*2370*/  LEA.HI.X.SX32 R8, R8, UR19, 0x1, P5 ;  /* 0x0000001308087c11 */ /* 0x000fe4000a8f0eff */
[----:B------:R-:W-:-:S02]  /*2380*/  IADD3 R10, P5, PT, R4, UR6, RZ ;  /* 0x00000006040a7c10 */ /* 0x000fc4000ffbe0ff */
[----:B------:R-:W-:Y:S02]  /*2390*/  IADD3.X R54, PT, PT, R3, UR7, RZ, P6, !PT ;  /* 0x0000000703367c10 */ /* 0x000fe4000b7fe4ff */
[----:B0-----:R-:W-:Y:S02]  /*23a0*/  SHF.R.U64 R6, R30, 0x17, RZ ;  /* 0x000000171e067819 */ /* 0x001fe400000012ff */
[----:B------:R-:W-:Y:S01]  /*23b0*/  IADD3.X R16, PT, PT, R5, UR11, RZ, P5, !PT ;  /* 0x0000000b05107c10 */ /* 0x000fe2000affe4ff */
[----:B------:R-:W-:Y:S01]  /*23c0*/  @P3 IMAD.MOV.U32 R7, RZ, RZ, R54 ;  /* 0x000000ffff073224 */ /* 0x000fe200078e0036 */
[----:B------:R-:W-:Y:S02]  /*23d0*/  PRMT R51, RZ, 0x7610, R51 ;  /* 0x00007610ff337816 */ /* 0x000fe40000000033 */
[----:B------:R-:W-:Y:S01]  /*23e0*/  LOP3.LUT P5, RZ, R6, 0x1, RZ, 0xc0, !PT ;  /* 0x0000000106ff7812 */ /* 0x000fe200078ac0ff */
[----:B------:R-:W-:Y:S01]  /*23f0*/  @P3 IMAD.MOV.U32 R6, RZ, RZ, R53 ;  /* 0x000000ffff063224 */ /* 0x000fe200078e0035 */
[----:B------:R-:W-:-:S02]  /*2400*/  IADD3 R18, P6, PT, R4, UR5, RZ ;  /* 0x0000000504127c10 */ /* 0x000fc4000ffde0ff */
[----:B------:R-:W-:Y:S02]  /*2410*/  PRMT R29, RZ, 0x7610, R29 ;  /* 0x00007610ff1d7816 */ /* 0x000fe4000000001d */
[----:B------:R0:W2:Y:S01]  /*2420*/  @P3 LDG.E.U8 R51, desc[UR22][R6.64] ;  /* 0x0000001606333981 */ /* 0x0000a2000c1e1100 */
[----:B------:R-:W-:Y:S02]  /*2430*/  IADD3.X R20, PT, PT, R5, UR7, RZ, P6, !PT ;  /* 0x0000000705147c10 */ /* 0x000fe4000b7fe4ff */
[----:B------:R-:W-:Y:S01]  /*2440*/  PRMT R15, RZ, 0x7610, R15 ;  /* 0x00007610ff0f7816 */ /* 0x000fe2000000000f */
[----:B0-----:R-:W-:Y:S02]  /*2450*/  @P4 IMAD.MOV.U32 R6, RZ, RZ, R22 ;  /* 0x000000ffff064224 */ /* 0x001fe400078e0016 */
[----:B------:R-:W-:-:S05]  /*2460*/  @P4 IMAD.MOV.U32 R7, RZ, RZ, R48 ;  /* 0x000000ffff074224 */ /* 0x000fca00078e0030 */
[----:B------:R0:W2:Y:S02]  /*2470*/  @P4 LDG.E.U8 R29, desc[UR22][R6.64] ;  /* 0x00000016061d4981 */ /* 0x0000a4000c1e1100 */
[----:B0-----:R-:W-:Y:S02]  /*2480*/  @P3 IMAD.MOV.U32 R6, RZ, RZ, R18 ;  /* 0x000000ffff063224 */ /* 0x001fe400078e0012 */
[----:B------:R-:W-:-:S05]  /*2490*/  @P3 IMAD.MOV.U32 R7, RZ, RZ, R20 ;  /* 0x000000ffff073224 */ /* 0x000fca00078e0014 */
[----:B------:R0:W2:Y:S01]  /*24a0*/  @P3 LDG.E.U8 R15, desc[UR22][R6.64] ;  /* 0x00000016060f3981 */ /* 0x0000a2000c1e1100 */
[----:B------:R-:W-:Y:S01]  /*24b0*/  PRMT R28, RZ, 0x7610, R28 ;  /* 0x00007610ff1c7816 */ /* 0x000fe2000000001c */
[----:B------:R-:W-:Y:S01]  /*24c0*/  IMAD R12, R12, UR15, RZ ;  /* 0x0000000f0c0c7c24 */ /* 0x000fe2000f8e02ff */
[----:B------:R-:W-:Y:S01]  /*24d0*/  UIMAD UR5, UR10, 0x28, URZ ;  /* 0x000000280a0578a4 */ /* 0x000fe2000f8e02ff */
[----:B------:R1:W-:Y:S01]  /*24e0*/  STL [R1+0x2f8], R53 ;  /* 0x0002f83501007387 */ /* 0x0003e20000100800 */
[----:B------:R-:W-:Y:S01]  /*24f0*/  UIMAD UR6, UR10, 0x30, URZ ;  /* 0x000000300a0678a4 */ /* 0x000fe2000f8e02ff */
[----:B------:R-:W-:Y:S02]  /*2500*/  IMAD R13, R13, UR15, RZ ;  /* 0x0000000f0d0d7c24 */ /* 0x000fe4000f8e02ff */
[----:B0-----:R-:W-:Y:S02]  /*2510*/  @P4 IMAD.MOV.U32 R6, RZ, RZ, R10 ;  /* 0x000000ffff064224 */ /* 0x001fe400078e000a */
[----:B------:R-:W-:Y:S01]  /*2520*/  @P4 IMAD.MOV.U32 R7, RZ, RZ, R16 ;  /* 0x000000ffff074224 */ /* 0x000fe200078e0010 */
[----:B------:R0:W-:Y:S01]  /*2530*/  STL [R1+0x348], R22 ;  /* 0x0003481601007387 */ /* 0x0001e20000100800 */
[----:B------:R-:W-:Y:S01]  /*2540*/  USHF.R.S32.HI UR7, URZ, 0x1f, UR5 ;  /* 0x0000001fff077899 */ /* 0x000fe20008011405 */
[----:B-1----:R-:W-:-:S02]  /*2550*/  IADD3 R53, P6, PT, R12, R9, RZ ;  /* 0x000000090c357210 */ /* 0x002fc40007fde0ff */
[----:B------:R1:W-:Y:S01]  /*2560*/  STL [R1+0x2f4], R54 ;  /* 0x0002f43601007387 */ /* 0x0003e20000100800 */
[----:B------:R-:W-:-:S03]  /*2570*/  IMAD R14, R14, UR15, RZ ;  /* 0x0000000f0e0e7c24 */ /* 0x000fc6000f8e02ff */
[----:B------:R1:W3:Y:S01]  /*2580*/  @P4 LDG.E.U8 R28, desc[UR22][R6.64] ;  /* 0x00000016061c4981 */ /* 0x0002e2000c1e1100 */
[----:B------:R-:W-:-:S03]  /*2590*/  IMAD R11, R11, UR15, RZ ;  /* 0x0000000f0b0b7c24 */ /* 0x000fc6000f8e02ff */
[----:B------:R-:W-:Y:S01]  /*25a0*/  STL [R1+0x300], R18 ;  /* 0x0003001201007387 */ /* 0x000fe20000100800 */
[----:B0-----:R-:W-:Y:S02]  /*25b0*/  IADD3 R22, P3, PT, R2, UR6, RZ ;  /* 0x0000000602167c10 */ /* 0x001fe4000ff7e0ff */
[----:B-1----:R-:W-:Y:S01]  /*25c0*/  LEA.HI.X.SX32 R54, R12, R8, 0x1, P6 ;  /* 0x000000080c367211 */ /* 0x002fe200030f0eff */
[----:B------:R0:W-:Y:S01]  /*25d0*/  STL [R1+0x344], R48 ;  /* 0x0003443001007387 */ /* 0x0001e20000100800 */
[----:B------:R-:W-:-:S03]  /*25e0*/  IADD3 R7, P4, PT, R2, UR5, RZ ;  /* 0x0000000502077c10 */ /* 0x000fc6000ff9e0ff */
[----:B------:R1:W-:Y:S01]  /*25f0*/  STL [R1+0x2fc], R20 ;  /* 0x0002fc1401007387 */ /* 0x0003e20000100800 */
[----:B------:R-:W-:-:S03]  /*2600*/  IADD3 R56, P6, PT, R13, R9, RZ ;  /* 0x000000090d387210 */ /* 0x000fc60007fde0ff */
[----:B------:R-:W-:Y:S01]  /*2610*/  STL [R1+0x350], R10 ;  /* 0x0003500a01007387 */ /* 0x000fe20000100800 */
[----:B0-----:R-:W-:-:S03]  /*2620*/  IADD3.X R48, PT, PT, R3, UR7, RZ, P4, !PT ;  /* 0x0000000703307c10 */ /* 0x001fc6000a7fe4ff */
[----:B------:R0:W-:Y:S01]  /*2630*/  STL [R1+0x34c], R16 ;  /* 0x00034c1001007387 */ /* 0x0001e20000100800 */
[----:B------:R-:W-:Y:S01]  /*2640*/  USHF.R.S32.HI UR11, URZ, 0x1f, UR6 ;  /* 0x0000001fff0b7899 */ /* 0x000fe20008011406 */
[-C--:B-1----:R-:W-:Y:S02]  /*2650*/  IADD3 R20, P4, PT, R14, R9.reuse, RZ ;  /* 0x000000090e147210 */ /* 0x082fe40007f9e0ff */
[-C--:B------:R-:W-:Y:S02]  /*2660*/  LEA.HI.X.SX32 R57, R13, R8.reuse, 0x1, P6 ;  /* 0x000000080d397211 */ /* 0x080fe400030f0eff */
[----:B------:R-:W-:Y:S02]  /*2670*/  SHF.R.U64 R6, R30, 0x7, RZ ;  /* 0x000000071e067819 */ /* 0x000fe400000012ff */
[----:B0-----:R-:W-:Y:S02]  /*2680*/  IADD3 R16, P6, PT, R11, R9, RZ ;  /* 0x000000090b107210 */ /* 0x001fe40007fde0ff */
[----:B------:R-:W-:-:S02]  /*2690*/  LEA.HI.X.SX32 R12, R14, R8, 0x1, P4 ;  /* 0x000000080e0c7211 */ /* 0x000fc400020f0eff */
[----:B------:R-:W-:Y:S02]  /*26a0*/  LEA.HI.X.SX32 R18, R11, R8, 0x1, P6 ;  /* 0x000000080b127211 */ /* 0x000fe400030f0eff */
[----:B------:R-:W-:Y:S02]  /*26b0*/  IADD3.X R10, PT, PT, R3, UR11, RZ, P3, !PT ;  /* 0x0000000b030a7c10 */ /* 0x000fe40009ffe4ff */
[----:B------:R-:W-:Y:S01]  /*26c0*/  LOP3.LUT P6, RZ, R6, 0x1, RZ, 0xc0, !PT ;  /* 0x0000000106ff7812 */ /* 0x000fe200078cc0ff */
[----:B------:R-:W-:Y:S01]  /*26d0*/  @P5 IMAD.MOV.U32 R6, RZ, RZ, R7 ;  /* 0x000000ffff065224 */ /* 0x000fe200078e0007 */
[----:B------:R-:W-:Y:S02]  /*26e0*/  PRMT R11, RZ, 0x7610, R11 ;  /* 0x00007610ff0b7816 */ /* 0x000fe4000000000b */
[----:B------:R-:W-:Y:S02]  /*26f0*/  PRMT R58, RZ, 0x7610, R58 ;  /* 0x00007610ff3a7816 */ /* 0x000fe4000000003a */
[----:B------:R-:W-:Y:S01]  /*2700*/  PRMT R9, RZ, 0x7610, R9 ;  /* 0x00007610ff097816 */ /* 0x000fe20000000009 */
[----:B--2---:R0:W-:Y:S04]  /*2710*/  STL [R1+0x88], R15 ;  /* 0x0000880f01007387 */ /* 0x0041e80000100800 */
[----:B------:R-:W-:Y:S04]  /*2720*/  STL [R1+0x488], R53 ;  /* 0x0004883501007387 */ /* 0x000fe80000100800 */
[----:B------:R1:W-:Y:S01]  /*2730*/  STL [R1+0x398], R7 ;  /* 0x0003980701007387 */ /* 0x0003e20000100800 */
[----:B0-----:R-:W-:-:S03]  /*2740*/  SHF.R.U64 R15, R30, 0xf, RZ ;  /* 0x0000000f1e0f7819 */ /* 0x001fc600000012ff */
[----:B------:R-:W-:Y:S04]  /*2750*/  STL [R1+0x3e8], R22 ;  /* 0x0003e81601007387 */ /* 0x000fe80000100800 */
[----:B------:R-:W-:Y:S04]  /*2760*/  STL [R1+0x394], R48 ;  /* 0x0003943001007387 */ /* 0x000fe80000100800 */
[----:B------:R-:W-:Y:S01]  /*2770*/  STL [R1+0x484], R54 ;  /* 0x0004843601007387 */ /* 0x000fe20000100800 */
[----:B------:R-:W-:-:S03]  /*2780*/  LOP3.LUT P3, RZ, R15, 0x1, RZ, 0xc0, !PT ;  /* 0x000000010fff7812 */ /* 0x000fc6000786c0ff */
[----:B------:R0:W-:Y:S01]  /*2790*/  STL [R1+0x90], R51 ;  /* 0x0000903301007387 */ /* 0x0001e20000100800 */
[----:B-1----:R-:W-:-:S05]  /*27a0*/  @P5 IMAD.MOV.U32 R7, RZ, RZ, R48 ;  /* 0x000000ffff075224 */ /* 0x002fca00078e0030 */
[----:B------:R1:W2:Y:S01]  /*27b0*/  @P5 LDG.E.U8 R11, desc[UR22][R6.64] ;  /* 0x00000016060b5981 */ /* 0x0002a2000c1e1100 */
[----:B0-----:R-:W-:-:S04]  /*27c0*/  IADD3 R51, P4, PT, R4, UR5, RZ ;  /* 0x0000000504337c10 */ /* 0x001fc8000ff9e0ff */
[----:B------:R-:W-:Y:S01]  /*27d0*/  IADD3.X R8, PT, PT, R5, UR7, RZ, P4, !PT ;  /* 0x0000000705087c10 */ /* 0x000fe2000a7fe4ff */
[----:B-1----:R-:W-:-:S04]  /*27e0*/  @P5 IMAD.MOV.U32 R6, RZ, RZ, R51 ;  /* 0x000000ffff065224 */ /* 0x002fc800078e0033 */
[----:B------:R-:W-:-:S05]  /*27f0*/  @P5 IMAD.MOV.U32 R7, RZ, RZ, R8 ;  /* 0x000000ffff075224 */ /* 0x000fca00078e0008 */
[----:B------:R0:W3:Y:S02]  /*2800*/  @P5 LDG.E.U8 R58, desc[UR22][R6.64] ;  /* 0x00000016063a5981 */ /* 0x0000e4000c1e1100 */
[----:B0-----:R-:W-:Y:S02]  /*2810*/  @P3 IMAD.MOV.U32 R6, RZ, RZ, R22 ;  /* 0x000000ffff063224 */ /* 0x001fe400078e0016 */
[----:B------:R-:W-:Y:S01]  /*2820*/  @P3 IMAD.MOV.U32 R7, RZ, RZ, R10 ;  /* 0x000000ffff073224 */ /* 0x000fe200078e000a */
[----:B------:R-:W-:Y:S01]  /*2830*/  STL [R1+0x3e4], R10 ;  /* 0x0003e40a01007387 */ /* 0x000fe20000100800 */
[----:B------:R-:W0:Y:S03]  /*2840*/  LDC R22, c[0x0][0x3a0] ;  /* 0x0000e800ff167b82 */ /* 0x000e260000000800 */
[----:B------:R1:W3:Y:S04]  /*2850*/  @P3 LDG.E.U8 R9, desc[UR22][R6.64] ;  /* 0x0000001606093981 */ /* 0x0002e8000c1e1100 */
[----:B------:R-:W-:Y:S04]  /*2860*/  STL [R1+0x490], R56 ;  /* 0x0004903801007387 */ /* 0x000fe80000100800 */
[----:B------:R-:W-:Y:S04]  /*2870*/  STL [R1+0x498], R20 ;  /* 0x0004981401007387 */ /* 0x000fe80000100800 */
[----:B------:R-:W-:Y:S04]  /*2880*/  STL [R1+0x48c], R57 ;  /* 0x00048c3901007387 */ /* 0x000fe80000100800 */
[----:B------:R-:W-:Y:S04]  /*2890*/  STL [R1+0x4a0], R16 ;  /* 0x0004a01001007387 */ /* 0x000fe80000100800 */
[----:B------:R-:W-:Y:S04]  /*28a0*/  STL [R1+0x494], R12 ;  /* 0x0004940c01007387 */ /* 0x000fe80000100800 */
[----:B------:R1:W-:Y:S04]  /*28b0*/  STL [R1+0x3a0], R51 ;  /* 0x0003a03301007387 */ /* 0x0003e80000100800 */
[----:B------:R-:W-:Y:S04]  /*28c0*/  STL [R1+0x49c], R18 ;  /* 0x00049c1201007387 */ /* 0x000fe80000100800 */
[----:B------:R4:W-:Y:S01]  /*28d0*/  STL [R1+0x39c], R8 ;  /* 0x00039c0801007387 */ /* 0x0009e20000100800 */
[----:B------:R-:W-:-:S03]  /*28e0*/  UIMAD UR5, UR10, 0x38, URZ ;  /* 0x000000380a0578a4 */ /* 0x000fc6000f8e02ff */
[----:B------:R-:W3:Y:S04]  /*28f0*/  LDL.LU R48, [R1+0x628] ;  /* 0x0006280001307983 */ /* 0x000ee80000300800 */
[----:B-1----:R-:W3:Y:S01]  /*2900*/  LDL.LU R51, [R1+0x624] ;  /* 0x0006240001337983 */ /* 0x002ee20000300800 */
[----:B----4-:R-:W-:-:S04]  /*2910*/  IADD3 R8, P4, PT, R4, UR6, RZ ;  /* 0x0000000604087c10 */ /* 0x010fc8000ff9e0ff */
[----:B------:R-:W-:Y:S01]  /*2920*/  IADD3.X R6, PT, PT, R5, UR11, RZ, P4, !PT ;  /* 0x0000000b05067c10 */ /* 0x000fe2000a7fe4ff */
[----:B------:R-:W-:Y:S01]  /*2930*/  IMAD.MOV.U32 R7, RZ, RZ, R8 ;  /* 0x000000ffff077224 */ /* 0x000fe200078e0008 */
[----:B------:R0:W-:Y:S01]  /*2940*/  STL [R1+0x3f0], R8 ;  /* 0x0003f00801007387 */ /* 0x0001e20000100800 */
[----:B------:R-:W-:-:S03]  /*2950*/  USHF.R.S32.HI UR6, URZ, 0x1f, UR5 ;  /* 0x0000001fff067899 */ /* 0x000fc60008011405 */
[----:B------:R-:W-:Y:S02]  /*2960*/  @P3 LOP3.LUT R7, R7, R6, RZ, 0x3c, !PT ;  /* 0x0000000607073212 */ /* 0x000fe400078e3cff */
[----:B------:R-:W-:Y:S01]  /*2970*/  PRMT R47, RZ, 0x7610, R47 ;  /* 0x00007610ff2f7816 */ /* 0x000fe2000000002f */
[----:B0-----:R-:W-:Y:S01]  /*2980*/  VIADD R8, R22, 0xfffffffe ;  /* 0xfffffffe16087836 */ /* 0x001fe20000000000 */
[----:B------:R-:W-:Y:S01]  /*2990*/  PRMT R25, RZ, 0x7610, R25 ;  /* 0x00007610ff197816 */ /* 0x000fe20000000019 */
[----:B--2---:R0:W-:Y:S04]  /*29a0*/  STL [R1+0x78], R11 ;  /* 0x0000780b01007387 */ /* 0x0041e80000100800 */
[----:B------:R1:W-:Y:S01]  /*29b0*/  STL [R1+0x3ec], R6 ;  /* 0x0003ec0601007387 */ /* 0x0003e20000100800 */
[----:B0-----:R-:W-:-:S02]  /*29c0*/  IADD3 R11, P4, PT, R2, UR5, RZ ;  /* 0x00000005020b7c10 */ /* 0x001fc4000ff9e0ff */
[----:B-1----:R-:W-:-:S03]  /*29d0*/  @P3 LOP3.LUT R6, R7, R6, RZ, 0x3c, !PT ;  /* 0x0000000607063212 */ /* 0x002fc600078e3cff */
[----:B------:R-:W-:Y:S01]  /*29e0*/  STL [R1+0x438], R11 ;  /* 0x0004380b01007387 */ /* 0x000fe20000100800 */
[----:B------:R-:W-:-:S05]  /*29f0*/  @P3 LOP3.LUT R7, R7, R6, RZ, 0x3c, !PT ;  /* 0x0000000607073212 */ /* 0x000fca00078e3cff */
[----:B------:R0:W2:Y:S04]  /*2a00*/  @P3 LDG.E.U8 R47, desc[UR22][R6.64] ;  /* 0x00000016062f3981 */ /* 0x0000a8000c1e1100 */
[----:B---3--:R1:W-:Y:S02]  /*2a10*/  STL [R1+0x94], R9 ;  /* 0x0000940901007387 */ /* 0x0083e40000100800 */
[----:B-1----:R-:W-:-:S05]  /*2a20*/  IADD3.X R9, PT, PT, R3, UR6, RZ, P4, !PT ;  /* 0x0000000603097c10 */ /* 0x002fca000a7fe4ff */
[----:B------:R1:W-:Y:S01]  /*2a30*/  STL [R1+0x434], R9 ;  /* 0x0004340901007387 */ /* 0x0003e20000100800 */
[----:B0-----:R-:W-:Y:S01]  /*2a40*/  IMAD.MOV.U32 R7, RZ, RZ, R9 ;  /* 0x000000ffff077224 */ /* 0x001fe200078e0009 */
[----:B------:R-:W-:Y:S02]  /*2a50*/  ISETP.GE.U32.AND P4, PT, R8, 0x7fffffbf, PT ;  /* 0x7fffffbf0800780c */ /* 0x000fe40003f86070 */
[----:B-1----:R-:W-:-:S04]  /*2a60*/  IADD3 R9, P3, PT, R4, UR5, RZ ;  /* 0x0000000504097c10 */ /* 0x002fc8000ff7e0ff */
[----:B------:R-:W-:Y:S01]  /*2a70*/  IADD3.X R8, PT, PT, R5, UR6, RZ, P3, !PT ;  /* 0x0000000605087c10 */ /* 0x000fe20009ffe4ff */
[----:B------:R0:W-:Y:S01]  /*2a80*/  STL [R1+0x440], R9 ;  /* 0x0004400901007387 */ /* 0x0001e20000100800 */
[----:B------:R-:W-:-:S03]  /*2a90*/  @P6 IMAD.MOV.U32 R6, RZ, RZ, R11 ;  /* 0x000000ffff066224 */ /* 0x000fc600078e000b */
[----:B------:R1:W-:Y:S04]  /*2aa0*/  STL [R1+0x43c], R8 ;  /* 0x00043c0801007387 */ /* 0x0003e80000100800 */
[----:B------:R3:W4:Y:S01]  /*2ab0*/  @P6 LDG.E.U8 R25, desc[UR22][R6.64] ;  /* 0x0000001606196981 */ /* 0x000722000c1e1100 */
[----:B0-----:R-:W-:-:S04]  /*2ac0*/  @P6 LOP3.LUT R9, R9, R8, RZ, 0x3c, !PT ;  /* 0x0000000809096212 */ /* 0x001fc800078e3cff */
[C---:B-1----:R-:W-:Y:S02]  /*2ad0*/  @P6 LOP3.LUT R8, R9.reuse, R8, RZ, 0x3c, !PT ;  /* 0x0000000809086212 */ /* 0x042fe400078e3cff */
[----:B---3--:R-:W-:Y:S02]  /*2ae0*/  PRMT R7, RZ, 0x7610, R7 ;  /* 0x00007610ff077816 */ /* 0x008fe40000000007 */
[----:B------:R-:W-:-:S05]  /*2af0*/  @P6 LOP3.LUT R9, R9, R8, RZ, 0x3c, !PT ;  /* 0x0000000809096212 */ /* 0x000fca00078e3cff */
[----:B------:R-:W3:Y:S01]  /*2b00*/  @P6 LDG.E.U8 R7, desc[UR22][R8.64] ;  /* 0x0000001608076981 */ /* 0x000ee2000c1e1100 */
[----:B------:R-:W0:Y:S01]  /*2b10*/  S2R R10, SR_TID.X ;  /* 0x00000000000a7919 */ /* 0x000e220000002100 */
[----:B------:R-:W-:Y:S01]  /*2b20*/  VIADD R11, R22, 0x3f ;  /* 0x0000003f160b7836 */ /* 0x000fe20000000000 */
[----:B------:R-:W-:Y:S02]  /*2b30*/  USHF.R.S32.HI UR5, URZ, 0x1f, UR10 ;  /* 0x0000001fff057899 */ /* 0x000fe4000801140a */
[----:B------:R-:W-:Y:S02]  /*2b40*/  IADD3 R6, P5, PT, R2, UR10, RZ ;  /* 0x0000000a02067c10 */ /* 0x000fe4000ffbe0ff */
[----:B------:R-:W-:Y:S01]  /*2b50*/  ISETP.GT.AND P3, PT, R11, 0x3f, PT ;  /* 0x0000003f0b00780c */ /* 0x000fe20003f64270 */
[----:B------:R-:W-:Y:S01]  /*2b60*/  VIADD R11, R22, 0xfffffff6 ;  /* 0xfffffff6160b7836 */ /* 0x000fe20000000000 */
[----:B0-----:R-:W-:-:S04]  /*2b70*/  LOP3.LUT R10, R10, 0x3f, RZ, 0xc0, !PT ;  /* 0x0000003f0a0a7812 */ /* 0x001fc800078ec0ff */
[----:B------:R-:W-:Y:S02]  /*2b80*/  ISETP.LT.AND P3, PT, R10, R22, P3 ;  /* 0x000000160a00720c */ /* 0x000fe40001f61270 */
[----:B------:R-:W-:Y:S01]  /*2b90*/  PRMT R10, RZ, 0x7610, R10 ;  /* 0x00007610ff0a7816 */ /* 0x000fe2000000000a */
[----:B---3--:R0:W-:Y:S02]  /*2ba0*/  STL [R1+0x84], R7 ;  /* 0x0000840701007387 */ /* 0x0081e40000100800 */
[----:B0-----:R-:W-:Y:S02]  /*2bb0*/  IADD3.X R7, PT, PT, R3, UR5, RZ, P5, !PT ;  /* 0x0000000503077c10 */ /* 0x001fe4000affe4ff */
[----:B------:R-:W-:-:S03]  /*2bc0*/  IADD3 R8, P5, PT, R4, UR10, RZ ;  /* 0x0000000a04087c10 */ /* 0x000fc6000ffbe0ff */
[----:B------:R0:W3:Y:S01]  /*2bd0*/  @!P4 LDG.E.U8 R10, desc[UR22][R6.64] ;  /* 0x00000016060ac981 */ /* 0x0000e2000c1e1100 */
[----:B------:R-:W-:Y:S02]  /*2be0*/  IADD3.X R9, PT, PT, R5, UR5, RZ, P5, !PT ;  /* 0x0000000505097c10 */ /* 0x000fe4000affe4ff */
[----:B------:R-:W-:Y:S02]  /*2bf0*/  ISETP.GE.U32.AND P5, PT, R11, 0x7fffffb7, PT ;  /* 0x7fffffb70b00780c */ /* 0x000fe40003fa6070 */
[----:B------:R-:W-:-:S06]  /*2c00*/  PRMT R11, RZ, 0x7610, R11 ;  /* 0x00007610ff0b7816 */ /* 0x000fcc000000000b */
[----:B------:R-:W2:Y:S04]  /*2c10*/  @!P4 LDG.E.U8 R11, desc[UR22][R8.64] ;  /* 0x00000016080bc981 */ /* 0x000ea8000c1e1100 */
[----:B------:R-:W-:Y:S04]  /*2c20*/  STL [R1+0x520], R6 ;  /* 0x0005200601007387 */ /* 0x000fe80000100800 */
[----:B------:R0:W-:Y:S01]  /*2c30*/  STL [R1+0x51c], R7 ;  /* 0x00051c0701007387 */ /* 0x0001e20000100800 */
[----:B------:R-:W-:Y:S02]  /*2c40*/  PRMT R52, RZ, 0x7610, R52 ;  /* 0x00007610ff347816 */ /* 0x000fe40000000034 */
[----:B0-----:R-:W-:-:S02]  /*2c50*/  PRMT R7, RZ, 0x7610, R7 ;  /* 0x00007610ff077816 */ /* 0x001fc40000000007 */
[----:B------:R-:W-:Y:S02]  /*2c60*/  PRMT R6, RZ, 0x7610, R6 ;  /* 0x00007610ff067816 */ /* 0x000fe40000000006 */
[----:B------:R-:W-:Y:S01]  /*2c70*/  PRMT R0, RZ, 0x7610, R0 ;  /* 0x00007610ff007816 */ /* 0x000fe20000000000 */
[----:B---3--:R0:W-:Y:S04]  /*2c80*/  STL [R1+0x80], R10 ;  /* 0x0000800a01007387 */ /* 0x0081e80000100800 */
[----:B------:R-:W-:Y:S04]  /*2c90*/  STL [R1+0x528], R8 ;  /* 0x0005280801007387 */ /* 0x000fe80000100800 */
[----:B------:R-:W-:Y:S01]  /*2ca0*/  STL [R1+0x540], R8 ;  /* 0x0005400801007387 */ /* 0x000fe20000100800 */
[----:B0-----:R-:W-:-:S03]  /*2cb0*/  VIADD R10, R22, 0xfffffffd ;  /* 0xfffffffd160a7836 */ /* 0x001fc60000000000 */
[----:B------:R-:W-:Y:S02]  /*2cc0*/  STL [R1+0x524], R9 ;  /* 0x0005240901007387 */ /* 0x000fe40000100800 */
[----:B------:R-:W-:Y:S02]  /*2cd0*/  ISETP.GE.U32.AND P4, PT, R10, 0x7fffffbe, PT ;  /* 0x7fffffbe0a00780c */ /* 0x000fe40003f86070 */
[----:B------:R-:W-:Y:S01]  /*2ce0*/  STL [R1+0x550], R9 ;  /* 0x0005500901007387 */ /* 0x000fe20000100800 */
[----:B------:R-:W-:-:S03]  /*2cf0*/  @P3 IMAD.MOV.U32 R10, RZ, RZ, R53 ;  /* 0x000000ffff0a3224 */ /* 0x000fc600078e0035 */
[----:B--2---:R0:W-:Y:S02]  /*2d00*/  STL [R1+0x7c], R11 ;  /* 0x00007c0b01007387 */ /* 0x0041e40000100800 */
[----:B0-----:R-:W-:Y:S01]  /*2d10*/  @P3 IMAD.MOV.U32 R11, RZ, RZ, R54 ;  /* 0x000000ffff0b3224 */ /* 0x001fe200078e0036 */
[----:B------:R-:W-:Y:S01]  /*2d20*/  UIMAD UR5, UR10, 0x9, URZ ;  /* 0x000000090a0578a4 */ /* 0x000fe2000f8e02ff */
[----:B------:R-:W2:Y:S04]  /*2d30*/  LDL.LU R54, [R1+0x620] ;  /* 0x0006200001367983 */ /* 0x000ea80000300800 */
[----:B------:R0:W3:Y:S01]  /*2d40*/  @P3 LDG.E.U8 R52, desc[UR22][R10.64] ;  /* 0x000000160a343981 */ /* 0x0000e2000c1e1100 */
[----:B------:R-:W-:-:S03]  /*2d50*/  USHF.R.S32.HI UR7, URZ, 0x1f, UR5 ;  /* 0x0000001fff077899 */ /* 0x000fc60008011405 */
[----:B------:R-:W2:Y:S01]  /*2d60*/  LDL.LU R53, [R1+0x61c] ;  /* 0x00061c0001357983 */ /* 0x000ea20000300800 */
[----:B0-----:R-:W-:Y:S02]  /*2d70*/  @P3 IMAD.MOV.U32 R10, RZ, RZ, R56 ;  /* 0x000000ffff0a3224 */ /* 0x001fe400078e0038 */
[----:B------:R-:W-:-:S05]  /*2d80*/  @P3 IMAD.MOV.U32 R11, RZ, RZ, R57 ;  /* 0x000000ffff0b3224 */ /* 0x000fca00078e0039 */
[----:B------:R0:W2:Y:S02]  /*2d90*/  @P3 LDG.E.U8 R7, desc[UR22][R10.64] ;  /* 0x000000160a073981 */ /* 0x0000a4000c1e1100 */
[----:B0-----:R-:W-:Y:S02]  /*2da0*/  @P3 IMAD.MOV.U32 R10, RZ, RZ, R20 ;  /* 0x000000ffff0a3224 */ /* 0x001fe400078e0014 */
[----:B------:R-:W-:-:S05]  /*2db0*/  @P3 IMAD.MOV.U32 R11, RZ, RZ, R12 ;  /* 0x000000ffff0b3224 */ /* 0x000fca00078e000c */
[----:B------:R0:W4:Y:S02]  /*2dc0*/  @P3 LDG.E.U8 R6, desc[UR22][R10.64] ;  /* 0x000000160a063981 */ /* 0x000124000c1e1100 */
[----:B0-----:R-:W-:Y:S02]  /*2dd0*/  @P3 IMAD.MOV.U32 R10, RZ, RZ, R16 ;  /* 0x000000ffff0a3224 */ /* 0x001fe400078e0010 */
[----:B------:R-:W-:-:S05]  /*2de0*/  @P3 IMAD.MOV.U32 R11, RZ, RZ, R18 ;  /* 0x000000ffff0b3224 */ /* 0x000fca00078e0012 */
[----:B------:R0:W4:Y:S01]  /*2df0*/  @P3 LDG.E.U8 R0, desc[UR22][R10.64] ;  /* 0x000000160a003981 */ /* 0x000122000c1e1100 */
[----:B------:R-:W-:Y:S02]  /*2e00*/  IADD3 R20, P6, PT, R2, UR5, RZ ;  /* 0x0000000502147c10 */ /* 0x000fe4000ffde0ff */
[----:B------:R-:W-:Y:S02]  /*2e10*/  SHF.R.U32.HI R12, RZ, 0xe, R26 ;  /* 0x0000000eff0c7819 */ /* 0x000fe4000001161a */
[----:B------:R-:W-:Y:S02]  /*2e20*/  PRMT R19, RZ, 0x7610, R19 ;  /* 0x00007610ff137816 */ /* 0x000fe40000000013 */
[----:B0-----:R-:W-:Y:S02]  /*2e30*/  IADD3.X R11, PT, PT, R3, UR7, RZ, P6, !PT ;  /* 0x00000007030b7c10 */ /* 0x001fe4000b7fe4ff */
[----:B------:R-:W-:Y:S01]  /*2e40*/  IADD3 R16, P6, PT, R4, UR5, RZ ;  /* 0x0000000504107c10 */ /* 0x000fe2000ffde0ff */
[----:B------:R-:W-:Y:S01]  /*2e50*/  @!P5 IMAD.MOV.U32 R10, RZ, RZ, R20 ;  /* 0x000000ffff0ad224 */ /* 0x000fe200078e0014 */
[----:B------:R-:W-:-:S02]  /*2e60*/  LOP3.LUT P3, RZ, R12, 0x1, RZ, 0xc0, !PT ;  /* 0x000000010cff7812 */ /* 0x000fc4000786c0ff */
[----:B------:R-:W-:Y:S02]  /*2e70*/  IADD3.X R12, PT, PT, R5, UR7, RZ, P6, !PT ;  /* 0x00000007050c7c10 */ /* 0x000fe4000b7fe4ff */
[----:B------:R0:W4:Y:S03]  /*2e80*/  @!P5 LDG.E.U8 R19, desc[UR22][R10.64] ;  /* 0x000000160a13d981 */ /* 0x000126000c1e1100 */
[----:B0-----:R-:W-:Y:S01]  /*2e90*/  IMAD.MOV.U32 R10, RZ, RZ, R12 ;  /* 0x000000ffff0a7224 */ /* 0x001fe200078e000c */
[----:B------:R-:W-:Y:S01]  /*2ea0*/  PRMT R55, RZ, 0x7610, R55 ;  /* 0x00007610ff377816 */ /* 0x000fe20000000037 */
[----:B---3--:R0:W-:Y:S04]  /*2eb0*/  STL [R1+0x9c], R52 ;  /* 0x00009c3401007387 */ /* 0x0081e80000100800 */
[----:B0-----:R-:W3:Y:S04]  /*2ec0*/  LDL.LU R52, [R1+0x618] ;  /* 0x0006180001347983 */ /* 0x001ee80000300800 */
[----:B------:R-:W3:Y:S04]  /*2ed0*/  LDL.LU R57, [R1+0x614] ;  /* 0x0006140001397983 */ /* 0x000ee80000300800 */
[----:B------:R-:W3:Y:S04]  /*2ee0*/  LDL.LU R56, [R1+0x610] ;  /* 0x0006100001387983 */ /* 0x000ee80000300800 */
[----:B--2---:R-:W-:Y:S04]  /*2ef0*/  STL [R1+0x52c], R7 ;  /* 0x00052c0701007387 */ /* 0x004fe80000100800 */
[----:B------:R-:W-:Y:S04]  /*2f00*/  STL [R1+0x560], R7 ;  /* 0x0005600701007387 */ /* 0x000fe80000100800 */
[----:B----4-:R-:W-:Y:S04]  /*2f10*/  STL [R1+0x530], R6 ;  /* 0x0005300601007387 */ /* 0x010fe80000100800 */
[----:B------:R-:W-:Y:S04]  /*2f20*/  STL [R1+0x570], R6 ;  /* 0x0005700601007387 */ /* 0x000fe80000100800 */
[----:B------:R-:W2:Y:S04]  /*2f30*/  LDL.LU R18, [R1+0x60c] ;  /* 0x00060c0001127983 */ /* 0x000ea80000300800 */
[----:B------:R-:W-:Y:S04]  /*2f40*/  STL [R1+0x534], R0 ;  /* 0x0005340001007387 */ /* 0x000fe80000100800 */
[----:B------:R-:W-:Y:S04]  /*2f50*/  STL [R1+0x118], R20 ;  /* 0x0001181401007387 */ /* 0x000fe80000100800 */
[----:B------:R-:W-:Y:S04]  /*2f60*/  STL [R1+0x580], R0 ;  /* 0x0005800001007387 */ /* 0x000fe80000100800 */
[----:B------:R0:W-:Y:S02]  /*2f70*/  STL [R1+0x114], R11 ;  /* 0x0001140b01007387 */ /* 0x0001e40000100800 */
[----:B0-----:R-:W-:-:S05]  /*2f80*/  IMAD.MOV.U32 R11, RZ, RZ, R16 ;  /* 0x000000ffff0b7224 */ /* 0x001fca00078e0010 */
[----:B------:R-:W-:-:S04]  /*2f90*/  @!P5 LOP3.LUT R11, R11, R10, RZ, 0x3c, !PT ;  /* 0x0000000a0b0bd212 */ /* 0x000fc800078e3cff */
[----:B------:R-:W-:-:S04]  /*2fa0*/  @!P5 LOP3.LUT R10, R11, R10, RZ, 0x3c, !PT ;  /* 0x0000000a0b0ad212 */ /* 0x000fc800078e3cff */
[----:B------:R-:W-:-:S05]  /*2fb0*/  @!P5 LOP3.LUT R11, R11, R10, RZ, 0x3c, !PT ;  /* 0x0000000a0b0bd212 */ /* 0x000fca00078e3cff */
[----:B------:R0:W4:Y:S01]  /*2fc0*/  @!P5 LDG.E.U8 R55, desc[UR22][R10.64] ;  /* 0x000000160a37d981 */ /* 0x000122000c1e1100 */
[----:B------:R-:W-:-:S03]  /*2fd0*/  UIMAD UR6, UR10, 0x11, URZ ;  /* 0x000000110a0678a4 */ /* 0x000fc6000f8e02ff */
[----:B------:R1:W-:Y:S01]  /*2fe0*/  STL [R1+0x120], R16 ;  /* 0x0001201001007387 */ /* 0x0003e20000100800 */
[----:B------:R-:W-:-:S03]  /*2ff0*/  USHF.R.S32.HI UR11, URZ, 0x1f, UR6 ;  /* 0x0000001fff0b7899 */ /* 0x000fc60008011406 */
[----:B------:R-:W2:Y:S01]  /*3000*/  LDL.LU R20, [R1+0x608] ;  /* 0x0006080001147983 */ /* 0x000ea20000300800 */
[----:B-1----:R-:W-:-:S03]  /*3010*/  IADD3 R16, P6, PT, R2, UR6, RZ ;  /* 0x0000000602107c10 */ /* 0x002fc6000ffde0ff */
[----:B------:R1:W-:Y:S01]  /*3020*/  STL [R1+0x6c], R19 ;  /* 0x00006c1301007387 */ /* 0x0003e20000100800 */
[----:B0-----:R-:W-:Y:S01]  /*3030*/  IADD3.X R10, PT, PT, R3, UR11, RZ, P6, !PT ;  /* 0x0000000b030a7c10 */ /* 0x001fe2000b7fe4ff */
[----:B------:R-:W-:Y:S02]  /*3040*/  IMAD.MOV.U32 R11, RZ, RZ, R16 ;  /* 0x000000ffff0b7224 */ /* 0x000fe400078e0010 */
[----:B-1----:R-:W2:Y:S03]  /*3050*/  LDL.LU R19, [R1+0x604] ;  /* 0x0006040001137983 */ /* 0x002ea60000300800 */
[-C--:B------:R-:W-:Y:S01]  /*3060*/  @P3 LOP3.LUT R11, R11, R10.reuse, RZ, 0x3c, !PT ;  /* 0x0000000a0b0b3212 */ /* 0x080fe200078e3cff */
[----:B------:R-:W-:Y:S01]  /*3070*/  STL [R1+0x11c], R12 ;  /* 0x00011c0c01007387 */ /* 0x000fe20000100800 */
[----:B------:R-:W-:Y:S02]  /*3080*/  PRMT R50, RZ, 0x7610, R50 ;  /* 0x00007610ff327816 */ /* 0x000fe40000000032 */
[----:B------:R-:W-:Y:S01]  /*3090*/  PRMT R61, RZ, 0x7610, R61 ;  /* 0x00007610ff3d7816 */ /* 0x000fe2000000003d */
[----:B----4-:R0:W-:Y:S04]  /*30a0*/  STL [R1+0x74], R55 ;  /* 0x0000743701007387 */ /* 0x0101e80000100800 */
[----:B0-----:R-:W4:Y:S04]  /*30b0*/  LDL.LU R55, [R1+0x600] ;  /* 0x0006000001377983 */ /* 0x001f280000300800 */
[----:B------:R-:W-:Y:S04]  /*30c0*/  STL [R1+0x1f8], R16 ;  /* 0x0001f81001007387 */ /* 0x000fe80000100800 */
[----:B------:R0:W-:Y:S02]  /*30d0*/  STL [R1+0x1f4], R10 ;  /* 0x0001f40a01007387 */ /* 0x0001e40000100800 */
[----:B0-----:R-:W-:-:S02]  /*30e0*/  @P3 LOP3.LUT R10, R11, R10, RZ, 0x3c, !PT ;  /* 0x0000000a0b0a3212 */ /* 0x001fc400078e3cff */
[----:B------:R-:W-:Y:S02]  /*30f0*/  IADD3 R16, P6, PT, R4, UR6, RZ ;  /* 0x0000000604107c10 */ /* 0x000fe4000ffde0ff */
[----:B------:R-:W-:-:S05]  /*3100*/  @P3 LOP3.LUT R11, R11, R10, RZ, 0x3c, !PT ;  /* 0x0000000a0b0b3212 */ /* 0x000fca00078e3cff */
[----:B------:R0:W2:Y:S02]  /*3110*/  @P3 LDG.E.U8 R50, desc[UR22][R10.64] ;  /* 0x000000160a323981 */ /* 0x0000a4000c1e1100 */
[----:B0-----:R-:W-:Y:S01]  /*3120*/  IMAD.MOV.U32 R11, RZ, RZ, R16 ;  /* 0x000000ffff0b7224 */ /* 0x001fe200078e0010 */
[----:B------:R-:W-:Y:S01]  /*3130*/  IADD3.X R10, PT, PT, R5, UR11, RZ, P6, !PT ;  /* 0x0000000b050a7c10 */ /* 0x000fe2000b7fe4ff */
[----:B------:R-:W-:Y:S03]  /*3140*/  STL [R1+0x200], R16 ;  /* 0x0002001001007387 */ /* 0x000fe60000100800 */
[-C--:B------:R-:W-:Y:S01]  /*3150*/  @P3 LOP3.LUT R11, R11, R10.reuse, RZ, 0x3c, !PT ;  /* 0x0000000a0b0b3212 */ /* 0x080fe200078e3cff */
[----:B------:R0:W-:Y:S03]  /*3160*/  STL [R1+0x1fc], R10 ;  /* 0x0001fc0a01007387 */ /* 0x0001e60000100800 */
[----:B0-----:R-:W-:-:S04]  /*3170*/  @P3 LOP3.LUT R10, R11, R10, RZ, 0x3c, !PT ;  /* 0x0000000a0b0a3212 */ /* 0x001fc800078e3cff */
[----:B------:R-:W-:-:S05]  /*3180*/  @P3 LOP3.LUT R11, R11, R10, RZ, 0x3c, !PT ;  /* 0x0000000a0b0b3212 */ /* 0x000fca00078e3cff */
[----:B------:R0:W2:Y:S01]  /*3190*/  @P3 LDG.E.U8 R61, desc[UR22][R10.64] ;  /* 0x000000160a3d3981 */ /* 0x0000a2000c1e1100 */
[----:B------:R-:W-:Y:S01]  /*31a0*/  SHF.R.U32.HI R12, RZ, 0x6, R26 ;  /* 0x00000006ff0c7819 */ /* 0x000fe2000001161a */
[----:B------:R-:W-:-:S03]  /*31b0*/  UIMAD UR5, UR10, 0x19, URZ ;  /* 0x000000190a0578a4 */ /* 0x000fc6000f8e02ff */
[----:B------:R-:W-:Y:S01]  /*31c0*/  LOP3.LUT P5, RZ, R12, 0x1, RZ, 0xc0, !PT ;  /* 0x000000010cff7812 */ /* 0x000fe200078ac0ff */
[----:B------:R-:W-:Y:S02]  /*31d0*/  USHF.R.S32.HI UR7, URZ, 0x1f, UR5 ;  /* 0x0000001fff077899 */ /* 0x000fe40008011405 */
[----:B------:R-:W-:-:S04]  /*31e0*/  IADD3 R16, P6, PT, R2, UR5, RZ ;  /* 0x0000000502107c10 */ /* 0x000fc8000ffde0ff */
[----:B0-----:R-:W-:Y:S01]  /*31f0*/  IADD3.X R10, PT, PT, R3, UR7, RZ, P6, !PT ;  /* 0x00000007030a7c10 */ /* 0x001fe2000b7fe4ff */
[----:B------:R-:W-:-:S05]  /*3200*/  IMAD.MOV.U32 R11, RZ, RZ, R16 ;  /* 0x000000ffff0b7224 */ /* 0x000fca00078e0010 */
[-C--:B------:R-:W-:Y:S02]  /*3210*/  @P5 LOP3.LUT R11, R11, R10.reuse, RZ, 0x3c, !PT ;  /* 0x0000000a0b0b5212 */ /* 0x080fe400078e3cff */
[----:B------:R-:W-:Y:S01]  /*3220*/  PRMT R60, RZ, 0x7610, R60 ;  /* 0x00007610ff3c7816 */ /* 0x000fe2000000003c */
[----:B--2---:R0:W-:Y:S04]  /*3230*/  STL [R1+0x70], R61 ;  /* 0x0000703d01007387 */ /* 0x0041e80000100800 */
[----:B0-----:R-:W2:Y:S04]  /*3240*/  LDL.LU R61, [R1+0x5fc] ;  /* 0x0005fc00013d7983 */ /* 0x001ea80000300800 */
[----:B------:R-:W-:Y:S04]  /*3250*/  STL [R1+0x308], R16 ;  /* 0x0003081001007387 */ /* 0x000fe80000100800 */
[----:B------:R0:W-:Y:S02]  /*3260*/  STL [R1+0x304], R10 ;  /* 0x0003040a01007387 */ /* 0x0001e40000100800 */
[----:B0-----:R-:W-:-:S04]  /*3270*/  @P5 LOP3.LUT R10, R11, R10, RZ, 0x3c, !PT ;  /* 0x0000000a0b0a5212 */ /* 0x001fc800078e3cff */
[----:B------:R-:W-:-:S05]  /*3280*/  @P5 LOP3.LUT R11, R11, R10, RZ, 0x3c, !PT ;  /* 0x0000000a0b0b5212 */ /* 0x000fca00078e3cff */
[----:B------:R0:W2:Y:S01]  /*3290*/  @P5 LDG.E.U8 R60, desc[UR22][R10.64] ;  /* 0x000000160a3c5981 */ /* 0x0000a2000c1e1100 */
[----:B------:R-:W-:Y:S02]  /*32a0*/  SHF.R.U64 R12, R30, 0x1e, RZ ;  /* 0x0000001e1e0c7819 */ /* 0x000fe400000012ff */
[----:B------:R-:W-:Y:S02]  /*32b0*/  IADD3 R16, P6, PT, R4, UR5, RZ ;  /* 0x0000000504107c10 */ /* 0x000fe4000ffde0ff */
[----:B------:R-:W-:Y:S02]  /*32c0*/  LOP3.LUT P3, RZ, R12, 0x1, RZ, 0xc0, !PT ;  /* 0x000000010cff7812 */ /* 0x000fe4000786c0ff */
[----:B------:R-:W-:Y:S01]  /*32d0*/  IADD3.X R12, PT, PT, R5, UR7, RZ, P6, !PT ;  /* 0x00000007050c7c10 */ /* 0x000fe2000b7fe4ff */
[----:B0-----:R-:W-:-:S04]  /*32e0*/  IMAD.MOV.U32 R11, RZ, RZ, R16 ;  /* 0x000000ffff0b7224 */ /* 0x001fc800078e0010 */
[----:B------:R-:W-:Y:S01]  /*32f0*/  IMAD.MOV.U32 R10, RZ, RZ, R12 ;  /* 0x000000ffff0a7224 */ /* 0x000fe200078e000c */
[----:B------:R-:W-:-:S04]  /*3300*/  UIMAD UR6, UR10, 0x21, URZ ;  /* 0x000000210a0678a4 */ /* 0x000fc8000f8e02ff */
[----:B------:R-:W-:-:S04]  /*3310*/  @P5 LOP3.LUT R11, R11, R10, RZ, 0x3c, !PT ;  /* 0x0000000a0b0b5212 */ /* 0x000fc800078e3cff */
[C---:B------:R-:W-:Y:S01]  /*3320*/  @P5 LOP3.LUT R10, R11.reuse, R10, RZ, 0x3c, !PT ;  /* 0x0000000a0b0a5212 */ /* 0x040fe200078e3cff */
[----:B------:R0:W-:Y:S01]  /*3330*/  STL [R1+0x310], R16 ;  /* 0x0003101001007387 */ /* 0x0001e20000100800 */
[----:B------:R-:W-:Y:S01]  /*3340*/  PRMT R49, RZ, 0x7610, R49 ;  /* 0x00007610ff317816 */ /* 0x000fe20000000031 */
[----:B------:R-:W-:Y:S01]  /*3350*/  USHF.R.S32.HI UR11, URZ, 0x1f, UR6 ;  /* 0x0000001fff0b7899 */ /* 0x000fe20008011406 */
[----:B------:R-:W-:-:S05]  /*3360*/  @P5 LOP3.LUT R11, R11, R10, RZ, 0x3c, !PT ;  /* 0x0000000a0b0b5212 */ /* 0x000fca00078e3cff */
[----:B------:R1:W3:Y:S01]  /*3370*/  @P5 LDG.E.U8 R49, desc[UR22][R10.64] ;  /* 0x000000160a315981 */ /* 0x0002e2000c1e1100 */
[----:B0-----:R-:W-:-:S05]  /*3380*/  IADD3 R16, P6, PT, R2, UR6, RZ ;  /* 0x0000000602107c10 */ /* 0x001fca000ffde0ff */
[----:B-1----:R-:W-:Y:S01]  /*3390*/  IMAD.MOV.U32 R11, RZ, RZ, R16 ;  /* 0x000000ffff0b7224 */ /* 0x002fe200078e0010 */
[----:B------:R-:W-:-:S04]  /*33a0*/  IADD3.X R10, PT, PT, R3, UR11, RZ, P6, !PT ;  /* 0x0000000b030a7c10 */ /* 0x000fc8000b7fe4ff */
[-C--:B------:R-:W-:Y:S02]  /*33b0*/  @P3 LOP3.LUT R11, R11, R10.reuse, RZ, 0x3c, !PT ;  /* 0x0000000a0b0b3212 */ /* 0x080fe400078e3cff */
[----:B------:R-:W-:Y:S01]  /*33c0*/  PRMT R23, RZ, 0x7610, R23 ;  /* 0x00007610ff177816 */ /* 0x000fe20000000017 */
[----:B--2---:R0:W-:Y:S04]  /*33d0*/  STL [R1+0x64], R60 ;  /* 0x0000643c01007387 */ /* 0x0041e80000100800 */
[----:B0-----:R-:W2:Y:S04]  /*33e0*/  LDL.LU R60, [R1+0x5f8] ;  /* 0x0005f800013c7983 */ /* 0x001ea80000300800 */
[----:B------:R-:W-:Y:S04]  /*33f0*/  STL [R1+0x30c], R12 ;  /* 0x00030c0c01007387 */ /* 0x000fe80000100800 */
[----:B------:R-:W-:Y:S04]  /*3400*/  STL [R1+0x358], R16 ;  /* 0x0003581001007387 */ /* 0x000fe80000100800 */
[----:B------:R0:W-:Y:S02]  /*3410*/  STL [R1+0x354], R10 ;  /* 0x0003540a01007387 */ /* 0x0001e40000100800 */
[----:B0-----:R-:W-:-:S04]  /*3420*/  @P3 LOP3.LUT R10, R11, R10, RZ, 0x3c, !PT ;  /* 0x0000000a0b0a3212 */ /* 0x001fc800078e3cff */
[----:B------:R-:W-:-:S05]  /*3430*/  @P3 LOP3.LUT R11, R11, R10, RZ, 0x3c, !PT ;  /* 0x0000000a0b0b3212 */ /* 0x000fca00078e3cff */
[----:B------:R0:W2:Y:S01]  /*3440*/  @P3 LDG.E.U8 R23, desc[UR22][R10.64] ;  /* 0x000000160a173981 */ /* 0x0000a2000c1e1100 */
[----:B------:R-:W-:-:S05]  /*3450*/  IADD3 R16, P6, PT, R4, UR6, RZ ;  /* 0x0000000604107c10 */ /* 0x000fca000ffde0ff */
[----:B0-----:R-:W-:Y:S01]  /*3460*/  IMAD.MOV.U32 R11, RZ, RZ, R16 ;  /* 0x000000ffff0b7224 */ /* 0x001fe200078e0010 */
[----:B------:R-:W-:-:S04]  /*3470*/  IADD3.X R10, PT, PT, R5, UR11, RZ, P6, !PT ;  /* 0x0000000b050a7c10 */ /* 0x000fc8000b7fe4ff */
        /* <DEDUP_REMOVED lines=9> */
[----:B------:R-:W-:Y:S01]  /*3510*/  SHF.R.U64 R12, R30, 0x16, RZ ;  /* 0x000000161e0c7819 */ /* 0x000fe200000012ff */
[----:B------:R-:W-:-:S03]  /*3520*/  UIMAD UR5, UR10, 0x29, URZ ;  /* 0x000000290a0578a4 */ /* 0x000fc6000f8e02ff */
[----:B------:R-:W-:Y:S01]  /*3530*/  LOP3.LUT P5, RZ, R12, 0x1, RZ, 0xc0, !PT ;  /* 0x000000010cff7812 */ /* 0x000fe200078ac0ff */
[----:B------:R-:W-:Y:S02]  /*3540*/  USHF.R.S32.HI UR7, URZ, 0x1f, UR5 ;  /* 0x0000001fff077899 */ /* 0x000fe40008011405 */
[----:B------:R-:W-:-:S04]  /*3550*/  IADD3 R16, P6, PT, R2, UR5, RZ ;  /* 0x0000000502107c10 */ /* 0x000fc8000ffde0ff */
[----:B0-----:R-:W-:Y:S01]  /*3560*/  IADD3.X R10, PT, PT, R3, UR7, RZ, P6, !PT ;  /* 0x00000007030a7c10 */ /* 0x001fe2000b7fe4ff */
[----:B------:R-:W-:Y:S01]  /*3570*/  IMAD.MOV.U32 R11, RZ, RZ, R16 ;  /* 0x000000ffff0b7224 */ /* 0x000fe200078e0010 */
[----:B------:R-:W-:Y:S04]  /*3580*/  STL [R1+0x3a8], R16 ;  /* 0x0003a81001007387 */ /* 0x000fe80000100800 */
[----:B------:R-:W-:Y:S02]  /*3590*/  @P5 LOP3.LUT R11, R11, R10, RZ, 0x3c, !PT ;  /* 0x0000000a0b0b5212 */ /* 0x000fe400078e3cff */
[----:B------:R-:W-:Y:S02]  /*35a0*/  PRMT R48, RZ, 0x7610, R48 ;  /* 0x00007610ff307816 */ /* 0x000fe40000000030 */
[----:B------:R-:W-:Y:S01]  /*35b0*/  SHF.R.U64 R12, R30, 0xe, RZ ;  /* 0x0000000e1e0c7819 */ /* 0x000fe200000012ff */
[----:B------:R-:W-:Y:S01]  /*35c0*/  UIMAD UR6, UR10, 0x31, URZ ;  /* 0x000000310a0678a4 */ /* 0x000fe2000f8e02ff */
[----:B------:R-:W-:-:S02]  /*35d0*/  PRMT R13, RZ, 0x7610, R13 ;  /* 0x00007610ff0d7816 */ /* 0x000fc4000000000d */
[----:B------:R-:W-:Y:S02]  /*35e0*/  LOP3.LUT P3, RZ, R12, 0x1, RZ, 0xc0, !PT ;  /* 0x000000010cff7812 */ /* 0x000fe4000786c0ff */
[----:B------:R-:W-:Y:S01]  /*35f0*/  PRMT R14, RZ, 0x7610, R14 ;  /* 0x00007610ff0e7816 */ /* 0x000fe2000000000e */
[----:B--2---:R0:W-:Y:S04]  /*3600*/  STL [R1+0x5c], R17 ;  /* 0x00005c1101007387 */ /* 0x0041e80000100800 */
[----:B------:R1:W-:Y:S01]  /*3610*/  STL [R1+0x3a4], R10 ;  /* 0x0003a40a01007387 */ /* 0x0003e20000100800 */
[----:B0-----:R-:W-:Y:S02]  /*3620*/  IADD3 R17, P6, PT, R4, UR5, RZ ;  /* 0x0000000504117c10 */ /* 0x001fe4000ffde0ff */
[----:B-1----:R-:W-:-:S02]  /*3630*/  @P5 LOP3.LUT R10, R11, R10, RZ, 0x3c, !PT ;  /* 0x0000000a0b0a5212 */ /* 0x002fc400078e3cff */
[----:B------:R-:W-:Y:S02]  /*3640*/  IADD3.X R16, PT, PT, R5, UR7, RZ, P6, !PT ;  /* 0x0000000705107c10 */ /* 0x000fe4000b7fe4ff */
[----:B------:R-:W-:Y:S01]  /*3650*/  @P5 LOP3.LUT R11, R11, R10, RZ, 0x3c, !PT ;  /* 0x0000000a0b0b5212 */ /* 0x000fe200078e3cff */
[----:B------:R-:W-:Y:S01]  /*3660*/  USHF.R.S32.HI UR5, URZ, 0x1f, UR6 ;  /* 0x0000001fff057899 */ /* 0x000fe20008011406 */
[----:B------:R-:W-:Y:S04]  /*3670*/  STL [R1+0x3b0], R17 ;  /* 0x0003b01101007387 */ /* 0x000fe80000100800 */
[----:B------:R0:W2:Y:S04]  /*3680*/  @P5 LDG.E.U8 R48, desc[UR22][R10.64] ;  /* 0x000000160a305981 */ /* 0x0000a8000c1e1100 */
[----:B------:R1:W-:Y:S01]  /*3690*/  STL [R1+0x3ac], R16 ;  /* 0x0003ac1001007387 */ /* 0x0003e20000100800 */
[----:B0-----:R-:W-:-:S02]  /*36a0*/  IMAD.MOV.U32 R11, RZ, RZ, R16 ;  /* 0x000000ffff0b7224 */ /* 0x001fc400078e0010 */
[----:B------:R-:W-:Y:S01]  /*36b0*/  @P5 IMAD.MOV.U32 R10, RZ, RZ, R17 ;  /* 0x000000ffff0a5224 */ /* 0x000fe200078e0011 */
[----:B-1----:R-:W-:-:S04]  /*36c0*/  IADD3 R16, P6, PT, R2, UR6, RZ ;  /* 0x0000000602107c10 */ /* 0x002fc8000ffde0ff */
[----:B------:R0:W2:Y:S01]  /*36d0*/  @P5 LDG.E.U8 R13, desc[UR22][R10.64] ;  /* 0x000000160a0d5981 */ /* 0x0000a2000c1e1100 */
[----:B------:R-:W-:Y:S01]  /*36e0*/  IADD3.X R17, PT, PT, R3, UR5, RZ, P6, !PT ;  /* 0x0000000503117c10 */ /* 0x000fe2000b7fe4ff */
[----:B0-----:R-:W-:-:S04]  /*36f0*/  @P3 IMAD.MOV.U32 R10, RZ, RZ, R16 ;  /* 0x000000ffff0a3224 */ /* 0x001fc800078e0010 */
[----:B------:R-:W-:-:S05]  /*3700*/  @P3 IMAD.MOV.U32 R11, RZ, RZ, R17 ;  /* 0x000000ffff0b3224 */ /* 0x000fca00078e0011 */
[----:B------:R-:W3:Y:S04]  /*3710*/  @P3 LDG.E.U8 R14, desc[UR22][R10.64] ;  /* 0x000000160a0e3981 */ /* 0x000ee8000c1e1100 */
[----:B------:R-:W-:Y:S01]  /*3720*/  STL [R1+0x3f8], R16 ;  /* 0x0003f81001007387 */ /* 0x000fe20000100800 */
[----:B------:R-:W-:-:S04]  /*3730*/  SHF.R.U64 R12, R30, 0x6, RZ ;  /* 0x000000061e0c7819 */ /* 0x000fc800000012ff */
[----:B------:R-:W-:Y:S02]  /*3740*/  LOP3.LUT P5, RZ, R12, 0x1, RZ, 0xc0, !PT ;  /* 0x000000010cff7812 */ /* 0x000fe400078ac0ff */
[----:B------:R-:W-:Y:S01]  /*3750*/  PRMT R51, RZ, 0x7610, R51 ;  /* 0x00007610ff337816 */ /* 0x000fe20000000033 */
[----:B------:R-:W-:Y:S01]  /*3760*/  VIADD R12, R22, 0xfffffff5 ;  /* 0xfffffff5160c7836 */ /* 0x000fe20000000000 */
[----:B------:R-:W-:Y:S01]  /*3770*/  PRMT R15, RZ, 0x7610, R15 ;  /* 0x00007610ff0f7816 */ /* 0x000fe2000000000f */
[----:B--2---:R0:W-:Y:S02]  /*3780*/  STL [R1+0x68], R13 ;  /* 0x0000680d01007387 */ /* 0x0041e40000100800 */
[----:B0-----:R-:W-:Y:S01]  /*3790*/  IADD3 R13, P6, PT, R4, UR6, RZ ;  /* 0x00000006040d7c10 */ /* 0x001fe2000ffde0ff */
[----:B------:R-:W-:-:S03]  /*37a0*/  UIMAD UR6, UR10, 0x39, URZ ;  /* 0x000000390a0678a4 */ /* 0x000fc6000f8e02ff */
[----:B------:R-:W-:Y:S01]  /*37b0*/  IADD3.X R16, PT, PT, R5, UR5, RZ, P6, !PT ;  /* 0x0000000505107c10 */ /* 0x000fe2000b7fe4ff */
[----:B------:R-:W-:Y:S01]  /*37c0*/  STL [R1+0x3f4], R17 ;  /* 0x0003f41101007387 */ /* 0x000fe20000100800 */
[----:B------:R-:W-:-:S03]  /*37d0*/  USHF.R.S32.HI UR7, URZ, 0x1f, UR6 ;  /* 0x0000001fff077899 */ /* 0x000fc60008011406 */
[----:B------:R-:W-:Y:S04]  /*37e0*/  STL [R1+0x400], R13 ;  /* 0x0004000d01007387 */ /* 0x000fe80000100800 */
[----:B------:R-:W-:Y:S04]  /*37f0*/  STL [R1+0x3fc], R16 ;  /* 0x0003fc1001007387 */ /* 0x000fe80000100800 */
[----:B---3--:R0:W-:Y:S01]  /*3800*/  STL [R1+0x58], R14 ;  /* 0x0000580e01007387 */ /* 0x0081e20000100800 */
[----:B------:R-:W-:Y:S02]  /*3810*/  @P3 IMAD.MOV.U32 R10, RZ, RZ, R13 ;  /* 0x000000ffff0a3224 */ /* 0x000fe400078e000d */
[----:B------:R-:W-:-:S05]  /*3820*/  @P3 IMAD.MOV.U32 R11, RZ, RZ, R16 ;  /* 0x000000ffff0b3224 */ /* 0x000fca00078e0010 */
[----:B------:R1:W2:Y:S01]  /*3830*/  @P3 LDG.E.U8 R51, desc[UR22][R10.64] ;  /* 0x000000160a333981 */ /* 0x0002a2000c1e1100 */
[----:B0-----:R-:W-:-:S04]  /*3840*/  IADD3 R14, P6, PT, R2, UR6, RZ ;  /* 0x00000006020e7c10 */ /* 0x001fc8000ffde0ff */
[----:B------:R-:W-:Y:S02]  /*3850*/  IADD3.X R17, PT, PT, R3, UR7, RZ, P6, !PT ;  /* 0x0000000703117c10 */ /* 0x000fe4000b7fe4ff */
[----:B------:R-:W-:Y:S01]  /*3860*/  IADD3 R13, P6, PT, R4, UR6, RZ ;  /* 0x00000006040d7c10 */ /* 0x000fe2000ffde0ff */
[----:B------:R-:W-:Y:S03]  /*3870*/  STL [R1+0x448], R14 ;  /* 0x0004480e01007387 */ /* 0x000fe60000100800 */
[----:B------:R-:W-:Y:S01]  /*3880*/  IADD3.X R16, PT, PT, R5, UR7, RZ, P6, !PT ;  /* 0x0000000705107c10 */ /* 0x000fe2000b7fe4ff */
[----:B------:R-:W-:Y:S01]  /*3890*/  STL [R1+0x444], R17 ;  /* 0x0004441101007387 */ /* 0x000fe20000100800 */
[----:B------:R-:W-:Y:S01]  /*38a0*/  ISETP.GE.U32.AND P3, PT, R12, 0x7fffffb6, PT ;  /* 0x7fffffb60c00780c */ /* 0x000fe20003f66070 */
[----:B------:R-:W-:Y:S02]  /*38b0*/  @P5 IMAD.MOV.U32 R12, RZ, RZ, R13 ;  /* 0x000000ffff0c5224 */ /* 0x000fe400078e000d */
[----:B------:R0:W-:Y:S02]  /*38c0*/  STL [R1+0x450], R13 ;  /* 0x0004500d01007387 */ /* 0x0001e40000100800 */
[----:B0-----:R-:W-:-:S05]  /*38d0*/  @P5 IMAD.MOV.U32 R13, RZ, RZ, R16 ;  /* 0x000000ffff0d5224 */ /* 0x001fca00078e0010 */
[----:B------:R-:W3:Y:S01]  /*38e0*/  @P5 LDG.E.U8 R15, desc[UR22][R12.64] ;  /* 0x000000160c0f5981 */ /* 0x000ee2000c1e1100 */
[----:B------:R-:W-:Y:S01]  /*38f0*/  PRMT R54, RZ, 0x7610, R54 ;  /* 0x00007610ff367816 */ /* 0x000fe20000000036 */
[----:B------:R-:W-:Y:S01]  /*3900*/  USHF.L.U32 UR5, UR10, 0x1, URZ ;  /* 0x000000010a057899 */ /* 0x000fe200080006ff */
[----:B-1----:R-:W-:Y:S02]  /*3910*/  @P5 IMAD.MOV.U32 R10, RZ, RZ, R14 ;  /* 0x000000ffff0a5224 */ /* 0x002fe400078e000e */
[----:B------:R-:W-:Y:S01]  /*3920*/  @P5 IMAD.MOV.U32 R11, RZ, RZ, R17 ;  /* 0x000000ffff0b5224 */ /* 0x000fe200078e0011 */
[----:B------:R-:W-:-:S04]  /*3930*/  USHF.R.S32.HI UR6, URZ, 0x1f, UR5 ;  /* 0x0000001fff067899 */ /* 0x000fc80008011405 */
[----:B------:R0:W2:Y:S01]  /*3940*/  @P5 LDG.E.U8 R54, desc[UR22][R10.64] ;  /* 0x000000160a365981 */ /* 0x0000a2000c1e1100 */
[----:B------:R-:W-:Y:S01]  /*3950*/  VIADD R14, R22, 0xfffffffc ;  /* 0xfffffffc160e7836 */ /* 0x000fe20000000000 */
[----:B------:R-:W-:Y:S02]  /*3960*/  PRMT R53, RZ, 0x7610, R53 ;  /* 0x00007610ff357816 */ /* 0x000fe40000000035 */
[----:B------:R-:W-:Y:S01]  /*3970*/  STL [R1+0x44c], R16 ;  /* 0x00044c1001007387 */ /* 0x000fe20000100800 */
[----:B0-----:R-:W-:-:S04]  /*3980*/  IADD3 R10, P6, PT, R2, UR5, RZ ;  /* 0x00000005020a7c10 */ /* 0x001fc8000ffde0ff */
[----:B------:R-:W-:Y:S02]  /*3990*/  IADD3.X R11, PT, PT, R3, UR6, RZ, P6, !PT ;  /* 0x00000006030b7c10 */ /* 0x000fe4000b7fe4ff */
[----:B------:R-:W-:Y:S01]  /*39a0*/  IADD3 R12, P6, PT, R4, UR5, RZ ;  /* 0x00000005040c7c10 */ /* 0x000fe2000ffde0ff */
[----:B------:R-:W-:Y:S01]  /*39b0*/  UIMAD UR5, UR10, 0xa, URZ ;  /* 0x0000000a0a0578a4 */ /* 0x000fe2000f8e02ff */
[----:B------:R-:W-:Y:S01]  /*39c0*/  STL [R1+0x53c], R10 ;  /* 0x00053c0a01007387 */ /* 0x000fe20000100800 */
[----:B------:R-:W-:Y:S02]  /*39d0*/  PRMT R52, RZ, 0x7610, R52 ;  /* 0x00007610ff347816 */ /* 0x000fe40000000034 */
[----:B------:R-:W-:Y:S01]  /*39e0*/  IADD3.X R13, PT, PT, R5, UR6, RZ, P6, !PT ;  /* 0x00000006050d7c10 */ /* 0x000fe2000b7fe4ff */
[----:B------:R-:W-:Y:S01]  /*39f0*/  STL [R1+0x590], R10 ;  /* 0x0005900a01007387 */ /* 0x000fe20000100800 */
[----:B------:R-:W-:Y:S01]  /*3a00*/  ISETP.GE.U32.AND P5, PT, R14, 0x7fffffbd, PT ;  /* 0x7fffffbd0e00780c */ /* 0x000fe20003fa6070 */
[----:B------:R-:W-:-:S02]  /*3a10*/  USHF.R.S32.HI UR7, URZ, 0x1f, UR5 ;  /* 0x0000001fff077899 */ /* 0x000fc40008011405 */
[----:B------:R-:W-:Y:S01]  /*3a20*/  STL [R1+0x538], R11 ;  /* 0x0005380b01007387 */ /* 0x000fe20000100800 */
[----:B------:R-:W-:-:S03]  /*3a30*/  SHF.R.U32.HI R14, RZ, 0xd, R26 ;  /* 0x0000000dff0e7819 */ /* 0x000fc6000001161a */
[----:B------:R-:W-:Y:S04]  /*3a40*/  STL [R1+0x584], R11 ;  /* 0x0005840b01007387 */ /* 0x000fe80000100800 */
[----:B------:R-:W2:Y:S04]  /*3a50*/  @!P4 LDG.E.U8 R53, desc[UR22][R10.64] ;  /* 0x000000160a35c981 */ /* 0x000ea8000c1e1100 */
[----:B------:R-:W2:Y:S01]  /*3a60*/  @!P4 LDG.E.U8 R52, desc[UR22][R12.64] ;  /* 0x000000160c34c981 */ /* 0x000ea2000c1e1100 */
[----:B------:R-:W-:Y:S02]  /*3a70*/  LOP3.LUT P4, RZ, R14, 0x1, RZ, 0xc0, !PT ;  /* 0x000000010eff7812 */ /* 0x000fe4000788c0ff */
[----:B------:R-:W-:Y:S01]  /*3a80*/  PRMT R59, RZ, 0x7610, R59 ;  /* 0x00007610ff3b7816 */ /* 0x000fe2000000003b */
[----:B---3--:R0:W-:Y:S04]  /*3a90*/  STL [R1+0x54], R15 ;  /* 0x0000540f01007387 */ /* 0x0081e80000100800 */
[----:B------:R-:W-:Y:S01]  /*3aa0*/  STL.64 [R1+0x548], R12 ;  /* 0x0005480c01007387 */ /* 0x000fe20000100a00 */
[----:B0-----:R-:W-:-:S04]  /*3ab0*/  IADD3 R15, P6, PT, R2, UR5, RZ ;  /* 0x00000005020f7c10 */ /* 0x001fc8000ffde0ff */
[----:B------:R-:W-:Y:S01]  /*3ac0*/  IADD3.X R14, PT, PT, R3, UR7, RZ, P6, !PT ;  /* 0x00000007030e7c10 */ /* 0x000fe2000b7fe4ff */
[----:B------:R0:W-:Y:S04]  /*3ad0*/  STL [R1+0x128], R15 ;  /* 0x0001280f01007387 */ /* 0x0001e80000100800 */
[----:B------:R1:W-:Y:S01]  /*3ae0*/  STL [R1+0x124], R14 ;  /* 0x0001240e01007387 */ /* 0x0003e20000100800 */
[----:B0-----:R-:W-:-:S04]  /*3af0*/  @!P3 LOP3.LUT R15, R15, R14, RZ, 0x3c, !PT ;  /* 0x0000000e0f0fb212 */ /* 0x001fc800078e3cff */
[----:B-1----:R-:W-:-:S04]  /*3b00*/  @!P3 LOP3.LUT R14, R15, R14, RZ, 0x3c, !PT ;  /* 0x0000000e0f0eb212 */ /* 0x002fc800078e3cff */
[----:B------:R-:W-:-:S05]  /*3b10*/  @!P3 LOP3.LUT R15, R15, R14, RZ, 0x3c, !PT ;  /* 0x0000000e0f0fb212 */ /* 0x000fca00078e3cff */
[----:B------:R0:W3:Y:S01]  /*3b20*/  @!P3 LDG.E.U8 R59, desc[UR22][R14.64] ;  /* 0x000000160e3bb981 */ /* 0x0000e2000c1e1100 */
[----:B------:R-:W-:-:S04]  /*3b30*/  IADD3 R16, P6, PT, R4, UR5, RZ ;  /* 0x0000000504107c10 */ /* 0x000fc8000ffde0ff */
[----:B------:R-:W-:-:S05]  /*3b40*/  IADD3.X R17, PT, PT, R5, UR7, RZ, P6, !PT ;  /* 0x0000000705117c10 */ /* 0x000fca000b7fe4ff */
[----:B0-----:R-:W-:Y:S02]  /*3b50*/  IMAD.MOV.U32 R14, RZ, RZ, R17 ;  /* 0x000000ffff0e7224 */ /* 0x001fe400078e0011 */
[----:B------:R-:W-:Y:S01]  /*3b60*/  IMAD.MOV.U32 R15, RZ, RZ, R16 ;  /* 0x000000ffff0f7224 */ /* 0x000fe200078e0010 */
[----:B------:R-:W-:-:S04]  /*3b70*/  UIMAD UR6, UR10, 0x12, URZ ;  /* 0x000000120a0678a4 */ /* 0x000fc8000f8e02ff */
[-C--:B------:R-:W-:Y:S01]  /*3b80*/  @!P3 LOP3.LUT R15, R15, R14.reuse, RZ, 0x3c, !PT ;  /* 0x0000000e0f0fb212 */ /* 0x080fe200078e3cff */
[----:B------:R-:W-:Y:S03]  /*3b90*/  STL [R1+0x130], R16 ;  /* 0x0001301001007387 */ /* 0x000fe60000100800 */
[C---:B------:R-:W-:Y:S02]  /*3ba0*/  @!P3 LOP3.LUT R14, R15.reuse, R14, RZ, 0x3c, !PT ;  /* 0x0000000e0f0eb212 */ /* 0x040fe400078e3cff */
[----:B------:R-:W-:Y:S01]  /*3bb0*/  PRMT R57, RZ, 0x7610, R57 ;  /* 0x00007610ff397816 */ /* 0x000fe20000000039 */
[----:B------:R-:W-:Y:S01]  /*3bc0*/  USHF.R.S32.HI UR11, URZ, 0x1f, UR6 ;  /* 0x0000001fff0b7899 */ /* 0x000fe20008011406 */
[----:B------:R-:W-:-:S05]  /*3bd0*/  @!P3 LOP3.LUT R15, R15, R14, RZ, 0x3c, !PT ;  /* 0x0000000e0f0fb212 */ /* 0x000fca00078e3cff */
[----:B------:R0:W2:Y:S01]  /*3be0*/  @!P3 LDG.E.U8 R57, desc[UR22][R14.64] ;  /* 0x000000160e39b981 */ /* 0x0000a2000c1e1100 */
[----:B------:R-:W-:Y:S02]  /*3bf0*/  PRMT R56, RZ, 0x7610, R56 ;  /* 0x00007610ff387816 */ /* 0x000fe40000000038 */
[----:B------:R-:W-:Y:S01]  /*3c00*/  PRMT R24, RZ, 0x7610, R24 ;  /* 0x00007610ff187816 */ /* 0x000fe20000000018 */
[----:B---3--:R1:W-:Y:S04]  /*3c10*/  STL [R1+0x50], R59 ;  /* 0x0000503b01007387 */ /* 0x0083e80000100800 */
[----:B-1----:R-:W3:Y:S04]  /*3c20*/  LDL.LU R59, [R1+0x5f0] ;  /* 0x0005f000013b7983 */ /* 0x002ee80000300800 */
[----:B------:R1:W-:Y:S02]  /*3c30*/  STL [R1+0x12c], R17 ;  /* 0x00012c1101007387 */ /* 0x0003e40000100800 */
[----:B-1----:R-:W-:-:S04]  /*3c40*/  IADD3 R17, P6, PT, R2, UR6, RZ ;  /* 0x0000000602117c10 */ /* 0x002fc8000ffde0ff */
[----:B0-----:R-:W-:Y:S01]  /*3c50*/  IADD3.X R14, PT, PT, R3, UR11, RZ, P6, !PT ;  /* 0x0000000b030e7c10 */ /* 0x001fe2000b7fe4ff */
[----:B------:R-:W-:Y:S01]  /*3c60*/  IMAD.MOV.U32 R15, RZ, RZ, R17 ;  /* 0x000000ffff0f7224 */ /* 0x000fe200078e0011 */
[----:B------:R0:W-:Y:S04]  /*3c70*/  STL [R1+0x208], R17 ;  /* 0x0002081101007387 */ /* 0x0001e80000100800 */
[-C--:B------:R-:W-:Y:S01]  /*3c80*/  @P4 LOP3.LUT R15, R15, R14.reuse, RZ, 0x3c, !PT ;  /* 0x0000000e0f0f4212 */ /* 0x080fe200078e3cff */
[----:B------:R1:W-:Y:S01]  /*3c90*/  STL [R1+0x204], R14 ;  /* 0x0002040e01007387 */ /* 0x0003e20000100800 */
[----:B0-----:R-:W-:Y:S02]  /*3ca0*/  IADD3 R17, P6, PT, R4, UR6, RZ ;  /* 0x0000000604117c10 */ /* 0x001fe4000ffde0ff */
[----:B-1----:R-:W-:-:S04]  /*3cb0*/  @P4 LOP3.LUT R14, R15, R14, RZ, 0x3c, !PT ;  /* 0x0000000e0f0e4212 */ /* 0x002fc800078e3cff */
        /* <DEDUP_REMOVED lines=16> */
[----:B------:R-:W-:Y:S01]  /*3dc0*/  IMAD.MOV.U32 R15, RZ, RZ, R17 ;  /* 0x000000ffff0f7224 */ /* 0x000fe200078e0011 */
[----:B------:R-:W-:-:S04]  /*3dd0*/  SHF.R.U64 R16, R30, 0x1d, RZ ;  /* 0x0000001d1e107819 */ /* 0x000fc800000012ff */
[----:B------:R-:W-:Y:S02]  /*3de0*/  @P3 LOP3.LUT R15, R15, R14, RZ, 0x3c, !PT ;  /* 0x0000000e0f0f3212 */ /* 0x000fe400078e3cff */
[----:B------:R-:W-:Y:S02]  /*3df0*/  PRMT R21, RZ, 0x7610, R21 ;  /* 0x00007610ff157816 */ /* 0x000fe40000000015 */
[----:B------:R-:W-:Y:S02]  /*3e00*/  LOP3.LUT P4, RZ, R16, 0x1, RZ, 0xc0, !PT ;  /* 0x0000000110ff7812 */ /* 0x000fe4000788c0ff */
[----:B------:R-:W-:Y:S01]  /*3e10*/  PRMT R31, RZ, 0x7610, R31 ;  /* 0x00007610ff1f7816 */ /* 0x000fe2000000001f */
[----:B--2---:R0:W-:Y:S04]  /*3e20*/  STL [R1+0x4c], R24 ;  /* 0x00004c1801007387 */ /* 0x0041e80000100800 */
[----:B0-----:R-:W2:Y:S04]  /*3e30*/  LDL.LU R24, [R1+0x5ec] ;  /* 0x0005ec0001187983 */ /* 0x001ea80000300800 */
[----:B------:R0:W-:Y:S04]  /*3e40*/  STL [R1+0x318], R17 ;  /* 0x0003181101007387 */ /* 0x0001e80000100800 */
[----:B------:R1:W-:Y:S01]  /*3e50*/  STL [R1+0x314], R14 ;  /* 0x0003140e01007387 */ /* 0x0003e20000100800 */
[----:B0-----:R-:W-:-:S02]  /*3e60*/  IADD3 R17, P6, PT, R4, UR5, RZ ;  /* 0x0000000504117c10 */ /* 0x001fc4000ffde0ff */
[----:B-1----:R-:W-:Y:S02]  /*3e70*/  @P3 LOP3.LUT R14, R15, R14, RZ, 0x3c, !PT ;  /* 0x0000000e0f0e3212 */ /* 0x002fe400078e3cff */
[----:B------:R-:W-:Y:S02]  /*3e80*/  IADD3.X R16, PT, PT, R5, UR7, RZ, P6, !PT ;  /* 0x0000000705107c10 */ /* 0x000fe4000b7fe4ff */
[----:B------:R-:W-:-:S05]  /*3e90*/  @P3 LOP3.LUT R15, R15, R14, RZ, 0x3c, !PT ;  /* 0x0000000e0f0f3212 */ /* 0x000fca00078e3cff */
[----:B------:R0:W2:Y:S02]  /*3ea0*/  @P3 LDG.E.U8 R21, desc[UR22][R14.64] ;  /* 0x000000160e153981 */ /* 0x0000a4000c1e1100 */
[----:B0-----:R-:W-:Y:S02]  /*3eb0*/  IMAD.MOV.U32 R14, RZ, RZ, R16 ;  /* 0x000000ffff0e7224 */ /* 0x001fe400078e0010 */
[----:B------:R-:W-:-:S05]  /*3ec0*/  IMAD.MOV.U32 R15, RZ, RZ, R17 ;  /* 0x000000ffff0f7224 */ /* 0x000fca00078e0011 */
[----:B------:R-:W-:-:S04]  /*3ed0*/  @P3 LOP3.LUT R15, R15, R14, RZ, 0x3c, !PT ;  /* 0x0000000e0f0f3212 */ /* 0x000fc800078e3cff */
[----:B------:R-:W-:-:S04]  /*3ee0*/  @P3 LOP3.LUT R14, R15, R14, RZ, 0x3c, !PT ;  /* 0x0000000e0f0e3212 */ /* 0x000fc800078e3cff */
[----:B------:R-:W-:-:S05]  /*3ef0*/  @P3 LOP3.LUT R15, R15, R14, RZ, 0x3c, !PT ;  /* 0x0000000e0f0f3212 */ /* 0x000fca00078e3cff */
[----:B------:R0:W3:Y:S01]  /*3f00*/  @P3 LDG.E.U8 R31, desc[UR22][R14.64] ;  /* 0x000000160e1f3981 */ /* 0x0000e2000c1e1100 */
[----:B------:R-:W-:-:S03]  /*3f10*/  UIMAD UR6, UR10, 0x22, URZ ;  /* 0x000000220a0678a4 */ /* 0x000fc6000f8e02ff */
[----:B------:R1:W-:Y:S01]  /*3f20*/  STL [R1+0x320], R17 ;  /* 0x0003201101007387 */ /* 0x0003e20000100800 */
[----:B------:R-:W-:Y:S02]  /*3f30*/  USHF.R.S32.HI UR11, URZ, 0x1f, UR6 ;  /* 0x0000001fff0b7899 */ /* 0x000fe40008011406 */
[----:B-1----:R-:W-:-:S04]  /*3f40*/  IADD3 R17, P6, PT, R2, UR6, RZ ;  /* 0x0000000602117c10 */ /* 0x002fc8000ffde0ff */
[----:B0-----:R-:W-:Y:S01]  /*3f50*/  IADD3.X R14, PT, PT, R3, UR11, RZ, P6, !PT ;  /* 0x0000000b030e7c10 */ /* 0x001fe2000b7fe4ff */
[----:B------:R-:W-:-:S05]  /*3f60*/  IMAD.MOV.U32 R15, RZ, RZ, R17 ;  /* 0x000000ffff0f7224 */ /* 0x000fca00078e0011 */
[-C--:B------:R-:W-:Y:S02]  /*3f70*/  @P4 LOP3.LUT R15, R15, R14.reuse, RZ, 0x3c, !PT ;  /* 0x0000000e0f0f4212 */ /* 0x080fe400078e3cff */
[----:B------:R-:W-:Y:S01]  /*3f80*/  PRMT R33, RZ, 0x7610, R33 ;  /* 0x00007610ff217816 */ /* 0x000fe20000000021 */
[----:B--2---:R0:W-:Y:S04]  /*3f90*/  STL [R1+0x44], R21 ;  /* 0x0000441501007387 */ /* 0x0041e80000100800 */
[----:B0-----:R-:W2:Y:S04]  /*3fa0*/  LDL.LU R21, [R1+0x5e8] ;  /* 0x0005e80001157983 */ /* 0x001ea80000300800 */
[----:B------:R-:W-:Y:S04]  /*3fb0*/  STL [R1+0x31c], R16 ;  /* 0x00031c1001007387 */ /* 0x000fe80000100800 */
[----:B---3--:R0:W-:Y:S04]  /*3fc0*/  STL [R1+0x3c], R31 ;  /* 0x00003c1f01007387 */ /* 0x0081e80000100800 */
[----:B0-----:R-:W3:Y:S04]  /*3fd0*/  LDL.LU R31, [R1+0x5e4] ;  /* 0x0005e400011f7983 */ /* 0x001ee80000300800 */
        /* <DEDUP_REMOVED lines=81> */
[----:B------:R0:W-:Y:S04]  /*44f0*/  STL [R1+0x458], R17 ;  /* 0x0004581101007387 */ /* 0x0001e80000100800 */
[-C--:B------:R-:W-:Y:S01]  /*4500*/  @P3 LOP3.LUT R15, R15, R14.reuse, RZ, 0x3c, !PT ;  /* 0x0000000e0f0f3212 */ /* 0x080fe200078e3cff */
[----:B------:R1:W-:Y:S01]  /*4510*/  STL [R1+0x454], R14 ;  /* 0x0004540e01007387 */ /* 0x0003e20000100800 */
[----:B------:R-:W-:Y:S02]  /*4520*/  PRMT R18, RZ, 0x7610, R18 ;  /* 0x00007610ff127816 */ /* 0x000fe40000000012 */
[----:B0-----:R-:W-:Y:S01]  /*4530*/  IADD3 R17, P6, PT, R4, UR6, RZ ;  /* 0x0000000604117c10 */ /* 0x001fe2000ffde0ff */
[----:B------:R-:W-:Y:S01]  /*4540*/  VIADD R16, R22, 0xfffffff4 ;  /* 0xfffffff416107836 */ /* 0x000fe20000000000 */
[----:B-1----:R-:W-:Y:S01]  /*4550*/  @P3 LOP3.LUT R14, R15, R14, RZ, 0x3c, !PT ;  /* 0x0000000e0f0e3212 */ /* 0x002fe200078e3cff */
[----:B------:R-:W-:-:S02]  /*4560*/  UIMAD UR5, UR10, 0x3, URZ ;  /* 0x000000030a0578a4 */ /* 0x000fc4000f8e02ff */
[----:B------:R-:W-:Y:S01]  /*4570*/  STL [R1+0x460], R17 ;  /* 0x0004601101007387 */ /* 0x000fe20000100800 */
[----:B------:R-:W-:Y:S01]  /*4580*/  @P3 LOP3.LUT R15, R15, R14, RZ, 0x3c, !PT ;  /* 0x0000000e0f0f3212 */ /* 0x000fe200078e3cff */
[----:B------:R-:W-:Y:S01]  /*4590*/  USHF.R.S32.HI UR6, URZ, 0x1f, UR5 ;  /* 0x0000001fff067899 */ /* 0x000fe20008011405 */
[----:B------:R-:W-:Y:S01]  /*45a0*/  ISETP.GE.U32.AND P4, PT, R16, 0x7fffffb5, PT ;  /* 0x7fffffb51000780c */ /* 0x000fe20003f86070 */
[----:B------:R-:W-:Y:S01]  /*45b0*/  @P3 IMAD.MOV.U32 R16, RZ, RZ, R17 ;  /* 0x000000ffff103224 */ /* 0x000fe200078e0011 */
[----:B------:R-:W-:Y:S01]  /*45c0*/  PRMT R20, RZ, 0x7610, R20 ;  /* 0x00007610ff147816 */ /* 0x000fe20000000014 */
[----:B------:R0:W3:Y:S01]  /*45d0*/  @P3 LDG.E.U8 R18, desc[UR22][R14.64] ;  /* 0x000000160e123981 */ /* 0x0000e2000c1e1100 */
[----:B------:R-:W-:Y:S02]  /*45e0*/  PRMT R19, RZ, 0x7610, R19 ;  /* 0x00007610ff137816 */ /* 0x000fe40000000013 */
[----:B----4-:R-:W-:Y:S01]  /*45f0*/  PRMT R55, RZ, 0x7610, R55 ;  /* 0x00007610ff377816 */ /* 0x010fe20000000037 */
[----:B--2---:R1:W-:Y:S02]  /*4600*/  STL [R1+0x24], R43 ;  /* 0x0000242b01007387 */ /* 0x0043e40000100800 */
[----:B-1----:R-:W-:-:S02]  /*4610*/  IADD3.X R43, PT, PT, R5, UR7, RZ, P6, !PT ;  /* 0x00000007052b7c10 */ /* 0x002fc4000b7fe4ff */
[----:B0-----:R-:W-:-:S03]  /*4620*/  IADD3 R14, P6, PT, R2, UR5, RZ ;  /* 0x00000005020e7c10 */ /* 0x001fc6000ffde0ff */
[----:B------:R-:W-:Y:S01]  /*4630*/  @P3 IMAD.MOV.U32 R17, RZ, RZ, R43 ;  /* 0x000000ffff113224 */ /* 0x000fe200078e002b */
[----:B------:R-:W-:-:S04]  /*4640*/  IADD3.X R15, PT, PT, R3, UR6, RZ, P6, !PT ;  /* 0x00000006030f7c10 */ /* 0x000fc8000b7fe4ff */
[----:B------:R0:W2:Y:S04]  /*4650*/  @P3 LDG.E.U8 R20, desc[UR22][R16.64] ;  /* 0x0000001610143981 */ /* 0x0000a8000c1e1100 */
[----:B------:R-:W4:Y:S01]  /*4660*/  @!P5 LDG.E.U8 R19, desc[UR22][R14.64] ;  /* 0x000000160e13d981 */ /* 0x000f22000c1e1100 */
[----:B0-----:R-:W-:-:S04]  /*4670*/  IADD3 R16, P6, PT, R4, UR5, RZ ;  /* 0x0000000504107c10 */ /* 0x001fc8000ffde0ff */
[----:B------:R-:W-:-:S05]  /*4680*/  IADD3.X R17, PT, PT, R5, UR6, RZ, P6, !PT ;  /* 0x0000000605117c10 */ /* 0x000fca000b7fe4ff */
[----:B------:R-:W2:Y:S01]  /*4690*/  @!P5 LDG.E.U8 R55, desc[UR22][R16.64] ;  /* 0x000000161037d981 */ /* 0x000ea2000c1e1100 */
[----:B------:R-:W-:-:S03]  /*46a0*/  UIMAD UR5, UR10, 0xb, URZ ;  /* 0x0000000b0a0578a4 */ /* 0x000fc6000f8e02ff */
[----:B------:R-:W-:Y:S04]  /*46b0*/  STL [R1+0x45c], R43 ;  /* 0x00045c2b01007387 */ /* 0x000fe80000100800 */
[----:B---3--:R0:W-:Y:S01]  /*46c0*/  STL [R1+0x2c], R18 ;  /* 0x00002c1201007387 */ /* 0x0081e20000100800 */
[----:B------:R-:W-:-:S03]  /*46d0*/  USHF.R.S32.HI UR7, URZ, 0x1f, UR5 ;  /* 0x0000001fff077899 */ /* 0x000fc60008011405 */
[----:B------:R-:W-:Y:S01]  /*46e0*/  STL.64 [R1+0x558], R14 ;  /* 0x0005580e01007387 */ /* 0x000fe20000100a00 */
[----:B0-----:R-:W-:-:S05]  /*46f0*/  VIADD R18, R22, 0xfffffffb ;  /* 0xfffffffb16127836 */ /* 0x001fca0000000000 */
[----:B------:R-:W-:Y:S02]  /*4700*/  ISETP.GE.U32.AND P3, PT, R18, 0x7fffffbc, PT ;  /* 0x7fffffbc1200780c */ /* 0x000fe40003f66070 */
[----:B------:R-:W-:-:S04]  /*4710*/  SHF.R.U32.HI R18, RZ, 0xc, R26 ;  /* 0x0000000cff127819 */ /* 0x000fc8000001161a */
[----:B------:R-:W-:Y:S02]  /*4720*/  LOP3.LUT P5, RZ, R18, 0x1, RZ, 0xc0, !PT ;  /* 0x0000000112ff7812 */ /* 0x000fe400078ac0ff */
[----:B------:R-:W-:Y:S02]  /*4730*/  PRMT R38, RZ, 0x7610, R38 ;  /* 0x00007610ff267816 */ /* 0x000fe40000000026 */
[----:B------:R-:W-:Y:S01]  /*4740*/  PRMT R34, RZ, 0x7610, R34 ;  /* 0x00007610ff227816 */ /* 0x000fe20000000022 */
[----:B----4-:R0:W-:Y:S02]  /*4750*/  STL [R1+0x20], R19 ;  /* 0x0000201301007387 */ /* 0x0101e40000100800 */
[----:B0-----:R-:W-:-:S04]  /*4760*/  IADD3 R19, P6, PT, R2, UR5, RZ ;  /* 0x0000000502137c10 */ /* 0x001fc8000ffde0ff */
[----:B------:R-:W-:Y:S01]  /*4770*/  IADD3.X R18, PT, PT, R3, UR7, RZ, P6, !PT ;  /* 0x0000000703127c10 */ /* 0x000fe2000b7fe4ff */
[----:B--2---:R-:W-:Y:S04]  /*4780*/  STL [R1+0x5b8], R55 ;  /* 0x0005b83701007387 */ /* 0x004fe80000100800 */
[----:B------:R0:W-:Y:S04]  /*4790*/  STL [R1+0x138], R19 ;  /* 0x0001381301007387 */ /* 0x0001e80000100800 */
[----:B------:R-:W-:Y:S04]  /*47a0*/  STL.64 [R1+0x568], R16 ;  /* 0x0005681001007387 */ /* 0x000fe80000100a00 */
[----:B------:R1:W-:Y:S01]  /*47b0*/  STL [R1+0x28], R20 ;  /* 0x0000281401007387 */ /* 0x0003e20000100800 */
[----:B0-----:R-:W-:-:S03]  /*47c0*/  @!P4 LOP3.LUT R19, R19, R18, RZ, 0x3c, !PT ;  /* 0x000000121313c212 */ /* 0x001fc600078e3cff */
[----:B------:R0:W-:Y:S01]  /*47d0*/  STL [R1+0x134], R18 ;  /* 0x0001341201007387 */ /* 0x0001e20000100800 */
[----:B-1----:R-:W-:Y:S02]  /*47e0*/  IADD3 R20, P6, PT, R4, UR5, RZ ;  /* 0x0000000504147c10 */ /* 0x002fe4000ffde0ff */
[----:B0-----:R-:W-:Y:S02]  /*47f0*/  @!P4 LOP3.LUT R18, R19, R18, RZ, 0x3c, !PT ;  /* 0x000000121312c212 */ /* 0x001fe400078e3cff */
[----:B------:R-:W-:Y:S02]  /*4800*/  IADD3.X R43, PT, PT, R5, UR7, RZ, P6, !PT ;  /* 0x00000007052b7c10 */ /* 0x000fe4000b7fe4ff */
[----:B------:R-:W-:-:S05]  /*4810*/  @!P4 LOP3.LUT R19, R19, R18, RZ, 0x3c, !PT ;  /* 0x000000121313c212 */ /* 0x000fca00078e3cff */
[----:B------:R0:W2:Y:S02]  /*4820*/  @!P4 LDG.E.U8 R38, desc[UR22][R18.64] ;  /* 0x000000161226c981 */ /* 0x0000a4000c1e1100 */
[----:B0-----:R-:W-:Y:S02]  /*4830*/  IMAD.MOV.U32 R18, RZ, RZ, R43 ;  /* 0x000000ffff127224 */ /* 0x001fe400078e002b */
[----:B------:R-:W-:-:S05]  /*4840*/  IMAD.MOV.U32 R19, RZ, RZ, R20 ;  /* 0x000000ffff137224 */ /* 0x000fca00078e0014 */
[----:B------:R-:W-:-:S04]  /*4850*/  @!P4 LOP3.LUT R19, R19, R18, RZ, 0x3c, !PT ;  /* 0x000000121313c212 */ /* 0x000fc800078e3cff */
[----:B------:R-:W-:-:S04]  /*4860*/  @!P4 LOP3.LUT R18, R19, R18, RZ, 0x3c, !PT ;  /* 0x000000121312c212 */ /* 0x000fc800078e3cff */
[----:B------:R-:W-:-:S05]  /*4870*/  @!P4 LOP3.LUT R19, R19, R18, RZ, 0x3c, !PT ;  /* 0x000000121313c212 */ /* 0x000fca00078e3cff */
[----:B------:R0:W3:Y:S01]  /*4880*/  @!P4 LDG.E.U8 R34, desc[UR22][R18.64] ;  /* 0x000000161222c981 */ /* 0x0000e2000c1e1100 */
[----:B------:R-:W-:-:S03]  /*4890*/  UIMAD UR6, UR10, 0x13, URZ ;  /* 0x000000130a0678a4 */ /* 0x000fc6000f8e02ff */
[----:B------:R-:W-:Y:S01]  /*48a0*/  STL [R1+0x140], R20 ;  /* 0x0001401401007387 */ /* 0x000fe20000100800 */
[----:B------:R-:W-:Y:S01]  /*48b0*/  USHF.R.S32.HI UR11, URZ, 0x1f, UR6 ;  /* 0x0000001fff0b7899 */ /* 0x000fe20008011406 */
[----:B------:R-:W-:Y:S02]  /*48c0*/  PRMT R61, RZ, 0x7610, R61 ;  /* 0x00007610ff3d7816 */ /* 0x000fe4000000003d */
[----:B------:R-:W-:Y:S01]  /*48d0*/  PRMT R36, RZ, 0x7610, R36 ;  /* 0x00007610ff247816 */ /* 0x000fe20000000024 */
[----:B--2---:R1:W-:Y:S04]  /*48e0*/  STL [R1+0x1c], R38 ;  /* 0x00001c2601007387 */ /* 0x0043e80000100800 */
[----:B-1----:R-:W2:Y:S04]  /*48f0*/  LDL.LU R38, [R1+0x5cc] ;  /* 0x0005cc0001267983 */ /* 0x002ea80000300800 */
[----:B------:R1:W-:Y:S02]  /*4900*/  STL [R1+0x13c], R43 ;  /* 0x00013c2b01007387 */ /* 0x0003e40000100800 */
[----:B-1----:R-:W-:-:S04]  /*4910*/  IADD3 R43, P6, PT, R2, UR6, RZ ;  /* 0x00000006022b7c10 */ /* 0x002fc8000ffde0ff */
[----:B0-----:R-:W-:Y:S01]  /*4920*/  IADD3.X R18, PT, PT, R3, UR11, RZ, P6, !PT ;  /* 0x0000000b03127c10 */ /* 0x001fe2000b7fe4ff */
[----:B------:R-:W-:Y:S01]  /*4930*/  IMAD.MOV.U32 R19, RZ, RZ, R43 ;  /* 0x000000ffff137224 */ /* 0x000fe200078e002b */
[----:B---3--:R0:W-:Y:S04]  /*4940*/  STL [R1+0x18], R34 ;  /* 0x0000182201007387 */ /* 0x0081e80000100800 */
[-C--:B------:R-:W-:Y:S01]  /*4950*/  @P5 LOP3.LUT R19, R19, R18.reuse, RZ, 0x3c, !PT ;  /* 0x0000001213135212 */ /* 0x080fe200078e3cff */
[----:B0-----:R-:W3:Y:S04]  /*4960*/  LDL.LU R34, [R1+0x5c8] ;  /* 0x0005c80001227983 */ /* 0x001ee80000300800 */
[----:B------:R-:W-:Y:S04]  /*4970*/  STL [R1+0x2c8], R43 ;  /* 0x0002c82b01007387 */ /* 0x000fe80000100800 */
[----:B------:R0:W-:Y:S02]  /*4980*/  STL [R1+0x2c4], R18 ;  /* 0x0002c41201007387 */ /* 0x0001e40000100800 */
[----:B0-----:R-:W-:-:S02]  /*4990*/  @P5 LOP3.LUT R18, R19, R18, RZ, 0x3c, !PT ;  /* 0x0000001213125212 */ /* 0x001fc400078e3cff */
[----:B------:R-:W-:Y:S02]  /*49a0*/  IADD3 R43, P6, PT, R4, UR6, RZ ;  /* 0x00000006042b7c10 */ /* 0x000fe4000ffde0ff */
[----:B------:R-:W-:-:S05]  /*49b0*/  @P5 LOP3.LUT R19, R19, R18, RZ, 0x3c, !PT ;  /* 0x0000001213135212 */ /* 0x000fca00078e3cff */
[----:B------:R0:W4:Y:S02]  /*49c0*/  @P5 LDG.E.U8 R61, desc[UR22][R18.64] ;  /* 0x00000016123d5981 */ /* 0x000124000c1e1100 */
        /* <DEDUP_REMOVED lines=34> */
[----:B------:R0:W4:Y:S01]  /*4bf0*/  @P4 LDG.E.U8 R60, desc[UR22][R18.64] ;  /* 0x00000016123c4981 */ /* 0x000122000c1e1100 */
[----:B------:R-:W-:-:S03]  /*4c00*/  UIMAD UR6, UR10, 0x23, URZ ;  /* 0x000000230a0678a4 */ /* 0x000fc6000f8e02ff */
[----:B------:R1:W-:Y:S01]  /*4c10*/  STL [R1+0x330], R43 ;  /* 0x0003302b01007387 */ /* 0x0003e20000100800 */
[----:B------:R-:W-:Y:S02]  /*4c20*/  USHF.R.S32.HI UR11, URZ, 0x1f, UR6 ;  /* 0x0000001fff0b7899 */ /* 0x000fe40008011406 */
[----:B-1----:R-:W-:-:S04]  /*4c30*/  IADD3 R43, P6, PT, R2, UR6, RZ ;  /* 0x00000006022b7c10 */ /* 0x002fc8000ffde0ff */
[----:B0-----:R-:W-:Y:S01]  /*4c40*/  IADD3.X R18, PT, PT, R3, UR11, RZ, P6, !PT ;  /* 0x0000000b03127c10 */ /* 0x001fe2000b7fe4ff */
[----:B------:R-:W-:-:S05]  /*4c50*/  IMAD.MOV.U32 R19, RZ, RZ, R43 ;  /* 0x000000ffff137224 */ /* 0x000fca00078e002b */
[----:B------:R-:W-:Y:S02]  /*4c60*/  @P5 LOP3.LUT R19, R19, R18, RZ, 0x3c, !PT ;  /* 0x0000001213135212 */ /* 0x000fe400078e3cff */
[----:B------:R-:W-:Y:S02]  /*4c70*/  PRMT R55, RZ, 0x7610, R55 ;  /* 0x00007610ff377816 */ /* 0x000fe40000000037 */
[----:B------:R-:W-:Y:S01]  /*4c80*/  PRMT R23, RZ, 0x7610, R23 ;  /* 0x00007610ff177816 */ /* 0x000fe20000000017 */
[----:B--2---:R0:W-:Y:S04]  /*4c90*/  STL [R1+0x10], R39 ;  /* 0x0000102701007387 */ /* 0x0041e80000100800 */
[----:B0-----:R-:W2:Y:S04]  /*4ca0*/  LDL.LU R39, [R1+0x5c0] ;  /* 0x0005c00001277983 */ /* 0x001ea80000300800 */
[----:B------:R-:W-:Y:S04]  /*4cb0*/  STL [R1+0x32c], R20 ;  /* 0x00032c1401007387 */ /* 0x000fe80000100800 */
[----:B------:R0:W-:Y:S04]  /*4cc0*/  STL [R1+0x378], R43 ;  /* 0x0003782b01007387 */ /* 0x0001e80000100800 */
[----:B0-----:R-:W2:Y:S04]  /*4cd0*/  LDL.LU R43, [R1+0x5bc] ;  /* 0x0005bc00012b7983 */ /* 0x001ea80000300800 */
[----:B----4-:R0:W-:Y:S04]  /*4ce0*/  STL.64 [R1+0x5b0], R60 ;  /* 0x0005b03c01007387 */ /* 0x0101e80000100a00 */
[----:B------:R1:W-:Y:S01]  /*4cf0*/  STL [R1+0x374], R18 ;  /* 0x0003741201007387 */ /* 0x0003e20000100800 */
[----:B0-----:R-:W-:-:S02]  /*4d00*/  IADD3 R61, P6, PT, R4, UR6, RZ ;  /* 0x00000006043d7c10 */ /* 0x001fc4000ffde0ff */
[----:B-1----:R-:W-:Y:S02]  /*4d10*/  @P5 LOP3.LUT R18, R19, R18, RZ, 0x3c, !PT ;  /* 0x0000001213125212 */ /* 0x002fe400078e3cff */
[----:B------:R-:W-:Y:S02]  /*4d20*/  IADD3.X R60, PT, PT, R5, UR11, RZ, P6, !PT ;  /* 0x0000000b053c7c10 */ /* 0x000fe4000b7fe4ff */
[----:B------:R-:W-:-:S05]  /*4d30*/  @P5 LOP3.LUT R19, R19, R18, RZ, 0x3c, !PT ;  /* 0x0000001213135212 */ /* 0x000fca00078e3cff */
[----:B------:R0:W4:Y:S02]  /*4d40*/  @P5 LDG.E.U8 R55, desc[UR22][R18.64] ;  /* 0x0000001612375981 */ /* 0x000124000c1e1100 */
[----:B0-----:R-:W-:Y:S02]  /*4d50*/  @P5 IMAD.MOV.U32 R18, RZ, RZ, R61 ;  /* 0x000000ffff125224 */ /* 0x001fe400078e003d */
[----:B------:R-:W-:-:S05]  /*4d60*/  @P5 IMAD.MOV.U32 R19, RZ, RZ, R60 ;  /* 0x000000ffff135224 */ /* 0x000fca00078e003c */
[----:B------:R-:W2:Y:S01]  /*4d70*/  @P5 LDG.E.U8 R23, desc[UR22][R18.64] ;  /* 0x0000001612175981 */ /* 0x000ea2000c1e1100 */
[----:B------:R-:W-:Y:S01]  /*4d80*/  SHF.R.U64 R20, R30, 0x14, RZ ;  /* 0x000000141e147819 */ /* 0x000fe200000012ff */
[----:B------:R-:W-:Y:S02]  /*4d90*/  UIMAD UR5, UR10, 0x2b, URZ ;  /* 0x0000002b0a0578a4 */ /* 0x000fe4000f8e02ff */
[----:B------:R-:W-:Y:S01]  /*4da0*/  STL [R1+0x380], R61 ;  /* 0x0003803d01007387 */ /* 0x000fe20000100800 */
[----:B------:R-:W-:Y:S01]  /*4db0*/  LOP3.LUT P4, RZ, R20, 0x1, RZ, 0xc0, !PT ;  /* 0x0000000114ff7812 */ /* 0x000fe2000788c0ff */
[----:B------:R-:W-:Y:S02]  /*4dc0*/  USHF.R.S32.HI UR7, URZ, 0x1f, UR5 ;  /* 0x0000001fff077899 */ /* 0x000fe40008011405 */
[----:B------:R-:W-:Y:S01]  /*4dd0*/  STL [R1+0x37c], R60 ;  /* 0x00037c3c01007387 */ /* 0x000fe20000100800 */
[----:B------:R-:W-:Y:S01]  /*4de0*/  SHF.R.U64 R20, R30, 0xc, RZ ;  /* 0x0000000c1e147819 */ /* 0x000fe200000012ff */
[----:B------:R-:W-:Y:S01]  /*4df0*/  UIMAD UR6, UR10, 0x33, URZ ;  /* 0x000000330a0678a4 */ /* 0x000fe2000f8e02ff */
[----:B------:R-:W-:-:S02]  /*4e00*/  PRMT R59, RZ, 0x7610, R59 ;  /* 0x00007610ff3b7816 */ /* 0x000fc4000000003b */
[----:B------:R-:W-:Y:S02]  /*4e10*/  LOP3.LUT P5, RZ, R20, 0x1, RZ, 0xc0, !PT ;  /* 0x0000000114ff7812 */ /* 0x000fe400078ac0ff */
[----:B------:R-:W-:Y:S02]  /*4e20*/  PRMT R10, RZ, 0x7610, R10 ;  /* 0x00007610ff0a7816 */ /* 0x000fe4000000000a */
[----:B------:R-:W-:Y:S01]  /*4e30*/  PRMT R24, RZ, 0x7610, R24 ;  /* 0x00007610ff187816 */ /* 0x000fe20000000018 */
[----:B----4-:R0:W-:Y:S02]  /*4e40*/  STL [R1+0xc], R55 ;  /* 0x00000c3701007387 */ /* 0x0101e40000100800 */
[----:B0-----:R-:W-:-:S04]  /*4e50*/  IADD3 R55, P6, PT, R2, UR5, RZ ;  /* 0x0000000502377c10 */ /* 0x001fc8000ffde0ff */
[----:B------:R-:W-:Y:S01]  /*4e60*/  IADD3.X R61, PT, PT, R3, UR7, RZ, P6, !PT ;  /* 0x00000007033d7c10 */ /* 0x000fe2000b7fe4ff */
[----:B------:R-:W-:Y:S04]  /*4e70*/  STL [R1+0x3c8], R55 ;  /* 0x0003c83701007387 */ /* 0x000fe80000100800 */
[----:B--2---:R0:W-:Y:S01]  /*4e80*/  STL [R1+0x8], R23 ;  /* 0x0000081701007387 */ /* 0x0041e20000100800 */
[----:B------:R-:W-:Y:S02]  /*4e90*/  @P4 IMAD.MOV.U32 R18, RZ, RZ, R55 ;  /* 0x000000ffff124224 */ /* 0x000fe400078e0037 */
[----:B------:R-:W-:Y:S01]  /*4ea0*/  @P4 IMAD.MOV.U32 R19, RZ, RZ, R61 ;  /* 0x000000ffff134224 */ /* 0x000fe200078e003d */
[----:B0-----:R-:W-:Y:S01]  /*4eb0*/  IADD3 R23, P6, PT, R4, UR5, RZ ;  /* 0x0000000504177c10 */ /* 0x001fe2000ffde0ff */
[----:B------:R-:W-:Y:S01]  /*4ec0*/  USHF.R.S32.HI UR5, URZ, 0x1f, UR6 ;  /* 0x0000001fff057899 */ /* 0x000fe20008011406 */
[----:B------:R-:W-:Y:S02]  /*4ed0*/  STL [R1+0x3c4], R61 ;  /* 0x0003c43d01007387 */ /* 0x000fe40000100800 */
[----:B------:R-:W-:-:S02]  /*4ee0*/  IADD3.X R60, PT, PT, R5, UR7, RZ, P6, !PT ;  /* 0x00000007053c7c10 */ /* 0x000fc4000b7fe4ff */
[----:B------:R-:W-:Y:S01]  /*4ef0*/  IADD3 R55, P6, PT, R2, UR6, RZ ;  /* 0x0000000602377c10 */ /* 0x000fe2000ffde0ff */
[----:B------:R-:W-:Y:S04]  /*4f00*/  STL [R1+0x3d0], R23 ;  /* 0x0003d01701007387 */ /* 0x000fe80000100800 */
[----:B------:R0:W2:Y:S04]  /*4f10*/  @P4 LDG.E.U8 R59, desc[UR22][R18.64] ;  /* 0x00000016123b4981 */ /* 0x0000a8000c1e1100 */
[----:B------:R1:W-:Y:S01]  /*4f20*/  STL [R1+0x3cc], R60 ;  /* 0x0003cc3c01007387 */ /* 0x0003e20000100800 */
[----:B0-----:R-:W-:-:S02]  /*4f30*/  @P4 IMAD.MOV.U32 R18, RZ, RZ, R23 ;  /* 0x000000ffff124224 */ /* 0x001fc400078e0017 */
[----:B------:R-:W-:Y:S01]  /*4f40*/  @P4 IMAD.MOV.U32 R19, RZ, RZ, R60 ;  /* 0x000000ffff134224 */ /* 0x000fe200078e003c */
[----:B-1----:R-:W-:-:S04]  /*4f50*/  IADD3.X R60, PT, PT, R3, UR5, RZ, P6, !PT ;  /* 0x00000005033c7c10 */ /* 0x002fc8000b7fe4ff */
[----:B------:R0:W4:Y:S02]  /*4f60*/  @P4 LDG.E.U8 R10, desc[UR22][R18.64] ;  /* 0x00000016120a4981 */ /* 0x000124000c1e1100 */
[----:B0-----:R-:W-:Y:S02]  /*4f70*/  @P5 IMAD.MOV.U32 R18, RZ, RZ, R55 ;  /* 0x000000ffff125224 */ /* 0x001fe400078e0037 */
[----:B------:R-:W-:-:S05]  /*4f80*/  @P5 IMAD.MOV.U32 R19, RZ, RZ, R60 ;  /* 0x000000ffff135224 */ /* 0x000fca00078e003c */
[----:B------:R0:W2:Y:S01]  /*4f90*/  @P5 LDG.E.U8 R24, desc[UR22][R18.64] ;  /* 0x0000001612185981 */ /* 0x0000a2000c1e1100 */
[----:B------:R-:W-:Y:S02]  /*4fa0*/  IADD3 R23, P6, PT, R4, UR6, RZ ;  /* 0x0000000604177c10 */ /* 0x000fe4000ffde0ff */
[----:B------:R-:W-:Y:S01]  /*4fb0*/  SHF.R.U64 R20, R30, 0x4, RZ ;  /* 0x000000041e147819 */ /* 0x000fe200000012ff */
[----:B------:R-:W-:Y:S01]  /*4fc0*/  STL [R1+0x418], R55 ;  /* 0x0004183701007387 */ /* 0x000fe20000100800 */
[----:B------:R-:W-:-:S03]  /*4fd0*/  UIMAD UR6, UR10, 0x3b, URZ ;  /* 0x0000003b0a0678a4 */ /* 0x000fc6000f8e02ff */
[----:B------:R-:W-:Y:S01]  /*4fe0*/  STL [R1+0x414], R60 ;  /* 0x0004143c01007387 */ /* 0x000fe20000100800 */
[----:B------:R-:W-:-:S03]  /*4ff0*/  LOP3.LUT P4, RZ, R20, 0x1, RZ, 0xc0, !PT ;  /* 0x0000000114ff7812 */ /* 0x000fc6000788c0ff */
[----:B------:R-:W-:Y:S01]  /*5000*/  STL [R1+0x420], R23 ;  /* 0x0004201701007387 */ /* 0x000fe20000100800 */
[----:B------:R-:W-:Y:S01]  /*5010*/  USHF.R.S32.HI UR7, URZ, 0x1f, UR6 ;  /* 0x0000001fff077899 */ /* 0x000fe20008011406 */
[----:B------:R-:W-:Y:S01]  /*5020*/  VIADD R20, R22, 0xfffffff3 ;  /* 0xfffffff316147836 */ /* 0x000fe20000000000 */
[----:B------:R-:W-:Y:S01]  /*5030*/  PRMT R21, RZ, 0x7610, R21 ;  /* 0x00007610ff157816 */ /* 0x000fe20000000015 */
[----:B0-----:R-:W-:Y:S01]  /*5040*/  @P5 IMAD.MOV.U32 R18, RZ, RZ, R23 ;  /* 0x000000ffff125224 */ /* 0x001fe200078e0017 */
[----:B------:R-:W-:Y:S01]  /*5050*/  PRMT R11, RZ, 0x7610, R11 ;  /* 0x00007610ff0b7816 */ /* 0x000fe2000000000b */
[----:B--2---:R0:W-:Y:S02]  /*5060*/  STL [R1+0x4], R24 ;  /* 0x0000041801007387 */ /* 0x0041e40000100800 */
[----:B0-----:R-:W-:Y:S02]  /*5070*/  IADD3.X R24, PT, PT, R5, UR5, RZ, P6, !PT ;  /* 0x0000000505187c10 */ /* 0x001fe4000b7fe4ff */
[----:B------:R-:W-:-:S03]  /*5080*/  IADD3 R22, P6, PT, R2, UR6, RZ ;  /* 0x0000000602167c10 */ /* 0x000fc6000ffde0ff */
[----:B------:R-:W-:Y:S01]  /*5090*/  @P5 IMAD.MOV.U32 R19, RZ, RZ, R24 ;  /* 0x000000ffff135224 */ /* 0x000fe200078e0018 */
[----:B------:R0:W-:Y:S04]  /*50a0*/  STL [R1+0x41c], R24 ;  /* 0x00041c1801007387 */ /* 0x0001e80000100800 */
[----:B------:R1:W2:Y:S01]  /*50b0*/  @P5 LDG.E.U8 R21, desc[UR22][R18.64] ;  /* 0x0000001612155981 */ /* 0x0002a2000c1e1100 */
[----:B0-----:R-:W-:Y:S01]  /*50c0*/  IADD3.X R24, PT, PT, R3, UR7, RZ, P6, !PT ;  /* 0x0000000703187c10 */ /* 0x001fe2000b7fe4ff */
[----:B-1----:R-:W-:-:S04]  /*50d0*/  @P4 IMAD.MOV.U32 R18, RZ, RZ, R22 ;  /* 0x000000ffff124224 */ /* 0x002fc800078e0016 */
[----:B------:R-:W-:-:S05]  /*50e0*/  @P4 IMAD.MOV.U32 R19, RZ, RZ, R24 ;  /* 0x000000ffff134224 */ /* 0x000fca00078e0018 */
[----:B------:R-:W4:Y:S04]  /*50f0*/  @P4 LDG.E.U8 R11, desc[UR22][R18.64] ;  /* 0x00000016120b4981 */ /* 0x000f28000c1e1100 */
[----:B------:R-:W-:Y:S01]  /*5100*/  STL [R1+0x468], R22 ;  /* 0x0004681601007387 */ /* 0x000fe20000100800 */
[----:B------:R-:W-:Y:S01]  /*5110*/  USHF.L.U32 UR5, UR10, 0x2, URZ ;  /* 0x000000020a057899 */ /* 0x000fe200080006ff */
[----:B------:R-:W-:Y:S02]  /*5120*/  ISETP.GE.U32.AND P5, PT, R20, 0x7fffffb4, PT ;  /* 0x7fffffb41400780c */ /* 0x000fe40003fa6070 */
[----:B------:R-:W-:Y:S02]  /*5130*/  PRMT R12, RZ, 0x7610, R12 ;  /* 0x00007610ff0c7816 */ /* 0x000fe4000000000c */
[----:B------:R-:W-:-:S02]  /*5140*/  PRMT R0, RZ, 0x7610, R0 ;  /* 0x00007610ff007816 */ /* 0x000fc40000000000 */
[----:B------:R-:W-:Y:S02]  /*5150*/  PRMT R6, RZ, 0x7610, R6 ;  /* 0x00007610ff067816 */ /* 0x000fe40000000006 */
[----:B------:R-:W-:Y:S02]  /*5160*/  PRMT R17, RZ, 0x7610, R17 ;  /* 0x00007610ff117816 */ /* 0x000fe40000000011 */
[----:B------:R-:W-:Y:S02]  /*5170*/  PRMT R16, RZ, 0x7610, R16 ;  /* 0x00007610ff107816 */ /* 0x000fe40000000010 */
[----:B------:R-:W-:Y:S01]  /*5180*/  PRMT R7, RZ, 0x7610, R7 ;  /* 0x00007610ff077816 */ /* 0x000fe20000000007 */
[----:B--2---:R0:W-:Y:S04]  /*5190*/  STL [R1], R21 ;  /* 0x0000001501007387 */ /* 0x0041e80000100800 */
[----:B------:R-:W-:Y:S01]  /*51a0*/  STL [R1+0x464], R24 ;  /* 0x0004641801007387 */ /* 0x000fe20000100800 */
[----:B0-----:R-:W-:-:S05]  /*51b0*/  IADD3 R21, P6, PT, R4, UR6, RZ ;  /* 0x0000000604157c10 */ /* 0x001fca000ffde0ff */
[----:B------:R-:W-:Y:S04]  /*51c0*/  STL [R1+0x470], R21 ;  /* 0x0004701501007387 */ /* 0x000fe80000100800 */
[----:B----4-:R0:W-:Y:S01]  /*51d0*/  STL.64 [R1+0x598], R10 ;  /* 0x0005980a01007387 */ /* 0x0101e20000100a00 */
[----:B------:R-:W-:Y:S01]  /*51e0*/  IADD3.X R23, PT, PT, R5, UR7, RZ, P6, !PT ;  /* 0x0000000705177c10 */ /* 0x000fe2000b7fe4ff */
[----:B0-----:R-:W0:Y:S01]  /*51f0*/  LDC R11, c[0x0][0x3a0] ;  /* 0x0000e800ff0b7b82 */ /* 0x001e220000000800 */
[----:B------:R-:W-:Y:S01]  /*5200*/  USHF.R.S32.HI UR6, URZ, 0x1f, UR5 ;  /* 0x0000001fff067899 */ /* 0x000fe20008011405 */
[----:B------:R-:W-:Y:S01]  /*5210*/  @P4 IMAD.MOV.U32 R20, RZ, RZ, R21 ;  /* 0x000000ffff144224 */ /* 0x000fe200078e0015 */
[----:B------:R-:W-:Y:S01]  /*5220*/  IADD3 R18, P6, PT, R2, UR5, RZ ;  /* 0x0000000502127c10 */ /* 0x000fe2000ffde0ff */
[----:B------:R-:W-:-:S03]  /*5230*/  @P4 IMAD.MOV.U32 R21, RZ, RZ, R23 ;  /* 0x000000ffff154224 */ /* 0x000fc600078e0017 */
[----:B------:R-:W-:Y:S02]  /*5240*/  IADD3.X R19, PT, PT, R3, UR6, RZ, P6, !PT ;  /* 0x0000000603137c10 */ /* 0x000fe4000b7fe4ff */
[----:B------:R1:W2:Y:S04]  /*5250*/  @P4 LDG.E.U8 R12, desc[UR22][R20.64] ;  /* 0x00000016140c4981 */ /* 0x0002a8000c1e1100 */
[----:B------:R4:W-:Y:S04]  /*5260*/  STL [R1+0x46c], R23 ;  /* 0x00046c1701007387 */ /* 0x0009e80000100800 */
[----:B------:R0:W2:Y:S01]  /*5270*/  @!P3 LDG.E.U8 R0, desc[UR22][R18.64] ;  /* 0x000000161200b981 */ /* 0x0000a2000c1e1100 */
[----:B-1----:R-:W-:Y:S01]  /*5280*/  IADD3 R20, P6, PT, R4, UR5, RZ ;  /* 0x0000000504147c10 */ /* 0x002fe2000ffde0ff */
[----:B------:R-:W-:-:S02]  /*5290*/  UIMAD UR5, UR10, 0xc, URZ ;  /* 0x0000000c0a0578a4 */ /* 0x000fc4000f8e02ff */
[----:B------:R1:W-:Y:S01]  /*52a0*/  STL.64 [R1+0x578], R18 ;  /* 0x0005781201007387 */ /* 0x0003e20000100a00 */
[----:B0-----:R-:W-:Y:S01]  /*52b0*/  VIADD R22, R11, 0xfffffffa ;  /* 0xfffffffa0b167836 */ /* 0x001fe20000000000 */
[----:B------:R-:W-:Y:S01]  /*52c0*/  USHF.R.S32.HI UR7, URZ, 0x1f, UR5 ;  /* 0x0000001fff077899 */ /* 0x000fe20008011405 */
[----:B------:R-:W-:Y:S02]  /*52d0*/  IADD3.X R21, PT, PT, R5, UR6, RZ, P6, !PT ;  /* 0x0000000605157c10 */ /* 0x000fe4000b7fe4ff */
[----:B----4-:R-:W-:Y:S02]  /*52e0*/  IADD3 R23, P6, PT, R2, UR5, RZ ;  /* 0x0000000502177c10 */ /* 0x010fe4000ffde0ff */
[----:B------:R-:W-:Y:S02]  /*52f0*/  ISETP.GE.U32.AND P4, PT, R22, 0x7fffffbb, PT ;  /* 0x7fffffbb1600780c */ /* 0x000fe40003f86070 */
[----:B-1----:R-:W-:Y:S02]  /*5300*/  PRMT R19, RZ, 0x7610, R19 ;  /* 0x00007610ff137816 */ /* 0x002fe40000000013 */
[----:B------:R-:W-:-:S02]  /*5310*/  SHF.R.U32.HI R22, RZ, 0xb, R26 ;  /* 0x0000000bff167819 */ /* 0x000fc4000001161a */
[----:B------:R-:W-:Y:S01]  /*5320*/  IADD3.X R24, PT, PT, R3, UR7, RZ, P6, !PT ;  /* 0x0000000703187c10 */ /* 0x000fe2000b7fe4ff */
[----:B------:R-:W-:Y:S01]  /*5330*/  UIMAD UR6, UR10, 0x14, URZ ;  /* 0x000000140a0678a4 */ /* 0x000fe2000f8e02ff */
[----:B------:R0:W4:Y:S01]  /*5340*/  @!P3 LDG.E.U8 R19, desc[UR22][R20.64] ;  /* 0x000000161413b981 */ /* 0x000122000c1e1100 */
[----:B------:R-:W-:Y:S02]  /*5350*/  IADD3 R10, P6, PT, R4, UR5, RZ ;  /* 0x00000005040a7c10 */ /* 0x000fe4000ffde0ff */
[----:B------:R-:W-:Y:S01]  /*5360*/  LOP3.LUT P3, RZ, R22, 0x1, RZ, 0xc0, !PT ;  /* 0x0000000116ff7812 */ /* 0x000fe2000786c0ff */
[----:B------:R-:W-:Y:S01]  /*5370*/  STL.64 [R1+0x588], R20 ;  /* 0x0005881401007387 */ /* 0x000fe20000100a00 */
[----:B------:R-:W-:Y:S01]  /*5380*/  @!P5 IMAD.MOV.U32 R22, RZ, RZ, R23 ;  /* 0x000000ffff16d224 */ /* 0x000fe200078e0017 */
[----:B------:R-:W-:Y:S02]  /*5390*/  USHF.R.S32.HI UR11, URZ, 0x1f, UR6 ;  /* 0x0000001fff0b7899 */ /* 0x000fe40008011406 */
[----:B------:R1:W-:Y:S01]  /*53a0*/  STL [R1+0x148], R23 ;  /* 0x0001481701007387 */ /* 0x0003e20000100800 */
[----:B------:R-:W-:-:S02]  /*53b0*/  IADD3.X R55, PT, PT, R5, UR7, RZ, P6, !PT ;  /* 0x0000000705377c10 */ /* 0x000fc4000b7fe4ff */
[----:B------:R-:W-:Y:S01]  /*53c0*/  IADD3 R18, P6, PT, R2, UR6, RZ ;  /* 0x0000000602127c10 */ /* 0x000fe2000ffde0ff */
[----:B-1----:R-:W-:-:S03]  /*53d0*/  @!P5 IMAD.MOV.U32 R23, RZ, RZ, R24 ;  /* 0x000000ffff17d224 */ /* 0x002fc600078e0018 */
[----:B0-----:R-:W-:Y:S02]  /*53e0*/  IADD3.X R20, PT, PT, R3, UR11, RZ, P6, !PT ;  /* 0x0000000b03147c10 */ /* 0x001fe4000b7fe4ff */
[----:B------:R0:W2:Y:S04]  /*53f0*/  @!P5 LDG.E.U8 R6, desc[UR22][R22.64] ;  /* 0x000000161606d981 */ /* 0x0000a8000c1e1100 */
[----:B------:R-:W-:Y:S01]  /*5400*/  STL [R1+0x144], R24 ;  /* 0x0001441801007387 */ /* 0x000fe20000100800 */
[----:B0-----:R-:W-:Y:S02]  /*5410*/  @!P5 IMAD.MOV.U32 R22, RZ, RZ, R10 ;  /* 0x000000ffff16d224 */ /* 0x001fe400078e000a */
[----:B------:R-:W-:Y:S01]  /*5420*/  @!P5 IMAD.MOV.U32 R23, RZ, RZ, R55 ;  /* 0x000000ffff17d224 */ /* 0x000fe200078e0037 */
[----:B------:R0:W-:Y:S04]  /*5430*/  STL [R1+0x150], R10 ;  /* 0x0001500a01007387 */ /* 0x0001e80000100800 */
[----:B------:R1:W2:Y:S04]  /*5440*/  @!P5 LDG.E.U8 R17, desc[UR22][R22.64] ;  /* 0x000000161611d981 */ /* 0x0002a8000c1e1100 */
[----:B------:R-:W-:Y:S01]  /*5450*/  STL [R1+0x14c], R55 ;  /* 0x00014c3701007387 */ /* 0x000fe20000100800 */
[----:B0-----:R-:W-:-:S03]  /*5460*/  IADD3 R10, P6, PT, R4, UR6, RZ ;  /* 0x00000006040a7c10 */ /* 0x001fc6000ffde0ff */
[----:B------:R-:W-:Y:S01]  /*5470*/  STL [R1+0x2d8], R18 ;  /* 0x0002d81201007387 */ /* 0x000fe20000100800 */
[----:B-1----:R-:W-:Y:S02]  /*5480*/  @P3 IMAD.MOV.U32 R22, RZ, RZ, R18 ;  /* 0x000000ffff163224 */ /* 0x002fe400078e0012 */
[----:B------:R-:W-:Y:S01]  /*5490*/  @P3 IMAD.MOV.U32 R23, RZ, RZ, R20 ;  /* 0x000000ffff173224 */ /* 0x000fe200078e0014 */
[----:B------:R0:W-:Y:S04]  /*54a0*/  STL [R1+0x2d4], R20 ;  /* 0x0002d41401007387 */ /* 0x0001e80000100800 */
[----:B------:R1:W2:Y:S01]  /*54b0*/  @P3 LDG.E.U8 R16, desc[UR22][R22.64] ;  /* 0x0000001616103981 */ /* 0x0002a2000c1e1100 */
[----:B0-----:R-:W-:Y:S01]  /*54c0*/  IADD3.X R20, PT, PT, R5, UR11, RZ, P6, !PT ;  /* 0x0000000b05147c10 */ /* 0x001fe2000b7fe4ff */
[----:B-1----:R-:W-:-:S04]  /*54d0*/  @P3 IMAD.MOV.U32 R22, RZ, RZ, R10 ;  /* 0x000000ffff163224 */ /* 0x002fc800078e000a */
[----:B------:R-:W-:-:S05]  /*54e0*/  @P3 IMAD.MOV.U32 R23, RZ, RZ, R20 ;  /* 0x000000ffff173224 */ /* 0x000fca00078e0014 */
[----:B------:R0:W4:Y:S01]  /*54f0*/  @P3 LDG.E.U8 R7, desc[UR22][R22.64] ;  /* 0x0000001616073981 */ /* 0x000122000c1e1100 */
[----:B------:R-:W-:Y:S01]  /*5500*/  SHF.R.U32.HI R24, RZ, 0x3, R26 ;  /* 0x00000003ff187819 */ /* 0x000fe2000001161a */
[----:B------:R-:W-:-:S03]  /*5510*/  UIMAD UR5, UR10, 0x1c, URZ ;  /* 0x0000001c0a0578a4 */ /* 0x000fc6000f8e02ff */
[----:B------:R-:W-:Y:S01]  /*5520*/  LOP3.LUT P5, RZ, R24, 0x1, RZ, 0xc0, !PT ;  /* 0x0000000118ff7812 */ /* 0x000fe200078ac0ff */
[----:B------:R-:W-:Y:S02]  /*5530*/  USHF.R.S32.HI UR7, URZ, 0x1f, UR5 ;  /* 0x0000001fff077899 */ /* 0x000fe40008011405 */
[----:B------:R-:W-:Y:S01]  /*5540*/  IADD3 R18, P6, PT, R2, UR5, RZ ;  /* 0x0000000502127c10 */ /* 0x000fe2000ffde0ff */
[----:B------:R-:W-:Y:S01]  /*5550*/  STL [R1+0x2e0], R10 ;  /* 0x0002e00a01007387 */ /* 0x000fe20000100800 */
[----:B------:R-:W-:Y:S01]  /*5560*/  SHF.R.U64 R24, R30, 0x1b, RZ ;  /* 0x0000001b1e187819 */ /* 0x000fe200000012ff */
[----:B------:R-:W-:Y:S01]  /*5570*/  UIMAD UR6, UR10, 0x24, URZ ;  /* 0x000000240a0678a4 */ /* 0x000fe2000f8e02ff */
[----:B------:R-:W-:Y:S02]  /*5580*/  PRMT R15, RZ, 0x7610, R15 ;  /* 0x00007610ff0f7816 */ /* 0x000fe4000000000f */
[----:B------:R-:W-:Y:S01]  /*5590*/  LOP3.LUT P3, RZ, R24, 0x1, RZ, 0xc0, !PT ;  /* 0x0000000118ff7812 */ /* 0x000fe2000786c0ff */
[----:B------:R-:W-:-:S03]  /*55a0*/  USHF.R.S32.HI UR11, URZ, 0x1f, UR6 ;  /* 0x0000001fff0b7899 */ /* 0x000fc60008011406 */
[----:B0-----:R-:W-:Y:S01]  /*55b0*/  @P5 IMAD.MOV.U32 R22, RZ, RZ, R18 ;  /* 0x000000ffff165224 */ /* 0x001fe200078e0012 */
[----:B------:R-:W-:Y:S02]  /*55c0*/  PRMT R14, RZ, 0x7610, R14 ;  /* 0x00007610ff0e7816 */ /* 0x000fe4000000000e */
[----:B------:R-:W-:Y:S02]  /*55d0*/  SHF.R.U64 R24, R30, 0x13, RZ ;  /* 0x000000131e187819 */ /* 0x000fe400000012ff */
[----:B------:R-:W-:Y:S02]  /*55e0*/  PRMT R9, RZ, 0x7610, R9 ;  /* 0x00007610ff097816 */ /* 0x000fe40000000009 */
[----:B------:R-:W-:Y:S02]  /*55f0*/  PRMT R13, RZ, 0x7610, R13 ;  /* 0x00007610ff0d7816 */ /* 0x000fe4000000000d */
[----:B------:R-:W-:Y:S02]  /*5600*/  PRMT R31, RZ, 0x7610, R31 ;  /* 0x00007610ff1f7816 */ /* 0x000fe4000000001f */
[----:B------:R-:W-:-:S02]  /*5610*/  PRMT R8, RZ, 0x7610, R8 ;  /* 0x00007610ff087816 */ /* 0x000fc40000000008 */
[----:B------:R-:W-:Y:S02]  /*5620*/  PRMT R33, RZ, 0x7610, R33 ;  /* 0x00007610ff217816 */ /* 0x000fe40000000021 */
[----:B------:R-:W-:Y:S01]  /*5630*/  PRMT R32, RZ, 0x7610, R32 ;  /* 0x00007610ff207816 */ /* 0x000fe20000000020 */
[----:B------:R-:W-:Y:S01]  /*5640*/  IMAD.MOV.U32 R55, RZ, RZ, R25 ;  /* 0x000000ffff377224 */ /* 0x000fe200078e0019 */
[----:B------:R-:W-:Y:S02]  /*5650*/  PRMT R35, RZ, 0x7610, R35 ;  /* 0x00007610ff237816 */ /* 0x000fe40000000023 */
[----:B------:R-:W-:Y:S02]  /*5660*/  PRMT R40, RZ, 0x7610, R40 ;  /* 0x00007610ff287816 */ /* 0x000fe40000000028 */
[----:B------:R-:W-:Y:S02]  /*5670*/  PRMT R38, RZ, 0x7610, R38 ;  /* 0x00007610ff267816 */ /* 0x000fe40000000026 */
[----:B---3--:R-:W-:-:S02]  /*5680*/  PRMT R34, RZ, 0x7610, R34 ;  /* 0x00007610ff227816 */ /* 0x008fc40000000022 */
[----:B------:R-:W-:Y:S02]  /*5690*/  PRMT R37, RZ, 0x7610, R37 ;  /* 0x00007610ff257816 */ /* 0x000fe40000000025 */
[----:B------:R-:W-:Y:S02]  /*56a0*/  PRMT R36, RZ, 0x7610, R36 ;  /* 0x00007610ff247816 */ /* 0x000fe40000000024 */
[----:B------:R-:W-:Y:S01]  /*56b0*/  PRMT R39, RZ, 0x7610, R39 ;  /* 0x00007610ff277816 */ /* 0x000fe20000000027 */
[----:B--2---:R0:W-:Y:S04]  /*56c0*/  STL.64 [R1+0x5a0], R16 ;  /* 0x0005a01001007387 */ /* 0x0041e80000100a00 */
[----:B------:R-:W-:Y:S01]  /*56d0*/  STL [R1+0x2dc], R20 ;  /* 0x0002dc1401007387 */ /* 0x000fe20000100800 */
[----:B0-----:R-:W-:-:S02]  /*56e0*/  IADD3.X R17, PT, PT, R3, UR7, RZ, P6, !PT ;  /* 0x0000000703117c10 */ /* 0x001fc4000b7fe4ff */
[----:B------:R-:W-:-:S03]  /*56f0*/  IADD3 R10, P6, PT, R4, UR5, RZ ;  /* 0x00000005040a7c10 */ /* 0x000fc6000ffde0ff */
[----:B------:R-:W-:Y:S01]  /*5700*/  @P5 IMAD.MOV.U32 R23, RZ, RZ, R17 ;  /* 0x000000ffff175224 */ /* 0x000fe200078e0011 */
[----:B------:R-:W-:Y:S01]  /*5710*/  IADD3.X R16, PT, PT, R5, UR7, RZ, P6, !PT ;  /* 0x0000000705107c10 */ /* 0x000fe2000b7fe4ff */
[----:B----4-:R0:W-:Y:S04]  /*5720*/  STL.64 [R1+0x5a8], R6 ;  /* 0x0005a80601007387 */ /* 0x0101e80000100a00 */
[----:B------:R-:W-:Y:S04]  /*5730*/  STL [R1+0x338], R18 ;  /* 0x0003381201007387 */ /* 0x000fe80000100800 */
[----:B------:R-:W-:Y:S01]  /*5740*/  STL [R1+0x334], R17 ;  /* 0x0003341101007387 */ /* 0x000fe20000100800 */
[----:B0-----:R-:W-:-:S03]  /*5750*/  IADD3 R7, P6, PT, R2, UR6, RZ ;  /* 0x0000000602077c10 */ /* 0x001fc6000ffde0ff */
[----:B------:R0:W2:Y:S04]  /*5760*/  @P5 LDG.E.U8 R15, desc[UR22][R22.64] ;  /* 0x00000016160f5981 */ /* 0x0000a8000c1e1100 */
[----:B------:R1:W-:Y:S01]  /*5770*/  STL [R1+0x340], R10 ;  /* 0x0003400a01007387 */ /* 0x0003e20000100800 */
[----:B------:R-:W-:Y:S01]  /*5780*/  UIMAD UR5, UR10, 0x2c, URZ ;  /* 0x0000002c0a0578a4 */ /* 0x000fe2000f8e02ff */
[----:B0-----:R-:W-:Y:S02]  /*5790*/  @P5 IMAD.MOV.U32 R22, RZ, RZ, R10 ;  /* 0x000000ffff165224 */ /* 0x001fe400078e000a */
[----:B------:R-:W-:Y:S01]  /*57a0*/  @P5 IMAD.MOV.U32 R23, RZ, RZ, R16 ;  /* 0x000000ffff175224 */ /* 0x000fe200078e0010 */
[----:B-1----:R-:W-:Y:S02]  /*57b0*/  IADD3.X R10, PT, PT, R3, UR11, RZ, P6, !PT ;  /* 0x0000000b030a7c10 */ /* 0x002fe4000b7fe4ff */
[----:B------:R-:W-:Y:S01]  /*57c0*/  IADD3 R6, P6, PT, R4, UR6, RZ ;  /* 0x0000000604067c10 */ /* 0x000fe2000ffde0ff */
[----:B------:R-:W-:Y:S01]  /*57d0*/  STL [R1+0x33c], R16 ;  /* 0x00033c1001007387 */ /* 0x000fe20000100800 */
[----:B------:R-:W-:-:S03]  /*57e0*/  USHF.R.S32.HI UR7, URZ, 0x1f, UR5 ;  /* 0x0000001fff077899 */ /* 0x000fc60008011405 */
[----:B------:R0:W3:Y:S01]  /*57f0*/  @P5 LDG.E.U8 R14, desc[UR22][R22.64] ;  /* 0x00000016160e5981 */ /* 0x0000e2000c1e1100 */
[----:B------:R-:W-:-:S03]  /*5800*/  LOP3.LUT P5, RZ, R24, 0x1, RZ, 0xc0, !PT ;  /* 0x0000000118ff7812 */ /* 0x000fc600078ac0ff */
[----:B------:R1:W-:Y:S01]  /*5810*/  STL [R1+0x388], R7 ;  /* 0x0003880701007387 */ /* 0x0003e20000100800 */
[----:B0-----:R-:W-:Y:S02]  /*5820*/  @P3 IMAD.MOV.U32 R22, RZ, RZ, R7 ;  /* 0x000000ffff163224 */ /* 0x001fe400078e0007 */
[----:B------:R-:W-:Y:S01]  /*5830*/  @P3 IMAD.MOV.U32 R23, RZ, RZ, R10 ;  /* 0x000000ffff173224 */ /* 0x000fe200078e000a */
[----:B-1----:R-:W-:Y:S01]  /*5840*/  IADD3.X R7, PT, PT, R5, UR11, RZ, P6, !PT ;  /* 0x0000000b05077c10 */ /* 0x002fe2000b7fe4ff */
[----:B------:R0:W-:Y:S01]  /*5850*/  STL [R1+0x384], R10 ;  /* 0x0003840a01007387 */ /* 0x0001e20000100800 */
[----:B------:R-:W-:-:S03]  /*5860*/  SHF.R.U64 R24, R30, 0xb, RZ ;  /* 0x0000000b1e187819 */ /* 0x000fc600000012ff */
[----:B------:R1:W4:Y:S01]  /*5870*/  @P3 LDG.E.U8 R9, desc[UR22][R22.64] ;  /* 0x0000001616093981 */ /* 0x000322000c1e1100 */
[----:B0-----:R-:W-:-:S03]  /*5880*/  IADD3 R10, P6, PT, R2, UR5, RZ ;  /* 0x00000005020a7c10 */ /* 0x001fc6000ffde0ff */
[----:B------:R0:W-:Y:S01]  /*5890*/  STL [R1+0x390], R6 ;  /* 0x0003900601007387 */ /* 0x0001e20000100800 */
[----:B-1----:R-:W-:Y:S02]  /*58a0*/  @P3 IMAD.MOV.U32 R22, RZ, RZ, R6 ;  /* 0x000000ffff163224 */ /* 0x002fe400078e0006 */
[----:B------:R-:W-:Y:S01]  /*58b0*/  @P3 IMAD.MOV.U32 R23, RZ, RZ, R7 ;  /* 0x000000ffff173224 */ /* 0x000fe200078e0007 */
[----:B------:R-:W-:Y:S01]  /*58c0*/  IADD3.X R16, PT, PT, R3, UR7, RZ, P6, !PT ;  /* 0x0000000703107c10 */ /* 0x000fe2000b7fe4ff */
[----:B------:R-:W-:Y:S01]  /*58d0*/  UIMAD UR6, UR10, 0x34, URZ ;  /* 0x000000340a0678a4 */ /* 0x000fe2000f8e02ff */
[----:B0-----:R-:W-:Y:S02]  /*58e0*/  IADD3 R6, P6, PT, R4, UR5, RZ ;  /* 0x0000000504067c10 */ /* 0x001fe4000ffde0ff */
[----:B------:R0:W2:Y:S01]  /*58f0*/  @P3 LDG.E.U8 R13, desc[UR22][R22.64] ;  /* 0x00000016160d3981 */ /* 0x0000a2000c1e1100 */
[----:B------:R-:W-:Y:S01]  /*5900*/  LOP3.LUT P3, RZ, R24, 0x1, RZ, 0xc0, !PT ;  /* 0x0000000118ff7812 */ /* 0x000fe2000786c0ff */
[----:B------:R-:W-:-:S02]  /*5910*/  USHF.R.S32.HI UR5, URZ, 0x1f, UR6 ;  /* 0x0000001fff057899 */ /* 0x000fc40008011406 */
[----:B------:R1:W-:Y:S04]  /*5920*/  STL [R1+0x38c], R7 ;  /* 0x00038c0701007387 */ /* 0x0003e80000100800 */
[----:B------:R1:W-:Y:S01]  /*5930*/  STL [R1+0x3d8], R10 ;  /* 0x0003d80a01007387 */ /* 0x0003e20000100800 */
[----:B0-----:R-:W-:Y:S02]  /*5940*/  @P5 IMAD.MOV.U32 R22, RZ, RZ, R10 ;  /* 0x000000ffff165224 */ /* 0x001fe400078e000a */
[----:B------:R-:W-:Y:S01]  /*5950*/  @P5 IMAD.MOV.U32 R23, RZ, RZ, R16 ;  /* 0x000000ffff175224 */ /* 0x000fe200078e0010 */
[----:B-1----:R-:W-:Y:S01]  /*5960*/  IADD3.X R7, PT, PT, R5, UR7, RZ, P6, !PT ;  /* 0x0000000705077c10 */ /* 0x002fe2000b7fe4ff */
[----:B------:R0:W-:Y:S01]  /*5970*/  STL [R1+0x3d4], R16 ;  /* 0x0003d41001007387 */ /* 0x0001e20000100800 */
[----:B------:R-:W-:-:S03]  /*5980*/  IADD3 R10, P6, PT, R2, UR6, RZ ;  /* 0x00000006020a7c10 */ /* 0x000fc6000ffde0ff */
[----:B------:R1:W2:Y:S04]  /*5990*/  @P5 LDG.E.U8 R31, desc[UR22][R22.64] ;  /* 0x00000016161f5981 */ /* 0x0002a8000c1e1100 */
[----:B------:R1:W-:Y:S01]  /*59a0*/  STL [R1+0x3e0], R6 ;  /* 0x0003e00601007387 */ /* 0x0003e20000100800 */
[----:B0-----:R-:W-:Y:S01]  /*59b0*/  IADD3.X R16, PT, PT, R3, UR5, RZ, P6, !PT ;  /* 0x0000000503107c10 */ /* 0x001fe2000b7fe4ff */
[----:B-1----:R-:W-:Y:S02]  /*59c0*/  @P5 IMAD.MOV.U32 R22, RZ, RZ, R6 ;  /* 0x000000ffff165224 */ /* 0x002fe400078e0006 */
[----:B------:R-:W-:Y:S01]  /*59d0*/  @P5 IMAD.MOV.U32 R23, RZ, RZ, R7 ;  /* 0x000000ffff175224 */ /* 0x000fe200078e0007 */
[----:B------:R-:W-:Y:S01]  /*59e0*/  IADD3 R6, P6, PT, R4, UR6, RZ ;  /* 0x0000000604067c10 */ /* 0x000fe2000ffde0ff */
[----:B------:R0:W-:Y:S04]  /*59f0*/  STL [R1+0x3dc], R7 ;  /* 0x0003dc0701007387 */ /* 0x0001e80000100800 */
[----:B------:R1:W2:Y:S01]  /*5a00*/  @P5 LDG.E.U8 R8, desc[UR22][R22.64] ;  /* 0x0000001616085981 */ /* 0x0002a2000c1e1100 */
[----:B------:R-:W-:-:S02]  /*5a10*/  SHF.R.U64 R24, R30, 0x3, RZ ;  /* 0x000000031e187819 */ /* 0x000fc400000012ff */
[----:B0-----:R-:W-:Y:S01]  /*5a20*/  IADD3.X R7, PT, PT, R5, UR5, RZ, P6, !PT ;  /* 0x0000000505077c10 */ /* 0x001fe2000b7fe4ff */
[----:B-1----:R-:W-:Y:S02]  /*5a30*/  @P3 IMAD.MOV.U32 R22, RZ, RZ, R10 ;  /* 0x000000ffff163224 */ /* 0x002fe400078e000a */
[----:B------:R-:W-:Y:S01]  /*5a40*/  @P3 IMAD.MOV.U32 R23, RZ, RZ, R16 ;  /* 0x000000ffff173224 */ /* 0x000fe200078e0010 */
[----:B------:R-:W-:-:S04]  /*5a50*/  UIMAD UR7, UR10, 0x3c, URZ ;  /* 0x0000003c0a0778a4 */ /* 0x000fc8000f8e02ff */
[----:B------:R0:W2:Y:S01]  /*5a60*/  @P3 LDG.E.U8 R33, desc[UR22][R22.64] ;  /* 0x0000001616213981 */ /* 0x0000a2000c1e1100 */
[----:B------:R-:W-:Y:S01]  /*5a70*/  LOP3.LUT P5, RZ, R24, 0x1, RZ, 0xc0, !PT ;  /* 0x0000000118ff7812 */ /* 0x000fe200078ac0ff */
[----:B------:R-:W-:Y:S02]  /*5a80*/  USHF.R.S32.HI UR15, URZ, 0x1f, UR7 ;  /* 0x0000001fff0f7899 */ /* 0x000fe40008011407 */
[----:B------:R1:W-:Y:S01]  /*5a90*/  STL [R1+0x428], R10 ;  /* 0x0004280a01007387 */ /* 0x0003e20000100800 */
[----:B0-----:R-:W-:Y:S02]  /*5aa0*/  @P3 IMAD.MOV.U32 R22, RZ, RZ, R6 ;  /* 0x000000ffff163224 */ /* 0x001fe400078e0006 */
[----:B------:R-:W-:Y:S01]  /*5ab0*/  @P3 IMAD.MOV.U32 R23, RZ, RZ, R7 ;  /* 0x000000ffff173224 */ /* 0x000fe200078e0007 */
[----:B------:R0:W-:Y:S01]  /*5ac0*/  STL [R1+0x424], R16 ;  /* 0x0004241001007387 */ /* 0x0001e20000100800 */
[----:B------:R-:W-:-:S03]  /*5ad0*/  UIMAD UR5, UR10, 0x5, URZ ;  /* 0x000000050a0578a4 */ /* 0x000fc6000f8e02ff */
[----:B------:R0:W2:Y:S01]  /*5ae0*/  @P3 LDG.E.U8 R32, desc[UR22][R22.64] ;  /* 0x0000001616203981 */ /* 0x0000a2000c1e1100 */
[----:B-1----:R-:W-:-:S03]  /*5af0*/  IADD3 R10, P3, PT, R2, UR7, RZ ;  /* 0x00000007020a7c10 */ /* 0x002fc6000ff7e0ff */
[----:B------:R1:W-:Y:S01]  /*5b00*/  STL [R1+0x430], R6 ;  /* 0x0004300601007387 */ /* 0x0003e20000100800 */
[----:B------:R-:W-:Y:S01]  /*5b10*/  USHF.R.S32.HI UR11, URZ, 0x1f, UR5 ;  /* 0x0000001fff0b7899 */ /* 0x000fe20008011405 */
[----:B0-----:R-:W-:Y:S01]  /*5b20*/  IADD3.X R16, PT, PT, R3, UR15, RZ, P3, !PT ;  /* 0x0000000f03107c10 */ /* 0x001fe20009ffe4ff */
[----:B------:R-:W-:Y:S01]  /*5b30*/  VIADD R22, R11, 0xfffffff2 ;  /* 0xfffffff20b167836 */ /* 0x000fe20000000000 */
[----:B------:R0:W-:Y:S01]  /*5b40*/  STL [R1+0x42c], R7 ;  /* 0x00042c0701007387 */ /* 0x0001e20000100800 */
[----:B-1----:R-:W-:Y:S01]  /*5b50*/  IADD3 R6, P6, PT, R4, UR7, RZ ;  /* 0x0000000704067c10 */ /* 0x002fe2000ffde0ff */
[----:B------:R-:W-:Y:S02]  /*5b60*/  UIMAD UR6, UR10, 0xd, URZ ;  /* 0x0000000d0a0678a4 */ /* 0x000fe4000f8e02ff */
[----:B------:R-:W-:Y:S02]  /*5b70*/  ISETP.GE.U32.AND P3, PT, R22, 0x7fffffb3, PT ;  /* 0x7fffffb31600780c */ /* 0x000fe40003f66070 */
[----:B0-----:R-:W-:-:S02]  /*5b80*/  IADD3.X R7, PT, PT, R5, UR15, RZ, P6, !PT ;  /* 0x0000000f05077c10 */ /* 0x001fc4000b7fe4ff */
[C---:B------:R-:W-:Y:S01]  /*5b90*/  IADD3 R22, P6, PT, R2.reuse, UR5, RZ ;  /* 0x0000000502167c10 */ /* 0x040fe2000ffde0ff */
[----:B------:R-:W-:Y:S01]  /*5ba0*/  USHF.R.S32.HI UR15, URZ, 0x1f, UR6 ;  /* 0x0000001fff0f7899 */ /* 0x000fe20008011406 */
[----:B------:R-:W-:Y:S01]  /*5bb0*/  @P5 IMAD.MOV.U32 R24, RZ, RZ, R10 ;  /* 0x000000ffff185224 */ /* 0x000fe200078e000a */
[----:B------:R-:W-:Y:S01]  /*5bc0*/  UIMAD UR7, UR10, 0x15, URZ ;  /* 0x000000150a0778a4 */ /* 0x000fe2000f8e02ff */
[C---:B------:R-:W-:Y:S01]  /*5bd0*/  IADD3.X R23, PT, PT, R3.reuse, UR11, RZ, P6, !PT ;  /* 0x0000000b03177c10 */ /* 0x040fe2000b7fe4ff */
[----:B------:R-:W-:Y:S01]  /*5be0*/  @P5 IMAD.MOV.U32 R25, RZ, RZ, R16 ;  /* 0x000000ffff195224 */ /* 0x000fe200078e0010 */
[----:B------:R-:W-:Y:S01]  /*5bf0*/  IADD3 R17, P6, PT, R2, UR6, RZ ;  /* 0x0000000602117c10 */ /* 0x000fe2000ffde0ff */
[----:B------:R-:W-:Y:S01]  /*5c00*/  USHF.R.S32.HI UR16, URZ, 0x1f, UR7 ;  /* 0x0000001fff107899 */ /* 0x000fe20008011407 */
[----:B------:R0:W-:Y:S02]  /*5c10*/  STL [R1+0x478], R10 ;  /* 0x0004780a01007387 */ /* 0x0001e40000100800 */
[----:B------:R-:W-:-:S02]  /*5c20*/  IADD3.X R18, PT, PT, R3, UR15, RZ, P6, !PT ;  /* 0x0000000f03127c10 */ /* 0x000fc4000b7fe4ff */
[----:B------:R1:W2:Y:S04]  /*5c30*/  @P5 LDG.E.U8 R35, desc[UR22][R24.64] ;  /* 0x0000001618235981 */ /* 0x0002a8000c1e1100 */
[----:B------:R-:W-:Y:S01]  /*5c40*/  STL [R1+0x480], R6 ;  /* 0x0004800601007387 */ /* 0x000fe20000100800 */
[----:B0-----:R-:W-:-:S03]  /*5c50*/  IADD3 R10, P6, PT, R2, UR7, RZ ;  /* 0x00000007020a7c10 */ /* 0x001fc6000ffde0ff */
[----:B------:R0:W-:Y:S01]  /*5c60*/  STL [R1+0x474], R16 ;  /* 0x0004741001007387 */ /* 0x0001e20000100800 */
[----:B-1----:R-:W-:-:S03]  /*5c70*/  SHF.R.U32.HI R24, RZ, 0xa, R26 ;  /* 0x0000000aff187819 */ /* 0x002fc6000001161a */
[----:B------:R-:W2:Y:S01]  /*5c80*/  @!P4 LDG.E.U8 R37, desc[UR22][R22.64] ;  /* 0x000000161625c981 */ /* 0x000ea2000c1e1100 */
[----:B0-----:R-:W-:Y:S02]  /*5c90*/  IADD3.X R16, PT, PT, R3, UR16, RZ, P6, !PT ;  /* 0x0000001003107c10 */ /* 0x001fe4000b7fe4ff */
[----:B------:R-:W-:Y:S01]  /*5ca0*/  LOP3.LUT P6, RZ, R24, 0x1, RZ, 0xc0, !PT ;  /* 0x0000000118ff7812 */ /* 0x000fe200078cc0ff */
[----:B------:R-:W-:Y:S02]  /*5cb0*/  @!P3 IMAD.MOV.U32 R24, RZ, RZ, R17 ;  /* 0x000000ffff18b224 */ /* 0x000fe400078e0011 */
[----:B------:R-:W-:-:S05]  /*5cc0*/  @!P3 IMAD.MOV.U32 R25, RZ, RZ, R18 ;  /* 0x000000ffff19b224 */ /* 0x000fca00078e0012 */
[----:B------:R0:W2:Y:S05]  /*5cd0*/  @!P3 LDG.E.U8 R40, desc[UR22][R24.64] ;  /* 0x000000161828b981 */ /* 0x0000aa000c1e1100 */
[----:B0-----:R-:W-:Y:S02]  /*5ce0*/  @P6 IMAD.MOV.U32 R24, RZ, RZ, R10 ;  /* 0x000000ffff186224 */ /* 0x001fe400078e000a */
[----:B------:R-:W-:-:S05]  /*5cf0*/  @P6 IMAD.MOV.U32 R25, RZ, RZ, R16 ;  /* 0x000000ffff196224 */ /* 0x000fca00078e0010 */
[----:B------:R0:W2:Y:S02]  /*5d00*/  @P6 LDG.E.U8 R38, desc[UR22][R24.64] ;  /* 0x0000001618266981 */ /* 0x0000a4000c1e1100 */
[----:B0-----:R-:W-:Y:S02]  /*5d10*/  @P5 IMAD.MOV.U32 R24, RZ, RZ, R6 ;  /* 0x000000ffff185224 */ /* 0x001fe400078e0006 */
[----:B------:R-:W-:-:S05]  /*5d20*/  @P5 IMAD.MOV.U32 R25, RZ, RZ, R7 ;  /* 0x000000ffff195224 */ /* 0x000fca00078e0007 */
[----:B------:R0:W2:Y:S02]  /*5d30*/  @P5 LDG.E.U8 R34, desc[UR22][R24.64] ;  /* 0x0000001618225981 */ /* 0x0000a4000c1e1100 */
[----:B0-----:R-:W-:-:S04]  /*5d40*/  IADD3 R24, P5, PT, R4, UR5, RZ ;  /* 0x0000000504187c10 */ /* 0x001fc8000ffbe0ff */
[----:B------:R-:W-:Y:S01]  /*5d50*/  IADD3.X R25, PT, PT, R5, UR11, RZ, P5, !PT ;  /* 0x0000000b05197c10 */ /* 0x000fe2000affe4ff */
[----:B------:R0:W-:Y:S04]  /*5d60*/  STL [R1+0x47c], R7 ;  /* 0x00047c0701007387 */ /* 0x0001e80000100800 */
[----:B------:R-:W2:Y:S01]  /*5d70*/  @!P4 LDG.E.U8 R36, desc[UR22][R24.64] ;  /* 0x000000161824c981 */ /* 0x000ea2000c1e1100 */
[----:B------:R-:W-:-:S03]  /*5d80*/  IADD3 R6, P4, PT, R4, UR6, RZ ;  /* 0x0000000604067c10 */ /* 0x000fc6000ff9e0ff */
[----:B------:R-:W-:Y:S01]  /*5d90*/  STL [R1+0x158], R17 ;  /* 0x0001581101007387 */ /* 0x000fe20000100800 */
[----:B0-----:R-:W-:-:S03]  /*5da0*/  IADD3.X R7, PT, PT, R5, UR15, RZ, P4, !PT ;  /* 0x0000000f05077c10 */ /* 0x001fc6000a7fe4ff */
[----:B------:R0:W-:Y:S04]  /*5db0*/  STL [R1+0x154], R18 ;  /* 0x0001541201007387 */ /* 0x0001e80000100800 */
[----:B------:R1:W-:Y:S01]  /*5dc0*/  STL [R1+0x2e8], R10 ;  /* 0x0002e80a01007387 */ /* 0x0003e20000100800 */
[----:B0-----:R-:W-:Y:S02]  /*5dd0*/  IMAD.MOV.U32 R18, RZ, RZ, R29 ;  /* 0x000000ffff127224 */ /* 0x001fe400078e001d */
[----:B------:R-:W-:Y:S02]  /*5de0*/  @!P3 IMAD.MOV.U32 R29, RZ, RZ, R7 ;  /* 0x000000ffff1db224 */ /* 0x000fe400078e0007 */
[----:B-1----:R-:W-:Y:S02]  /*5df0*/  IMAD.MOV.U32 R10, RZ, RZ, R55 ;  /* 0x000000ffff0a7224 */ /* 0x002fe400078e0037 */
[----:B------:R-:W-:-:S02]  /*5e00*/  IMAD.MOV.U32 R55, RZ, RZ, R28 ;  /* 0x000000ffff377224 */ /* 0x000fc400078e001c */
[----:B------:R-:W-:Y:S01]  /*5e10*/  @!P3 IMAD.MOV.U32 R28, RZ, RZ, R6 ;  /* 0x000000ffff1cb224 */ /* 0x000fe200078e0006 */
[----:B------:R-:W-:Y:S04]  /*5e20*/  STL [R1+0x2e4], R16 ;  /* 0x0002e41001007387 */ /* 0x000fe80000100800 */
[----:B------:R0:W-:Y:S04]  /*5e30*/  STL [R1+0x160], R6 ;  /* 0x0001600601007387 */ /* 0x0001e80000100800 */
[----:B------:R1:W2:Y:S01]  /*5e40*/  @!P3 LDG.E.U8 R39, desc[UR22][R28.64] ;  /* 0x000000161c27b981 */ /* 0x0002a2000c1e1100 */
[----:B0-----:R-:W-:-:S03]  /*5e50*/  IADD3 R6, P3, PT, R4, UR7, RZ ;  /* 0x0000000704067c10 */ /* 0x001fc6000ff7e0ff */
[----:B------:R0:W-:Y:S04]  /*5e60*/  STL [R1+0x15c], R7 ;  /* 0x00015c0701007387 */ /* 0x0001e80000100800 */
[----:B------:R-:W-:Y:S01]  /*5e70*/  STL [R1+0x2f0], R6 ;  /* 0x0002f00601007387 */ /* 0x000fe20000100800 */
[----:B0-----:R-:W-:-:S05]  /*5e80*/  IADD3.X R7, PT, PT, R5, UR16, RZ, P3, !PT ;  /* 0x0000001005077c10 */ /* 0x001fca0009ffe4ff */
[----:B------:R0:W-:Y:S04]  /*5e90*/  STL [R1+0x2ec], R7 ;  /* 0x0002ec0701007387 */ /* 0x0001e80000100800 */
[----:B------:R-:W2:Y:S01]  /*5ea0*/  LDL.LU R17, [R1+0x90] ;  /* 0x0000900001117983 */ /* 0x000ea20000300800 */
[----:B------:R-:W0:Y:S01]  /*5eb0*/  S2R R21, SR_TID.X ;  /* 0x0000000000157919 */ /* 0x000e220000002100 */
[----:B------:R-:W-:Y:S01]  /*5ec0*/  IMAD.MOV.U32 R61, RZ, RZ, R27 ;  /* 0x000000ffff3d7224 */ /* 0x000fe200078e001b */
[----:B------:R-:W-:Y:S02]  /*5ed0*/  UIMAD UR6, UR10, 0x1d, URZ ;  /* 0x0000001d0a0678a4 */ /* 0x000fe4000f8e02ff */
[----:B------:R-:W-:-:S04]  /*5ee0*/  @!UP1 UIADD3 UR4, UPT, UPT, -UR4, 0x100000, URZ ;  /* 0x0010000004049890 */ /* 0x000fc8000fffe1ff */
[----:B------:R-:W-:Y:S02]  /*5ef0*/  @!UP1 USHF.L.U32 UR5, UR4, 0xb, URZ ;  /* 0x0000000b04059899 */ /* 0x000fe400080006ff */
[----:B------:R-:W-:Y:S01]  /*5f00*/  @!UP1 USHF.L.U32 UR4, UR4, 0x1, URZ ;  /* 0x0000000104049899 */ /* 0x000fe200080006ff */
[----:B-1----:R-:W-:Y:S02]  /*5f10*/  @P6 IMAD.MOV.U32 R29, RZ, RZ, R7 ;  /* 0x000000ffff1d6224 */ /* 0x002fe400078e0007 */
[----:B------:R-:W-:Y:S01]  /*5f20*/  IMAD.MOV.U32 R60, RZ, RZ, R58 ;  /* 0x000000ffff3c7224 */ /* 0x000fe200078e003a */
[----:B------:R-:W-:Y:S01]  /*5f30*/  SHF.R.U32.HI R58, RZ, 0x8, R26 ;  /* 0x00000008ff3a7819 */ /* 0x000fe2000001161a */
[----:B------:R-:W-:Y:S01]  /*5f40*/  USHF.R.S32.HI UR7, URZ, 0x1f, UR6 ;  /* 0x0000001fff077899 */ /* 0x000fe20008011406 */
[----:B------:R-:W-:Y:S01]  /*5f50*/  PRMT R43, RZ, 0x7610, R43 ;  /* 0x00007610ff2b7816 */ /* 0x000fe2000000002b */
[----:B------:R-:W-:Y:S01]  /*5f60*/  @P6 IMAD.MOV.U32 R28, RZ, RZ, R6 ;  /* 0x000000ffff1c6224 */ /* 0x000fe200078e0006 */
[C---:B0-----:R-:W-:Y:S01]  /*5f70*/  LOP3.LUT R27, R21.reuse, 0x80, RZ, 0xc0, !PT ;  /* 0x00000080151b7812 */ /* 0x041fe200078ec0ff */
[----:B------:R-:W-:Y:S01]  /*5f80*/  VOTEU.ALL UP1, P0 ;  /* 0x0000000000ff7886 */ /* 0x000fe20000020000 */
[----:B------:R-:W-:-:S02]  /*5f90*/  LOP3.LUT R7, R21, 0x7f, RZ, 0xc0, !PT ;  /* 0x0000007f15077812 */ /* 0x000fc400078ec0ff */
[----:B------:R0:W3:Y:S01]  /*5fa0*/  @P6 LDG.E.U8 R43, desc[UR22][R28.64] ;  /* 0x000000161c2b6981 */ /* 0x0000e2000c1e1100 */
[----:B------:R-:W-:Y:S02]  /*5fb0*/  R2UR UR11, R27 ;  /* 0x000000001b0b72ca */ /* 0x000fe400000e0000 */
[--C-:B------:R-:W-:Y:S01]  /*5fc0*/  SHF.R.U32.HI R27, RZ, 0x1, R26.reuse ;  /* 0x00000001ff1b7819 */ /* 0x100fe2000001161a */
[----:B------:R1:W1:Y:S03]  /*5fd0*/  @!UP1 SYNCS.EXCH.64 URZ, [UR9+0x10808], UR4 ;  /* 0x0108080409ff95b2 */ /* 0x0002660008000100 */
[----:B------:R-:W-:Y:S02]  /*5fe0*/  LOP3.LUT P3, RZ, R27, 0x1, RZ, 0xc0, !PT ;  /* 0x000000011bff7812 */ /* 0x000fe4000786c0ff */
[----:B------:R-:W-:-:S04]  /*5ff0*/  SHF.R.U32.HI R27, RZ, 0x2, R26 ;  /* 0x00000002ff1b7819 */ /* 0x000fc8000001161a */
[----:B------:R-:W-:Y:S02]  /*6000*/  LOP3.LUT P5, RZ, R27, 0x1, RZ, 0xc0, !PT ;  /* 0x000000011bff7812 */ /* 0x000fe400078ac0ff */
[----:B------:R-:W-:Y:S01]  /*6010*/  SHF.R.U32.HI R27, RZ, 0x9, R26 ;  /* 0x00000009ff1b7819 */ /* 0x000fe2000001161a */
[----:B------:R-:W-:Y:S01]  /*6020*/  IMAD.U32 R26, RZ, RZ, UR11 ;  /* 0x0000000bff1a7e24 */ /* 0x000fe2000f8e00ff */
[----:B------:R-:W-:-:S03]  /*6030*/  IADD3 R6, P4, PT, R2, UR6, RZ ;  /* 0x0000000602067c10 */ /* 0x000fc6000ff9e0ff */
[----:B------:R-:W-:Y:S01]  /*6040*/  IMAD R26, R26, 0x40, R7 ;  /* 0x000000401a1a7824 */ /* 0x000fe200078e0207 */
[----:B------:R-:W-:Y:S01]  /*6050*/  IADD3.X R7, PT, PT, R3, UR7, RZ, P4, !PT ;  /* 0x0000000703077c10 */ /* 0x000fe2000a7fe4ff */
[----:B------:R1:W-:Y:S04]  /*6060*/  STL [R1+0x220], R6 ;  /* 0x0002200601007387 */ /* 0x0003e80000100800 */
[----:B0-----:R-:W-:Y:S01]  /*6070*/  @P5 IMAD.MOV.U32 R28, RZ, RZ, R6 ;  /* 0x000000ffff1c5224 */ /* 0x001fe200078e0006 */
[----:B------:R0:W-:Y:S01]  /*6080*/  STS.U8 [R26+UR9], R42 ;  /* 0x0000002a1a007988 */ /* 0x0001e20008000009 */
[----:B------:R-:W-:-:S03]  /*6090*/  @P5 IMAD.MOV.U32 R29, RZ, RZ, R7 ;  /* 0x000000ffff1d5224 */ /* 0x000fc600078e0007 */
[----:B------:R-:W3:Y:S01]  /*60a0*/  LDL.LU R20, [R1+0x88] ;  /* 0x0000880001147983 */ /* 0x000ee20000300800 */
[----:B-1----:R-:W-:-:S03]  /*60b0*/  IADD3 R6, P6, PT, R4, UR6, RZ ;  /* 0x0000000604067c10 */ /* 0x002fc6000ffde0ff */
[----:B------:R1:W-:Y:S01]  /*60c0*/  STL [R1+0x21c], R7 ;  /* 0x00021c0701007387 */ /* 0x0003e20000100800 */
[----:B0-----:R-:W-:-:S03]  /*60d0*/  PRMT R42, RZ, 0x7610, R42 ;  /* 0x00007610ff2a7816 */ /* 0x001fc6000000002a */
[----:B------:R0:W-:Y:S01]  /*60e0*/  STS.U8 [R26+UR9+0x4000], R41 ;  /* 0x004000291a007988 */ /* 0x0001e20008000009 */
[----:B------:R-:W-:-:S03]  /*60f0*/  UIMAD UR4, UR10, 0x25, URZ ;  /* 0x000000250a0478a4 */ /* 0x000fc6000f8e02ff */
[----:B------:R4:W3:Y:S01]  /*6100*/  @P5 LDG.E.U8 R42, desc[UR22][R28.64] ;  /* 0x000000161c2a5981 */ /* 0x0008e2000c1e1100 */
[----:B-1----:R-:W-:Y:S02]  /*6110*/  IADD3.X R7, PT, PT, R5, UR7, RZ, P6, !PT ;  /* 0x0000000705077c10 */ /* 0x002fe4000b7fe4ff */
[----:B0-----:R-:W-:Y:S01]  /*6120*/  PRMT R41, RZ, 0x7610, R41 ;  /* 0x00007610ff297816 */ /* 0x001fe20000000029 */
[----:B------:R-:W-:Y:S01]  /*6130*/  IMAD.MOV.U32 R21, RZ, RZ, R60 ;  /* 0x000000ffff157224 */ /* 0x000fe200078e003c */
[----:B------:R-:W-:Y:S01]  /*6140*/  USHF.R.S32.HI UR5, URZ, 0x1f, UR4 ;  /* 0x0000001fff057899 */ /* 0x000fe20008011404 */
[----:B------:R-:W3:Y:S01]  /*6150*/  LDL.LU R60, [R1+0x78] ;  /* 0x00007800013c7983 */ /* 0x000ee20000300800 */
[----:B----4-:R-:W-:Y:S02]  /*6160*/  @P5 IMAD.MOV.U32 R28, RZ, RZ, R6 ;  /* 0x000000ffff1c5224 */ /* 0x010fe400078e0006 */
[----:B------:R-:W-:Y:S01]  /*6170*/  @P5 IMAD.MOV.U32 R29, RZ, RZ, R7 ;  /* 0x000000ffff1d5224 */ /* 0x000fe200078e0007 */
[----:B------:R0:W-:Y:S01]  /*6180*/  STL [R1+0x228], R6 ;  /* 0x0002280601007387 */ /* 0x0001e20000100800 */
[----:B------:R-:W-:-:S03]  /*6190*/  LOP3.LUT P4, RZ, R27, 0x1, RZ, 0xc0, !PT ;  /* 0x000000011bff7812 */ /* 0x000fc6000788c0ff */
[----:B------:R1:W4:Y:S01]  /*61a0*/  @P5 LDG.E.U8 R41, desc[UR22][R28.64] ;  /* 0x000000161c295981 */ /* 0x000322000c1e1100 */
[----:B------:R-:W-:Y:S02]  /*61b0*/  SHF.R.U64 R27, R30, 0x1a, RZ ;  /* 0x0000001a1e1b7819 */ /* 0x000fe400000012ff */
[----:B0-----:R-:W-:Y:S01]  /*61c0*/  IADD3 R6, P5, PT, R2, UR4, RZ ;  /* 0x0000000402067c10 */ /* 0x001fe2000ffbe0ff */
[----:B------:R0:W-:Y:S03]  /*61d0*/  STL [R1+0x224], R7 ;  /* 0x0002240701007387 */ /* 0x0001e60000100800 */
[----:B0-----:R-:W-:Y:S02]  /*61e0*/  IADD3.X R7, PT, PT, R3, UR5, RZ, P5, !PT ;  /* 0x0000000503077c10 */ /* 0x001fe4000affe4ff */
[----:B------:R-:W-:Y:S01]  /*61f0*/  LOP3.LUT P5, RZ, R27, 0x1, RZ, 0xc0, !PT ;  /* 0x000000011bff7812 */ /* 0x000fe200078ac0ff */
[----:B------:R0:W-:Y:S04]  /*6200*/  STS.U8 [R26+UR9+0x4800], R61 ;  /* 0x0048003d1a007988 */ /* 0x0001e80008000009 */
[----:B0-----:R-:W4:Y:S08]  /*6210*/  LDL.LU R61, [R1+0x94] ;  /* 0x00009400013d7983 */ /* 0x001f300000300800 */
[----:B-1----:R-:W-:Y:S01]  /*6220*/  @P5 IMAD.MOV.U32 R28, RZ, RZ, R6 ;  /* 0x000000ffff1c5224 */ /* 0x002fe200078e0006 */
[----:B------:R0:W-:Y:S01]  /*6230*/  STL [R1+0x240], R6 ;  /* 0x0002400601007387 */ /* 0x0001e20000100800 */
[----:B------:R-:W-:-:S03]  /*6240*/  @P5 IMAD.MOV.U32 R29, RZ, RZ, R7 ;  /* 0x000000ffff1d5224 */ /* 0x000fc600078e0007 */
[----:B------:R1:W-:Y:S01]  /*6250*/  STL [R1+0x23c], R7 ;  /* 0x00023c0701007387 */ /* 0x0003e20000100800 */
[----:B0-----:R-:W-:-:S04]  /*6260*/  IADD3 R6, P6, PT, R4, UR4, RZ ;  /* 0x0000000404067c10 */ /* 0x001fc8000ffde0ff */
[----:B-1----:R-:W-:Y:S01]  /*6270*/  IADD3.X R7, PT, PT, R5, UR5, RZ, P6, !PT ;  /* 0x0000000505077c10 */ /* 0x002fe2000b7fe4ff */
[----:B------:R-:W-:Y:S04]  /*6280*/  STS.U8 [R26+UR9+0x1000], R18 ;  /* 0x001000121a007988 */ /* 0x000fe80008000009 */
[----:B------:R-:W-:Y:S04]  /*6290*/  STS.U8 [R26+UR9+0x5000], R55 ;  /* 0x005000371a007988 */ /* 0x000fe80008000009 */
[----:B--2---:R0:W-:Y:S02]  /*62a0*/  STS.U8 [R26+UR9+0xc00], R17 ;  /* 0x000c00111a007988 */ /* 0x0041e40008000009 */
[----:B0-----:R-:W-:-:S02]  /*62b0*/  IMAD.MOV.U32 R17, RZ, RZ, R10 ;  /* 0x000000ffff117224 */ /* 0x001fc400078e000a */
[----:B------:R-:W2:Y:S04]  /*62c0*/  LDL.LU R10, [R1+0x84] ;  /* 0x00008400010a7983 */ /* 0x000ea80000300800 */
[----:B------:R-:W-:Y:S04]  /*62d0*/  STL [R1+0x248], R6 ;  /* 0x0002480601007387 */ /* 0x000fe80000100800 */
[----:B------:R-:W-:Y:S04]  /*62e0*/  STL [R1+0x244], R7 ;  /* 0x0002440701007387 */ /* 0x000fe80000100800 */
[----:B------:R-:W2:Y:S04]  /*62f0*/  LDL.LU R18, [R1+0x80] ;  /* 0x0000800001127983 */ /* 0x000ea80000300800 */
[----:B------:R-:W2:Y:S04]  /*6300*/  LDL.LU R55, [R1+0x7c] ;  /* 0x00007c0001377983 */ /* 0x000ea80000300800 */
[----:B------:R0:W-:Y:S01]  /*6310*/  STS.U8 [R26+UR9+0x4400], R45 ;  /* 0x0044002d1a007988 */ /* 0x0001e20008000009 */
[----:B------:R-:W-:-:S03]  /*6320*/  UIMAD UR4, UR10, 0x2d, URZ ;  /* 0x0000002d0a0478a4 */ /* 0x000fc6000f8e02ff */
[----:B------:R1:W-:Y:S01]  /*6330*/  STS.U8 [R26+UR9+0x800], R44 ;  /* 0x0008002c1a007988 */ /* 0x0003e20008000009 */
[----:B0-----:R-:W-:Y:S02]  /*6340*/  PRMT R45, RZ, 0x7610, R45 ;  /* 0x00007610ff2d7816 */ /* 0x001fe4000000002d */
[----:B-1----:R-:W-:-:S04]  /*6350*/  PRMT R44, RZ, 0x7610, R44 ;  /* 0x00007610ff2c7816 */ /* 0x002fc8000000002c */
[----:B------:R0:W2:Y:S01]  /*6360*/  @P5 LDG.E.U8 R45, desc[UR22][R28.64] ;  /* 0x000000161c2d5981 */ /* 0x0000a2000c1e1100 */
[----:B------:R-:W-:Y:S01]  /*6370*/  USHF.R.S32.HI UR5, URZ, 0x1f, UR4 ;  /* 0x0000001fff057899 */ /* 0x000fe20008011404 */
[----:B------:R-:W-:Y:S01]  /*6380*/  SHF.R.U64 R27, R30, 0x12, RZ ;  /* 0x000000121e1b7819 */ /* 0x000fe200000012ff */
[----:B0-----:R-:W-:Y:S02]  /*6390*/  @P5 IMAD.MOV.U32 R28, RZ, RZ, R6 ;  /* 0x000000ffff1c5224 */ /* 0x001fe400078e0006 */
[----:B------:R-:W-:-:S05]  /*63a0*/  @P5 IMAD.MOV.U32 R29, RZ, RZ, R7 ;  /* 0x000000ffff1d5224 */ /* 0x000fca00078e0007 */
[----:B------:R0:W2:Y:S01]  /*63b0*/  @P5 LDG.E.U8 R44, desc[UR22][R28.64] ;  /* 0x000000161c2c5981 */ /* 0x0000a2000c1e1100 */
[----:B------:R-:W-:-:S04]  /*63c0*/  IADD3 R6, P5, PT, R2, UR4, RZ ;  /* 0x0000000402067c10 */ /* 0x000fc8000ffbe0ff */
[----:B------:R-:W-:Y:S02]  /*63d0*/  IADD3.X R7, PT, PT, R3, UR5, RZ, P5, !PT ;  /* 0x0000000503077c10 */ /* 0x000fe4000affe4ff */
[----:B------:R-:W-:Y:S01]  /*63e0*/  LOP3.LUT P5, RZ, R27, 0x1, RZ, 0xc0, !PT ;  /* 0x000000011bff7812 */ /* 0x000fe200078ac0ff */
[----:B---3--:R-:W-:Y:S04]  /*63f0*/  STS.U8 [R26+UR9+0x4c00], R20 ;  /* 0x004c00141a007988 */ /* 0x008fe80008000009 */
[----:B------:R-:W-:Y:S04]  /*6400*/  STS.U8 [R26+UR9+0x5400], R21 ;  /* 0x005400151a007988 */ /* 0x000fe80008000009 */
[----:B------:R1:W-:Y:S04]  /*6410*/  STS.U8 [R26+UR9+0x1400], R60 ;  /* 0x0014003c1a007988 */ /* 0x0003e80008000009 */
[----:B-1----:R-:W3:Y:S04]  /*6420*/  LDL.LU R60, [R1+0x6c] ;  /* 0x00006c00013c7983 */ /* 0x002ee80000300800 */
[----:B------:R-:W3:Y:S04]  /*6430*/  LDL.LU R20, [R1+0x74] ;  /* 0x0000740001147983 */ /* 0x000ee80000300800 */
[----:B------:R-:W-:Y:S01]  /*6440*/  STL [R1+0x260], R6 ;  /* 0x0002600601007387 */ /* 0x000fe20000100800 */
[----:B0-----:R-:W-:-:S03]  /*6450*/  @P5 IMAD.MOV.U32 R29, RZ, RZ, R7 ;  /* 0x000000ffff1d5224 */ /* 0x001fc600078e0007 */
[----:B------:R0:W-:Y:S04]  /*6460*/  STL [R1+0x25c], R7 ;  /* 0x00025c0701007387 */ /* 0x0001e80000100800 */
[----:B------:R-:W3:Y:S01]  /*6470*/  LDL.LU R21, [R1+0x70] ;  /* 0x0000700001157983 */ /* 0x000ee20000300800 */
[----:B0-----:R-:W-:-:S03]  /*6480*/  IADD3 R7, P6, PT, R4, UR4, RZ ;  /* 0x0000000404077c10 */ /* 0x001fc6000ffde0ff */
[----:B----4-:R0:W-:Y:S01]  /*6490*/  STS.U8 [R26+UR9+0x1800], R61 ;  /* 0x0018003d1a007988 */ /* 0x0101e20008000009 */
[----:B------:R-:W-:-:S03]  /*64a0*/  IADD3.X R16, PT, PT, R5, UR5, RZ, P6, !PT ;  /* 0x0000000505107c10 */ /* 0x000fc6000b7fe4ff */
[----:B0-----:R-:W4:Y:S01]  /*64b0*/  LDL.LU R61, [R1+0x64] ;  /* 0x00006400013d7983 */ /* 0x001f220000300800 */
[----:B------:R-:W-:Y:S01]  /*64c0*/  @P5 IMAD.MOV.U32 R28, RZ, RZ, R6 ;  /* 0x000000ffff1c5224 */ /* 0x000fe200078e0006 */
[----:B------:R-:W-:Y:S02]  /*64d0*/  LOP3.LUT R6, R26, 0x10, RZ, 0x3c, !PT ;  /* 0x000000101a067812 */ /* 0x000fe400078e3cff */
[----:B------:R-:W-:Y:S04]  /*64e0*/  STL [R1+0x268], R7 ;  /* 0x0002680701007387 */ /* 0x000fe80000100800 */
[----:B------:R-:W-:Y:S04]  /*64f0*/  STL [R1+0x264], R16 ;  /* 0x0002641001007387 */ /* 0x000fe80000100800 */
[----:B------:R-:W-:Y:S04]  /*6500*/  STS.U8 [R26+UR9+0x400], R46 ;  /* 0x0004002e1a007988 */ /* 0x000fe80008000009 */
[----:B------:R-:W-:Y:S04]  /*6510*/  STS.U8 [R26+UR9+0x5800], R47 ;  /* 0x0058002f1a007988 */ /* 0x000fe80008000009 */
[----:B------:R-:W-:Y:S04]  /*6520*/  STS.U8 [R26+UR9+0x1c00], R17 ;  /* 0x001c00111a007988 */ /* 0x000fe80008000009 */
[----:B--2---:R0:W-:Y:S04]  /*6530*/  STS.U8 [R26+UR9+0x5c00], R10 ;  /* 0x005c000a1a007988 */ /* 0x0041e80008000009 */
[----:B0-----:R-:W2:Y:S04]  /*6540*/  LDL.LU R10, [R1+0x60] ;  /* 0x00006000010a7983 */ /* 0x001ea80000300800 */
[----:B------:R-:W-:Y:S04]  /*6550*/  STS.U8 [R6+UR9+0x80], R18 ;  /* 0x0000801206007988 */ /* 0x000fe80008000009 */
[----:B------:R0:W-:Y:S04]  /*6560*/  STS.U8 [R6+UR9+0x4080], R55 ;  /* 0x0040803706007988 */ /* 0x0001e80008000009 */
[----:B0-----:R-:W2:Y:S01]  /*6570*/  LDL.LU R55, [R1+0x5c] ;  /* 0x00005c0001377983 */ /* 0x001ea20000300800 */
[----:B------:R-:W-:Y:S01]  /*6580*/  PRMT R47, RZ, 0x7610, R47 ;  /* 0x00007610ff2f7816 */ /* 0x000fe2000000002f */
[----:B------:R-:W-:Y:S01]  /*6590*/  UIMAD UR4, UR10, 0x35, URZ ;  /* 0x000000350a0478a4 */ /* 0x000fe2000f8e02ff */
[----:B------:R-:W-:Y:S01]  /*65a0*/  PRMT R46, RZ, 0x7610, R46 ;  /* 0x00007610ff2e7816 */ /* 0x000fe2000000002e */
[----:B------:R-:W2:Y:S04]  /*65b0*/  LDL.LU R18, [R1+0x68] ;  /* 0x0000680001127983 */ /* 0x000ea80000300800 */
[----:B------:R0:W2:Y:S01]  /*65c0*/  @P5 LDG.E.U8 R47, desc[UR22][R28.64] ;  /* 0x000000161c2f5981 */ /* 0x0000a2000c1e1100 */
[----:B------:R-:W-:Y:S01]  /*65d0*/  USHF.R.S32.HI UR5, URZ, 0x1f, UR4 ;  /* 0x0000001fff057899 */ /* 0x000fe20008011404 */
[----:B------:R-:W-:Y:S01]  /*65e0*/  SHF.R.U64 R27, R30, 0xa, RZ ;  /* 0x0000000a1e1b7819 */ /* 0x000fe200000012ff */
[----:B0-----:R-:W-:-:S02]  /*65f0*/  @P5 IMAD.MOV.U32 R28, RZ, RZ, R7 ;  /* 0x000000ffff1c5224 */ /* 0x001fc400078e0007 */
[----:B------:R-:W-:-:S05]  /*6600*/  @P5 IMAD.MOV.U32 R29, RZ, RZ, R16 ;  /* 0x000000ffff1d5224 */ /* 0x000fca00078e0010 */
[----:B------:R0:W2:Y:S01]  /*6610*/  @P5 LDG.E.U8 R46, desc[UR22][R28.64] ;  /* 0x000000161c2e5981 */ /* 0x0000a2000c1e1100 */
[----:B------:R-:W-:-:S04]  /*6620*/  IADD3 R7, P5, PT, R2, UR4, RZ ;  /* 0x0000000402077c10 */ /* 0x000fc8000ffbe0ff */
[----:B------:R-:W-:Y:S02]  /*6630*/  IADD3.X R16, PT, PT, R3, UR5, RZ, P5, !PT ;  /* 0x0000000503107c10 */ /* 0x000fe4000affe4ff */
[----:B------:R-:W-:-:S13]  /*6640*/  LOP3.LUT P5, RZ, R27, 0x1, RZ, 0xc0, !PT ;  /* 0x000000011bff7812 */ /* 0x000fda00078ac0ff */
[----:B0-----:R-:W-:Y:S02]  /*6650*/  @P5 IMAD.MOV.U32 R28, RZ, RZ, R7 ;  /* 0x000000ffff1c5224 */ /* 0x001fe400078e0007 */
[----:B------:R-:W-:Y:S01]  /*6660*/  @P5 IMAD.MOV.U32 R29, RZ, RZ, R16 ;  /* 0x000000ffff1d5224 */ /* 0x000fe200078e0010 */
[----:B---3--:R0:W-:Y:S04]  /*6670*/  STS.U8 [R6+UR9+0x480], R60 ;  /* 0x0004803c06007988 */ /* 0x0081e80008000009 */
[----:B------:R-:W-:Y:S04]  /*6680*/  STS.U8 [R6+UR9+0x4480], R20 ;  /* 0x0044801406007988 */ /* 0x000fe80008000009 */
[----:B0-----:R-:W3:Y:S04]  /*6690*/  LDL.LU R60, [R1+0x58] ;  /* 0x00005800013c7983 */ /* 0x001ee80000300800 */
[----:B------:R0:W-:Y:S04]  /*66a0*/  STL [R1+0x280], R7 ;  /* 0x0002800701007387 */ /* 0x0001e80000100800 */
[----:B------:R1:W-:Y:S01]  /*66b0*/  STS.U8 [R6+UR9+0x880], R50 ;  /* 0x0008803206007988 */ /* 0x0003e20008000009 */
[----:B0-----:R-:W-:-:S03]  /*66c0*/  IADD3 R7, P6, PT, R4, UR4, RZ ;  /* 0x0000000404077c10 */ /* 0x001fc6000ffde0ff */
[----:B------:R0:W-:Y:S01]  /*66d0*/  STL [R1+0x27c], R16 ;  /* 0x00027c1001007387 */ /* 0x0001e20000100800 */
[----:B-1----:R-:W-:-:S03]  /*66e0*/  PRMT R50, RZ, 0x7610, R50 ;  /* 0x00007610ff327816 */ /* 0x002fc60000000032 */
[----:B------:R-:W-:Y:S01]  /*66f0*/  STS.U8 [R6+UR9+0x4880], R21 ;  /* 0x0048801506007988 */ /* 0x000fe20008000009 */
[----:B------:R-:W-:-:S03]  /*6700*/  UIMAD UR4, UR10, 0x3d, URZ ;  /* 0x0000003d0a0478a4 */ /* 0x000fc6000f8e02ff */
[----:B------:R1:W3:Y:S01]  /*6710*/  @P5 LDG.E.U8 R50, desc[UR22][R28.64] ;  /* 0x000000161c325981 */ /* 0x0002e2000c1e1100 */
[----:B0-----:R-:W-:-:S03]  /*6720*/  IADD3.X R16, PT, PT, R5, UR5, RZ, P6, !PT ;  /* 0x0000000505107c10 */ /* 0x001fc6000b7fe4ff */
[----:B----4-:R-:W-:Y:S04]  /*6730*/  STS.U8 [R6+UR9+0xc80], R61 ;  /* 0x000c803d06007988 */ /* 0x010fe80008000009 */
[----:B------:R0:W-:Y:S01]  /*6740*/  STS.U8 [R6+UR9+0x4c80], R49 ;  /* 0x004c803106007988 */ /* 0x0001e20008000009 */
[----:B-1----:R-:W-:Y:S02]  /*6750*/  @P5 IMAD.MOV.U32 R28, RZ, RZ, R7 ;  /* 0x000000ffff1c5224 */ /* 0x002fe400078e0007 */
[----:B------:R-:W-:Y:S01]  /*6760*/  @P5 IMAD.MOV.U32 R29, RZ, RZ, R16 ;  /* 0x000000ffff1d5224 */ /* 0x000fe200078e0010 */
[----:B------:R1:W-:Y:S01]  /*6770*/  STL [R1+0x288], R7 ;  /* 0x0002880701007387 */ /* 0x0003e20000100800 */
[----:B0-----:R-:W-:-:S03]  /*6780*/  PRMT R49, RZ, 0x7610, R49 ;  /* 0x00007610ff317816 */ /* 0x001fc60000000031 */
[----:B------:R-:W-:Y:S01]  /*6790*/  STL [R1+0x284], R16 ;  /* 0x0002841001007387 */ /* 0x000fe20000100800 */
[----:B------:R-:W-:-:S03]  /*67a0*/  USHF.R.S32.HI UR5, URZ, 0x1f, UR4 ;  /* 0x0000001fff057899 */ /* 0x000fc60008011404 */
[----:B------:R-:W4:Y:S04]  /*67b0*/  LDL.LU R61, [R1+0x54] ;  /* 0x00005400013d7983 */ /* 0x000f280000300800 */
[----:B------:R0:W4:Y:S01]  /*67c0*/  @P5 LDG.E.U8 R49, desc[UR22][R28.64] ;  /* 0x000000161c315981 */ /* 0x000122000c1e1100 */
[----:B-1----:R-:W-:-:S05]  /*67d0*/  IADD3 R7, P5, PT, R2, UR4, RZ ;  /* 0x0000000402077c10 */ /* 0x002fca000ffbe0ff */
[----:B------:R-:W-:Y:S01]  /*67e0*/  STL [R1+0x2a0], R7 ;  /* 0x0002a00701007387 */ /* 0x000fe20000100800 */
[----:B------:R-:W-:-:S03]  /*67f0*/  SHF.R.U64 R27, R30, 0x2, RZ ;  /* 0x000000021e1b7819 */ /* 0x000fc600000012ff */
[----:B--2---:R1:W-:Y:S02]  /*6800*/  STS.U8 [R6+UR9+0x1080], R10 ;  /* 0x0010800a06007988 */ /* 0x0043e40008000009 */
[----:B-1----:R-:W-:-:S05]  /*6810*/  IADD3.X R10, PT, PT, R3, UR5, RZ, P5, !PT ;  /* 0x00000005030a7c10 */ /* 0x002fca000affe4ff */
[----:B------:R-:W-:Y:S04]  /*6820*/  STL [R1+0x29c], R10 ;  /* 0x00029c0a01007387 */ /* 0x000fe80000100800 */
[----:B------:R1:W-:Y:S04]  /*6830*/  STS.U8 [R6+UR9+0x5080], R55 ;  /* 0x0050803706007988 */ /* 0x0003e80008000009 */
[----:B-1----:R-:W2:Y:S01]  /*6840*/  LDL.LU R55, [R1+0x50] ;  /* 0x0000500001377983 */ /* 0x002ea20000300800 */
[----:B------:R-:W-:-:S03]  /*6850*/  LOP3.LUT P5, RZ, R27, 0x1, RZ, 0xc0, !PT ;  /* 0x000000011bff7812 */ /* 0x000fc600078ac0ff */
[----:B------:R1:W-:Y:S10]  /*6860*/  STS.U8 [R6+UR9+0x1480], R48 ;  /* 0x0014803006007988 */ /* 0x0003f40008000009 */
[----:B0-----:R-:W-:Y:S01]  /*6870*/  @P5 IMAD.MOV.U32 R28, RZ, RZ, R7 ;  /* 0x000000ffff1c5224 */ /* 0x001fe200078e0007 */
[----:B------:R-:W-:Y:S01]  /*6880*/  IADD3 R7, P6, PT, R4, UR4, RZ ;  /* 0x0000000404077c10 */ /* 0x000fe2000ffde0ff */
[----:B------:R-:W-:Y:S01]  /*6890*/  @P5 IMAD.MOV.U32 R29, RZ, RZ, R10 ;  /* 0x000000ffff1d5224 */ /* 0x000fe200078e000a */
[----:B-1----:R-:W-:-:S02]  /*68a0*/  PRMT R48, RZ, 0x7610, R48 ;  /* 0x00007610ff307816 */ /* 0x002fc40000000030 */
[----:B------:R-:W-:Y:S01]  /*68b0*/  IADD3.X R10, PT, PT, R5, UR5, RZ, P6, !PT ;  /* 0x00000005050a7c10 */ /* 0x000fe2000b7fe4ff */
[----:B------:R-:W-:Y:S04]  /*68c0*/  STL [R1+0x2a8], R7 ;  /* 0x0002a80701007387 */ /* 0x000fe80000100800 */
[----:B------:R0:W2:Y:S04]  /*68d0*/  @P5 LDG.E.U8 R48, desc[UR22][R28.64] ;  /* 0x000000161c305981 */ /* 0x0000a8000c1e1100 */
[----:B------:R1:W-:Y:S01]  /*68e0*/  STL [R1+0x2a4], R10 ;  /* 0x0002a40a01007387 */ /* 0x0003e20000100800 */
[----:B0-----:R-:W-:-:S03]  /*68f0*/  @P5 IMAD.MOV.U32 R29, RZ, RZ, R10 ;  /* 0x000000ffff1d5224 */ /* 0x001fc600078e000a */
[----:B-1----:R-:W2:Y:S04]  /*6900*/  LDL.LU R10, [R1+0x4c] ;  /* 0x00004c00010a7983 */ /* 0x002ea80000300800 */
[----:B------:R-:W-:Y:S01]  /*6910*/  STS.U8 [R6+UR9+0x5480], R18 ;  /* 0x0054801206007988 */ /* 0x000fe20008000009 */
[----:B------:R-:W-:Y:S01]  /*6920*/  @P5 IMAD.MOV.U32 R28, RZ, RZ, R7 ;  /* 0x000000ffff1c5224 */ /* 0x000fe200078e0007 */
[----:B------:R-:W-:Y:S02]  /*6930*/  UIMAD UR4, UR10, 0x6, URZ ;  /* 0x000000060a0478a4 */ /* 0x000fe4000f8e02ff */
[----:B------:R-:W2:Y:S02]  /*6940*/  LDL.LU R7, [R1+0x3c] ;  /* 0x00003c0001077983 */ /* 0x000ea40000300800 */
[----:B------:R-:W-:-:S02]  /*6950*/  USHF.R.S32.HI UR5, URZ, 0x1f, UR4 ;  /* 0x0000001fff057899 */ /* 0x000fc40008011404 */
[----:B---3--:R-:W-:Y:S04]  /*6960*/  STS.U8 [R6+UR9+0x1880], R60 ;  /* 0x0018803c06007988 */ /* 0x008fe80008000009 */
[----:B------:R0:W-:Y:S01]  /*6970*/  STS.U8 [R6+UR9+0x5880], R51 ;  /* 0x0058803306007988 */ /* 0x0001e20008000009 */
[----:B------:R-:W-:-:S03]  /*6980*/  IADD3 R16, P6, PT, R4, UR4, RZ ;  /* 0x0000000404107c10 */ /* 0x000fc6000ffde0ff */
[----:B------:R-:W3:Y:S01]  /*6990*/  LDL.LU R20, [R1+0x48] ;  /* 0x0000480001147983 */ /* 0x000ee20000300800 */
[----:B0-----:R-:W-:-:S03]  /*69a0*/  PRMT R51, RZ, 0x7610, R51 ;  /* 0x00007610ff337816 */ /* 0x001fc60000000033 */
[----:B------:R0:W-:Y:S04]  /*69b0*/  STS.U8 [R6+UR9+0x1c80], R54 ;  /* 0x001c803606007988 */ /* 0x0001e80008000009 */
[----:B------:R-:W3:Y:S04]  /*69c0*/  LDL.LU R21, [R1+0x38] ;  /* 0x0000380001157983 */ /* 0x000ee80000300800 */
[----:B------:R1:W3:Y:S01]  /*69d0*/  @P5 LDG.E.U8 R51, desc[UR22][R28.64] ;  /* 0x000000161c335981 */ /* 0x0002e2000c1e1100 */
[----:B------:R-:W-:Y:S01]  /*69e0*/  IADD3 R27, P5, PT, R2, UR4, RZ ;  /* 0x00000004021b7c10 */ /* 0x000fe2000ffbe0ff */
[----:B-1----:R-:W-:-:S03]  /*69f0*/  VIADD R29, R11, 0xfffffff9 ;  /* 0xfffffff90b1d7836 */ /* 0x002fc60000000000 */
[----:B------:R-:W-:Y:S02]  /*6a00*/  IADD3.X R28, PT, PT, R3, UR5, RZ, P5, !PT ;  /* 0x00000005031c7c10 */ /* 0x000fe4000affe4ff */
[----:B------:R-:W-:Y:S02]  /*6a10*/  ISETP.GE.U32.AND P5, PT, R29, 0x7fffffba, PT ;  /* 0x7fffffba1d00780c */ /* 0x000fe40003fa6070 */
[----:B0-----:R-:W-:Y:S01]  /*6a20*/  PRMT R54, RZ, 0x7610, R54 ;  /* 0x00007610ff367816 */ /* 0x001fe20000000036 */
[----:B----4-:R0:W-:Y:S01]  /*6a30*/  STS.U8 [R6+UR9+0x5c80], R61 ;  /* 0x005c803d06007988 */ /* 0x0101e20008000009 */
[----:B------:R-:W-:Y:S02]  /*6a40*/  IADD3.X R29, PT, PT, R5, UR5, RZ, P6, !PT ;  /* 0x00000005051d7c10 */ /* 0x000fe4000b7fe4ff */
[----:B0-----:R-:W-:-:S05]  /*6a50*/  LOP3.LUT R6, R26, 0x20, RZ, 0x3c, !PT ;  /* 0x000000201a067812 */ /* 0x001fca00078e3cff */
[----:B------:R0:W-:Y:S04]  /*6a60*/  STS.U8 [R6+UR9+0x100], R53 ;  /* 0x0001003506007988 */ /* 0x0001e80008000009 */
[----:B------:R1:W-:Y:S01]  /*6a70*/  STS.U8 [R6+UR9+0x4100], R52 ;  /* 0x0041003406007988 */ /* 0x0003e20008000009 */
[----:B0-----:R-:W-:Y:S02]  /*6a80*/  @!P5 IMAD.MOV.U32 R53, RZ, RZ, R28 ;  /* 0x000000ffff35d224 */ /* 0x001fe400078e001c */
[----:B-1----:R-:W-:-:S05]  /*6a90*/  @!P5 IMAD.MOV.U32 R52, RZ, RZ, R27 ;  /* 0x000000ffff34d224 */ /* 0x002fca00078e001b */
[----:B------:R0:W4:Y:S02]  /*6aa0*/  @!P5 LDG.E.U8 R54, desc[UR22][R52.64] ;  /* 0x000000163436d981 */ /* 0x000124000c1e1100 */
[----:B0-----:R-:W-:Y:S01]  /*6ab0*/  PRMT R53, RZ, 0x7610, R53 ;  /* 0x00007610ff357816 */ /* 0x001fe20000000035 */
[----:B------:R-:W-:Y:S01]  /*6ac0*/  VIADD R52, R11, 0xfffffff1 ;  /* 0xfffffff10b347836 */ /* 0x000fe20000000000 */
[----:B--2---:R0:W-:Y:S04]  /*6ad0*/  STS.U8 [R6+UR9+0x500], R55 ;  /* 0x0005003706007988 */ /* 0x0041e80008000009 */
[----:B------:R1:W-:Y:S04]  /*6ae0*/  STS.U8 [R6+UR9+0x4500], R57 ;  /* 0x0045003906007988 */ /* 0x0003e80008000009 */
[----:B------:R2:W-:Y:S04]  /*6af0*/  STS.U8 [R6+UR9+0x900], R56 ;  /* 0x0009003806007988 */ /* 0x0005e80008000009 */
[----:B0-----:R-:W3:Y:S01]  /*6b00*/  LDL.LU R55, [R1+0x34] ;  /* 0x0000340001377983 */ /* 0x001ee20000300800 */
[----:B-1----:R-:W-:-:S03]  /*6b10*/  @!P5 IMAD.MOV.U32 R57, RZ, RZ, R29 ;  /* 0x000000ffff39d224 */ /* 0x002fc600078e001d */
[----:B------:R-:W-:Y:S01]  /*6b20*/  STL [R1+0xf0], R16 ;  /* 0x0000f01001007387 */ /* 0x000fe20000100800 */
[----:B--2---:R-:W-:-:S03]  /*6b30*/  @!P5 IMAD.MOV.U32 R56, RZ, RZ, R16 ;  /* 0x000000ffff38d224 */ /* 0x004fc600078e0010 */
[----:B------:R-:W2:Y:S04]  /*6b40*/  LDL.LU R18, [R1+0x40] ;  /* 0x0000400001127983 */ /* 0x000ea80000300800 */
[----:B------:R-:W2:Y:S04]  /*6b50*/  LDL.LU R60, [R1+0x30] ;  /* 0x00003000013c7983 */ /* 0x000ea80000300800 */
[----:B------:R-:W2:Y:S04]  /*6b60*/  LDL.LU R61, [R1+0x24] ;  /* 0x00002400013d7983 */ /* 0x000ea80000300800 */
[----:B------:R0:W2:Y:S04]  /*6b70*/  @!P5 LDG.E.U8 R53, desc[UR22][R56.64] ;  /* 0x000000163835d981 */ /* 0x0000a8000c1e1100 */
[----:B------:R-:W2:Y:S04]  /*6b80*/  LDL.LU R57, [R1+0x44] ;  /* 0x0000440001397983 */ /* 0x000ea80000300800 */
[----:B------:R1:W-:Y:S04]  /*6b90*/  STS.U8 [R6+UR9+0x4900], R10 ;  /* 0x0049000a06007988 */ /* 0x0003e80008000009 */
[----:B-1----:R-:W3:Y:S04]  /*6ba0*/  LDL.LU R10, [R1+0x2c] ;  /* 0x00002c00010a7983 */ /* 0x002ee80000300800 */
[----:B------:R-:W3:Y:S01]  /*6bb0*/  LDL.LU R11, [R1+0x28] ;  /* 0x00002800010b7983 */ /* 0x000ee20000300800 */
[----:B------:R-:W-:-:S04]  /*6bc0*/  UIMAD UR4, UR10, 0xe, URZ ;  /* 0x0000000e0a0478a4 */ /* 0x000fc8000f8e02ff */
[----:B------:R-:W-:Y:S02]  /*6bd0*/  USHF.R.S32.HI UR5, URZ, 0x1f, UR4 ;  /* 0x0000001fff057899 */ /* 0x000fe40008011404 */
[----:B------:R-:W-:-:S04]  /*6be0*/  IADD3 R16, P5, PT, R2, UR4, RZ ;  /* 0x0000000402107c10 */ /* 0x000fc8000ffbe0ff */
[----:B------:R-:W-:Y:S02]  /*6bf0*/  IADD3.X R17, PT, PT, R3, UR5, RZ, P5, !PT ;  /* 0x0000000503117c10 */ /* 0x000fe4000affe4ff */
[----:B------:R-:W-:Y:S02]  /*6c00*/  ISETP.GE.U32.AND P5, PT, R52, 0x7fffffb2, PT ;  /* 0x7fffffb23400780c */ /* 0x000fe40003fa6070 */
[----:B------:R-:W-:Y:S01]  /*6c10*/  PRMT R52, RZ, 0x7610, R52 ;  /* 0x00007610ff347816 */ /* 0x000fe20000000034 */
[----:B------:R1:W-:Y:S04]  /*6c20*/  STL [R1+0x168], R16 ;  /* 0x0001681001007387 */ /* 0x0003e80000100800 */
[----:B------:R-:W-:Y:S06]  /*6c30*/  STL [R1+0x164], R17 ;  /* 0x0001641101007387 */ /* 0x000fec0000100800 */
[----:B0-----:R-:W-:Y:S01]  /*6c40*/  @!P5 IMAD.MOV.U32 R56, RZ, RZ, R16 ;  /* 0x000000ffff38d224 */ /* 0x001fe200078e0010 */
[----:B-1----:R-:W-:Y:S01]  /*6c50*/  IADD3 R16, P6, PT, R4, UR4, RZ ;  /* 0x0000000404107c10 */ /* 0x002fe2000ffde0ff */
[----:B------:R-:W-:Y:S01]  /*6c60*/  UIMAD UR4, UR10, 0x16, URZ ;  /* 0x000000160a0478a4 */ /* 0x000fe2000f8e02ff */
[----:B--2---:R0:W-:Y:S02]  /*6c70*/  STS.U8 [R6+UR9+0xd00], R57 ;  /* 0x000d003906007988 */ /* 0x0041e40008000009 */
[----:B0-----:R-:W-:Y:S01]  /*6c80*/  @!P5 IMAD.MOV.U32 R57, RZ, RZ, R17 ;  /* 0x000000ffff39d224 */ /* 0x001fe200078e0011 */
[----:B------:R-:W-:Y:S01]  /*6c90*/  IADD3.X R17, PT, PT, R5, UR5, RZ, P6, !PT ;  /* 0x0000000505117c10 */ /* 0x000fe2000b7fe4ff */
[----:B------:R0:W-:Y:S04]  /*6ca0*/  STS.U8 [R6+UR9+0x4d00], R7 ;  /* 0x004d000706007988 */ /* 0x0001e80008000009 */
[----:B------:R1:W2:Y:S01]  /*6cb0*/  @!P5 LDG.E.U8 R52, desc[UR22][R56.64] ;  /* 0x000000163834d981 */ /* 0x0002a2000c1e1100 */
[----:B------:R-:W-:-:S03]  /*6cc0*/  USHF.R.S32.HI UR5, URZ, 0x1f, UR4 ;  /* 0x0000001fff057899 */ /* 0x000fc60008011404 */
[----:B---3--:R-:W-:Y:S04]  /*6cd0*/  STS.U8 [R6+UR9+0x1100], R20 ;  /* 0x0011001406007988 */ /* 0x008fe80008000009 */
[----:B0-----:R-:W3:Y:S01]  /*6ce0*/  LDL.LU R7, [R1+0x20] ;  /* 0x0000200001077983 */ /* 0x001ee20000300800 */
[----:B-1----:R-:W-:-:S03]  /*6cf0*/  PRMT R57, RZ, 0x7610, R57 ;  /* 0x00007610ff397816 */ /* 0x002fc60000000039 */
[----:B------:R-:W-:Y:S04]  /*6d00*/  STS.U8 [R6+UR9+0x5100], R21 ;  /* 0x0051001506007988 */ /* 0x000fe80008000009 */
[----:B------:R-:W-:Y:S04]  /*6d10*/  STS.U8 [R6+UR9+0x1500], R55 ;  /* 0x0015003706007988 */ /* 0x000fe80008000009 */
[----:B------:R-:W2:Y:S04]  /*6d20*/  @!P5 LDG.E.U8 R57, desc[UR22][R16.64] ;  /* 0x000000161039d981 */ /* 0x000ea8000c1e1100 */
[----:B------:R0:W-:Y:S04]  /*6d30*/  STS.U8 [R6+UR9+0x5500], R18 ;  /* 0x0055001206007988 */ /* 0x0001e80008000009 */
[----:B------:R-:W-:Y:S04]  /*6d40*/  STL [R1+0x1d0], R16 ;  /* 0x0001d01001007387 */ /* 0x000fe80000100800 */
[----:B------:R-:W-:Y:S01]  /*6d50*/  STL [R1+0x1cc], R17 ;  /* 0x0001cc1101007387 */ /* 0x000fe20000100800 */
[----:B0-----:R-:W-:-:S03]  /*6d60*/  IADD3 R18, P5, PT, R2, UR4, RZ ;  /* 0x0000000402127c10 */ /* 0x001fc6000ffbe0ff */
[----:B------:R-:W2:Y:S04]  /*6d70*/  LDL.LU R20, [R1+0x1c] ;  /* 0x00001c0001147983 */ /* 0x000ea80000300800 */
[----:B------:R0:W-:Y:S04]  /*6d80*/  STS.U8 [R6+UR9+0x1900], R60 ;  /* 0x0019003c06007988 */ /* 0x0001e80008000009 */
[----:B------:R-:W2:Y:S04]  /*6d90*/  LDL.LU R21, [R1+0x18] ;  /* 0x0000180001157983 */ /* 0x000ea80000300800 */
[----:B------:R-:W2:Y:S01]  /*6da0*/  LDL.LU R55, [R1+0x5b8] ;  /* 0x0005b80001377983 */ /* 0x000ea20000300800 */
[----:B0-----:R-:W-:-:S03]  /*6db0*/  IADD3.X R60, PT, PT, R3, UR5, RZ, P5, !PT ;  /* 0x00000005033c7c10 */ /* 0x001fc6000affe4ff */
[----:B------:R-:W4:Y:S01]  /*6dc0*/  LDL.LU R16, [R1+0x14] ;  /* 0x0000140001107983 */ /* 0x000f220000300800 */
[----:B------:R-:W-:-:S03]  /*6dd0*/  PRMT R56, RZ, 0x7610, R56 ;  /* 0x00007610ff387816 */ /* 0x000fc60000000038 */
[----:B------:R-:W4:Y:S04]  /*6de0*/  LDL.LU R17, [R1+0x10] ;  /* 0x0000100001117983 */ /* 0x000f280000300800 */
[----:B------:R0:W-:Y:S04]  /*6df0*/  STS.U8 [R6+UR9+0x5900], R61 ;  /* 0x0059003d06007988 */ /* 0x0001e80008000009 */
[----:B------:R-:W-:Y:S04]  /*6e00*/  STL [R1+0x210], R18 ;  /* 0x0002101201007387 */ /* 0x000fe80000100800 */
[----:B------:R1:W-:Y:S01]  /*6e10*/  STL [R1+0x20c], R60 ;  /* 0x00020c3c01007387 */ /* 0x0003e20000100800 */
[----:B0-----:R-:W-:-:S02]  /*6e20*/  @P4 IMAD.MOV.U32 R61, RZ, RZ, R60 ;  /* 0x000000ffff3d4224 */ /* 0x001fc400078e003c */
[----:B-1----:R-:W-:-:S05]  /*6e30*/  @P4 IMAD.MOV.U32 R60, RZ, RZ, R18 ;  /* 0x000000ffff3c4224 */ /* 0x002fca00078e0012 */
[----:B------:R-:W4:Y:S04]  /*6e40*/  @P4 LDG.E.U8 R56, desc[UR22][R60.64] ;  /* 0x000000163c384981 */ /* 0x000f28000c1e1100 */
[----:B------:R0:W-:Y:S04]  /*6e50*/  STS.U8 [R6+UR9+0x1d00], R10 ;  /* 0x001d000a06007988 */ /* 0x0001e80008000009 */
[----:B------:R-:W4:Y:S04]  /*6e60*/  LDL.LU.64 R60, [R1+0x5b0] ;  /* 0x0005b000013c7983 */ /* 0x000f280000300a00 */
[----:B0-----:R-:W4:Y:S04]  /*6e70*/  LDL.LU R10, [R1+0xc] ;  /* 0x00000c00010a7983 */ /* 0x001f280000300800 */
[----:B------:R0:W-:Y:S04]  /*6e80*/  STS.U8 [R6+UR9+0x5d00], R11 ;  /* 0x005d000b06007988 */ /* 0x0001e80008000009 */
[----:B0-----:R-:W4:Y:S01]  /*6e90*/  LDL.LU R11, [R1+0x8] ;  /* 0x00000800010b7983 */ /* 0x001f220000300800 */
[----:B------:R-:W-:-:S02]  /*6ea0*/  LOP3.LUT R18, R26, 0x30, RZ, 0x3c, !PT ;  /* 0x000000301a127812 */ /* 0x000fc400078e3cff */
[----:B------:R-:W-:Y:S01]  /*6eb0*/  IADD3 R6, P5, PT, R4, UR4, RZ ;  /* 0x0000000404067c10 */ /* 0x000fe2000ffbe0ff */
[----:B------:R-:W-:-:S04]  /*6ec0*/  UIMAD UR4, UR10, 0x1e, URZ ;  /* 0x0000001e0a0478a4 */ /* 0x000fc8000f8e02ff */
[----:B------:R-:W-:Y:S04]  /*6ed0*/  STL [R1+0x218], R6 ;  /* 0x0002180601007387 */ /* 0x000fe80000100800 */
[----:B---3--:R0:W-:Y:S02]  /*6ee0*/  STS.U8 [R18+UR9+0x180], R7 ;  /* 0x0001800712007988 */ /* 0x0081e40008000009 */
[----:B0-----:R-:W-:Y:S01]  /*6ef0*/  IADD3.X R7, PT, PT, R5, UR5, RZ, P5, !PT ;  /* 0x0000000505077c10 */ /* 0x001fe2000affe4ff */
[----:B------:R-:W-:-:S04]  /*6f00*/  USHF.R.S32.HI UR5, URZ, 0x1f, UR4 ;  /* 0x0000001fff057899 */ /* 0x000fc80008011404 */
[----:B------:R-:W-:Y:S04]  /*6f10*/  STL [R1+0x214], R7 ;  /* 0x0002140701007387 */ /* 0x000fe80000100800 */
[----:B--2---:R0:W-:Y:S02]  /*6f20*/  STS.U8 [R18+UR9+0x4180], R55 ;  /* 0x0041803712007988 */ /* 0x0041e40008000009 */
[----:B0-----:R-:W-:Y:S02]  /*6f30*/  PRMT R55, RZ, 0x7610, R55 ;  /* 0x00007610ff377816 */ /* 0x001fe40000000037 */
[----:B------:R0:W-:Y:S04]  /*6f40*/  STS.U8 [R18+UR9+0x580], R20 ;  /* 0x0005801412007988 */ /* 0x0001e80008000009 */
[----:B------:R1:W2:Y:S04]  /*6f50*/  @P4 LDG.E.U8 R55, desc[UR22][R6.64] ;  /* 0x0000001606374981 */ /* 0x0002a8000c1e1100 */
[----:B------:R3:W-:Y:S04]  /*6f60*/  STS.U8 [R18+UR9+0x4580], R21 ;  /* 0x0045801512007988 */ /* 0x0007e80008000009 */
[----:B0-----:R-:W2:Y:S01]  /*6f70*/  LDL.LU R20, [R1+0x4] ;  /* 0x0000040001147983 */ /* 0x001ea20000300800 */
[----:B-1----:R-:W-:-:S04]  /*6f80*/  IADD3 R6, P4, PT, R2, UR4, RZ ;  /* 0x0000000402067c10 */ /* 0x002fc8000ff9e0ff */
[----:B------:R-:W-:Y:S01]  /*6f90*/  IADD3.X R7, PT, PT, R3, UR5, RZ, P4, !PT ;  /* 0x0000000503077c10 */ /* 0x000fe2000a7fe4ff */
[----:B---3--:R-:W3:Y:S04]  /*6fa0*/  LDL.LU R21, [R1] ;  /* 0x0000000001157983 */ /* 0x008ee80000300800 */
[----:B----4-:R0:W-:Y:S04]  /*6fb0*/  STS.U8 [R18+UR9+0x980], R61 ;  /* 0x0009803d12007988 */ /* 0x0101e80008000009 */
[----:B------:R1:W-:Y:S04]  /*6fc0*/  STS.U8 [R18+UR9+0x4980], R16 ;  /* 0x0049801012007988 */ /* 0x0003e80008000009 */
[----:B------:R4:W-:Y:S01]  /*6fd0*/  STS.U8 [R18+UR9+0xd80], R17 ;  /* 0x000d801112007988 */ /* 0x0009e20008000009 */
[----:B0-----:R-:W-:-:S03]  /*6fe0*/  PRMT R61, RZ, 0x7610, R61 ;  /* 0x00007610ff3d7816 */ /* 0x001fc6000000003d */
[----:B------:R0:W-:Y:S01]  /*6ff0*/  STS.U8 [R18+UR9+0x4d80], R60 ;  /* 0x004d803c12007988 */ /* 0x0001e20008000009 */
[----:B-1----:R-:W-:-:S03]  /*7000*/  IADD3 R16, P4, PT, R4, UR4, RZ ;  /* 0x0000000404107c10 */ /* 0x002fc6000ff9e0ff */
[----:B------:R1:W-:Y:S01]  /*7010*/  STS.U8 [R18+UR9+0x1180], R10 ;  /* 0x0011800a12007988 */ /* 0x0003e20008000009 */
[----:B----4-:R-:W-:-:S03]  /*7020*/  IADD3.X R17, PT, PT, R5, UR5, RZ, P4, !PT ;  /* 0x0000000505117c10 */ /* 0x010fc6000a7fe4ff */
[----:B------:R-:W4:Y:S01]  /*7030*/  @P3 LDG.E.U8 R61, desc[UR22][R6.64] ;  /* 0x00000016063d3981 */ /* 0x000f22000c1e1100 */
[----:B0-----:R-:W-:Y:S01]  /*7040*/  PRMT R60, RZ, 0x7610, R60 ;  /* 0x00007610ff3c7816 */ /* 0x001fe2000000003c */
[----:B------:R-:W-:Y:S01]  /*7050*/  UIMAD UR4, UR10, 0x26, URZ ;  /* 0x000000260a0478a4 */ /* 0x000fe2000f8e02ff */
[----:B-1----:R-:W-:-:S04]  /*7060*/  SHF.R.U64 R10, R30, 0x19, RZ ;  /* 0x000000191e0a7819 */ /* 0x002fc800000012ff */
[----:B------:R-:W2:Y:S01]  /*7070*/  @P3 LDG.E.U8 R60, desc[UR22][R16.64] ;  /* 0x00000016103c3981 */ /* 0x000ea2000c1e1100 */
[----:B------:R-:W-:Y:S01]  /*7080*/  LOP3.LUT P3, RZ, R10, 0x1, RZ, 0xc0, !PT ;  /* 0x000000010aff7812 */ /* 0x000fe2000786c0ff */
[----:B------:R-:W-:Y:S02]  /*7090*/  USHF.R.S32.HI UR5, URZ, 0x1f, UR4 ;  /* 0x0000001fff057899 */ /* 0x000fe40008011404 */
[----:B------:R-:W-:Y:S01]  /*70a0*/  IADD3 R10, P4, PT, R2, UR4, RZ ;  /* 0x00000004020a7c10 */ /* 0x000fe2000ff9e0ff */
[----:B------:R0:W-:Y:S04]  /*70b0*/  STS.U8 [R18+UR9+0x5180], R11 ;  /* 0x0051800b12007988 */ /* 0x0001e80008000009 */
[----:B------:R-:W-:Y:S04]  /*70c0*/  STL [R1+0x230], R6 ;  /* 0x0002300601007387 */ /* 0x000fe80000100800 */
[----:B------:R1:W-:Y:S01]  /*70d0*/  STS.U8 [R18+UR9+0x1580], R59 ;  /* 0x0015803b12007988 */ /* 0x0003e20008000009 */
[----:B0-----:R-:W-:-:S03]  /*70e0*/  IADD3.X R11, PT, PT, R3, UR5, RZ, P4, !PT ;  /* 0x00000005030b7c10 */ /* 0x001fc6000a7fe4ff */
[----:B------:R0:W-:Y:S01]  /*70f0*/  STL [R1+0x22c], R7 ;  /* 0x00022c0701007387 */ /* 0x0001e20000100800 */
[----:B-1----:R-:W-:-:S03]  /*7100*/  PRMT R59, RZ, 0x7610, R59 ;  /* 0x00007610ff3b7816 */ /* 0x002fc6000000003b */
[----:B0-----:R-:W2:Y:S04]  /*7110*/  LDL.LU.64 R6, [R1+0x5a8] ;  /* 0x0005a80001067983 */ /* 0x001ea80000300a00 */
[----:B------:R-:W-:Y:S04]  /*7120*/  STL [R1+0x238], R16 ;  /* 0x0002381001007387 */ /* 0x000fe80000100800 */
[----:B------:R0:W-:Y:S04]  /*7130*/  STL [R1+0x234], R17 ;  /* 0x0002341101007387 */ /* 0x0001e80000100800 */
[----:B------:R1:W2:Y:S04]  /*7140*/  @P3 LDG.E.U8 R59, desc[UR22][R10.64] ;  /* 0x000000160a3b3981 */ /* 0x0002a8000c1e1100 */
[----:B0-----:R-:W2:Y:S04]  /*7150*/  LDL.LU.64 R16, [R1+0x5a0] ;  /* 0x0005a00001107983 */ /* 0x001ea80000300a00 */
[----:B------:R-:W-:Y:S04]  /*7160*/  STL [R1+0x250], R10 ;  /* 0x0002500a01007387 */ /* 0x000fe80000100800 */
[----:B------:R0:W-:Y:S04]  /*7170*/  STL [R1+0x24c], R11 ;  /* 0x00024c0b01007387 */ /* 0x0001e80000100800 */
[----:B0-----:R-:W2:Y:S04]  /*7180*/  LDL.LU.64 R10, [R1+0x598] ;  /* 0x00059800010a7983 */ /* 0x001ea80000300a00 */
[----:B--2---:R0:W-:Y:S04]  /*7190*/  STS.U8 [R18+UR9+0x5580], R10 ;  /* 0x0055800a12007988 */ /* 0x0041e80008000009 */
[----:B0-----:R-:W1:Y:S04]  /*71a0*/  LDL.LU R10, [R1+0x590] ;  /* 0x00059000010a7983 */ /* 0x001e680000300800 */
[----:B------:R0:W-:Y:S04]  /*71b0*/  STS.U8 [R18+UR9+0x1980], R20 ;  /* 0x0019801412007988 */ /* 0x0001e80008000009 */
[----:B---3--:R2:W-:Y:S01]  /*71c0*/  STS.U8 [R18+UR9+0x5980], R21 ;  /* 0x0059801512007988 */ /* 0x0085e20008000009 */
[----:B0-----:R-:W-:-:S03]  /*71d0*/  IADD3 R20, P4, PT, R4, UR4, RZ ;  /* 0x0000000404147c10 */ /* 0x001fc6000ff9e0ff */
[----:B------:R-:W-:Y:S01]  /*71e0*/  STS.U8 [R18+UR9+0x1d80], R11 ;  /* 0x001d800b12007988 */ /* 0x000fe20008000009 */
[----:B--2---:R-:W-:-:S03]  /*71f0*/  IADD3.X R21, PT, PT, R5, UR5, RZ, P4, !PT ;  /* 0x0000000505157c10 */ /* 0x004fc6000a7fe4ff */
[----:B------:R0:W-:Y:S04]  /*7200*/  STS.U8 [R18+UR9+0x5d80], R12 ;  /* 0x005d800c12007988 */ /* 0x0001e80008000009 */
[----:B------:R-:W-:Y:S01]  /*7210*/  STL [R1+0x258], R20 ;  /* 0x0002581401007387 */ /* 0x000fe20000100800 */
[----:B0-----:R-:W-:-:S03]  /*7220*/  SHF.R.U64 R12, R30, 0x11, RZ ;  /* 0x000000111e0c7819 */ /* 0x001fc600000012ff */
[----:B------:R0:W-:Y:S01]  /*7230*/  STL [R1+0x254], R21 ;  /* 0x0002541501007387 */ /* 0x0001e20000100800 */
[----:B-1----:R-:W-:-:S06]  /*7240*/  PRMT R10, RZ, 0x7610, R10 ;  /* 0x00007610ff0a7816 */ /* 0x002fcc000000000a */
[----:B------:R-:W2:Y:S01]  /*7250*/  @P3 LDG.E.U8 R10, desc[UR22][R20.64] ;  /* 0x00000016140a3981 */ /* 0x000ea2000c1e1100 */
[----:B------:R-:W-:Y:S02]  /*7260*/  LOP3.LUT P3, RZ, R12, 0x1, RZ, 0xc0, !PT ;  /* 0x000000010cff7812 */ /* 0x000fe4000786c0ff */
[----:B------:R-:W-:Y:S01]  /*7270*/  LOP3.LUT R12, R26, 0x40, RZ, 0x3c, !PT ;  /* 0x000000401a0c7812 */ /* 0x000fe200078e3cff */
[----:B0-----:R-:W5:Y:S04]  /*7280*/  LDL.LU.64 R20, [R1+0x588] ;  /* 0x0005880001147983 */ /* 0x001f680000300a00 */
[----:B------:R-:W3:Y:S04]  /*7290*/  LDL.LU R11, [R1+0x584] ;  /* 0x00058400010b7983 */ /* 0x000ee80000300800 */
[----:B------:R0:W-:Y:S04]  /*72a0*/  STS.U8 [R12+UR9+0x200], R0 ;  /* 0x000200000c007988 */ /* 0x0001e80008000009 */
[----:B0-----:R-:W2:Y:S01]  /*72b0*/  LDL.LU R0, [R1+0x580] ;  /* 0x0005800001007983 */ /* 0x001ea20000300800 */
[----:B------:R-:W-:-:S04]  /*72c0*/  UIMAD UR4, UR10, 0x2e, URZ ;  /* 0x0000002e0a0478a4 */ /* 0x000fc8000f8e02ff */
[----:B------:R-:W-:Y:S01]  /*72d0*/  USHF.R.S32.HI UR5, URZ, 0x1f, UR4 ;  /* 0x0000001fff057899 */ /* 0x000fe20008011404 */
[----:B------:R0:W-:Y:S01]  /*72e0*/  STS.U8 [R12+UR9+0x4200], R19 ;  /* 0x004200130c007988 */ /* 0x0001e20008000009 */
[----:B------:R-:W-:-:S03]  /*72f0*/  IADD3 R18, P4, PT, R2, UR4, RZ ;  /* 0x0000000402127c10 */ /* 0x000fc6000ff9e0ff */
[----:B------:R-:W-:Y:S04]  /*7300*/  STS.U8 [R12+UR9+0x600], R6 ;  /* 0x000600060c007988 */ /* 0x000fe80008000009 */
[----:B------:R-:W-:Y:S01]  /*7310*/  STS.U8 [R12+UR9+0x4600], R17 ;  /* 0x004600110c007988 */ /* 0x000fe20008000009 */
[----:B0-----:R-:W-:-:S03]  /*7320*/  IADD3.X R19, PT, PT, R3, UR5, RZ, P4, !PT ;  /* 0x0000000503137c10 */ /* 0x001fc6000a7fe4ff */
[----:B------:R0:W-:Y:S04]  /*7330*/  STS.U8 [R12+UR9+0xa00], R16 ;  /* 0x000a00100c007988 */ /* 0x0001e80008000009 */
[----:B------:R-:W-:Y:S01]  /*7340*/  STL [R1+0x270], R18 ;  /* 0x0002701201007387 */ /* 0x000fe20000100800 */
[----:B0-----:R-:W-:-:S03]  /*7350*/  IADD3 R16, P4, PT, R4, UR4, RZ ;  /* 0x0000000404107c10 */ /* 0x001fc6000ff9e0ff */
[----:B------:R0:W-:Y:S01]  /*7360*/  STL [R1+0x26c], R19 ;  /* 0x00026c1301007387 */ /* 0x0001e20000100800 */
[----:B------:R-:W-:-:S03]  /*7370*/  IADD3.X R17, PT, PT, R5, UR5, RZ, P4, !PT ;  /* 0x0000000505117c10 */ /* 0x000fc6000a7fe4ff */
[----:B------:R-:W-:Y:S01]  /*7380*/  STS.U8 [R12+UR9+0x4a00], R7 ;  /* 0x004a00070c007988 */ /* 0x000fe20008000009 */
[----:B---3--:R-:W-:-:S06]  /*7390*/  PRMT R11, RZ, 0x7610, R11 ;  /* 0x00007610ff0b7816 */ /* 0x008fcc000000000b */
[----:B------:R-:W3:Y:S01]  /*73a0*/  @P3 LDG.E.U8 R11, desc[UR22][R18.64] ;  /* 0x00000016120b3981 */ /* 0x000ee2000c1e1100 */
[----:B--2---:R-:W-:-:S03]  /*73b0*/  PRMT R0, RZ, 0x7610, R0 ;  /* 0x00007610ff007816 */ /* 0x004fc60000000000 */
[----:B0-----:R-:W5:Y:S04]  /*73c0*/  LDL.LU.64 R18, [R1+0x578] ;  /* 0x0005780001127983 */ /* 0x001f680000300a00 */
[----:B------:R-:W2:Y:S04]  /*73d0*/  LDL.LU R6, [R1+0x570] ;  /* 0x0005700001067983 */ /* 0x000ea80000300800 */
[----:B------:R-:W-:Y:S04]  /*73e0*/  STL [R1+0x278], R16 ;  /* 0x0002781001007387 */ /* 0x000fe80000100800 */
[----:B------:R0:W-:Y:S04]  /*73f0*/  STL [R1+0x274], R17 ;  /* 0x0002741101007387 */ /* 0x0001e80000100800 */
[----:B------:R-:W3:Y:S04]  /*7400*/  @P3 LDG.E.U8 R0, desc[UR22][R16.64] ;  /* 0x0000001610003981 */ /* 0x000ee8000c1e1100 */
[----:B0-----:R-:W5:Y:S04]  /*7410*/  LDL.LU.64 R16, [R1+0x568] ;  /* 0x0005680001107983 */ /* 0x001f680000300a00 */
[----:B------:R-:W3:Y:S01]  /*7420*/  LDL.LU R7, [R1+0x560] ;  /* 0x0005600001077983 */ /* 0x000ee20000300800 */
[----:B------:R-:W-:-:S03]  /*7430*/  UIMAD UR4, UR10, 0x36, URZ ;  /* 0x000000360a0478a4 */ /* 0x000fc6000f8e02ff */
[----:B------:R0:W-:Y:S01]  /*7440*/  STS.U8 [R12+UR9+0xe00], R15 ;  /* 0x000e000f0c007988 */ /* 0x0001e20008000009 */
[----:B------:R-:W-:-:S03]  /*7450*/  USHF.R.S32.HI UR5, URZ, 0x1f, UR4 ;  /* 0x0000001fff057899 */ /* 0x000fc60008011404 */
[----:B------:R1:W-:Y:S01]  /*7460*/  STS.U8 [R12+UR9+0x4e00], R14 ;  /* 0x004e000e0c007988 */ /* 0x0003e20008000009 */
[----:B0-----:R-:W-:-:S04]  /*7470*/  SHF.R.U64 R15, R30, 0x9, RZ ;  /* 0x000000091e0f7819 */ /* 0x001fc800000012ff */
[----:B------:R-:W-:Y:S02]  /*7480*/  LOP3.LUT P3, RZ, R15, 0x1, RZ, 0xc0, !PT ;  /* 0x000000010fff7812 */ /* 0x000fe4000786c0ff */
[----:B-1----:R-:W-:Y:S01]  /*7490*/  IADD3 R14, P4, PT, R2, UR4, RZ ;  /* 0x00000004020e7c10 */ /* 0x002fe2000ff9e0ff */
[----:B------:R-:W-:Y:S03]  /*74a0*/  STS.U8 [R12+UR9+0x1200], R9 ;  /* 0x001200090c007988 */ /* 0x000fe60008000009 */
[----:B------:R-:W-:Y:S01]  /*74b0*/  IADD3.X R15, PT, PT, R3, UR5, RZ, P4, !PT ;  /* 0x00000005030f7c10 */ /* 0x000fe2000a7fe4ff */
[----:B------:R-:W-:Y:S04]  /*74c0*/  STS.U8 [R12+UR9+0x5200], R13 ;  /* 0x0052000d0c007988 */ /* 0x000fe80008000009 */
[----:B------:R0:W-:Y:S04]  /*74d0*/  STS.U8 [R12+UR9+0x1600], R31 ;  /* 0x0016001f0c007988 */ /* 0x0001e80008000009 */
[----:B------:R-:W-:Y:S01]  /*74e0*/  STL [R1+0x290], R14 ;  /* 0x0002900e01007387 */ /* 0x000fe20000100800 */
[----:B0-----:R-:W-:-:S03]  /*74f0*/  IADD3 R12, P4, PT, R4, UR4, RZ ;  /* 0x00000004040c7c10 */ /* 0x001fc6000ff9e0ff */
[----:B------:R0:W-:Y:S01]  /*7500*/  STL [R1+0x28c], R15 ;  /* 0x00028c0f01007387 */ /* 0x0001e20000100800 */
[----:B------:R-:W-:Y:S02]  /*7510*/  LOP3.LUT R31, R26, 0x40, RZ, 0x3c, !PT ;  /* 0x000000401a1f7812 */ /* 0x000fe400078e3cff */
[----:B------:R-:W-:-:S03]  /*7520*/  IADD3.X R13, PT, PT, R5, UR5, RZ, P4, !PT ;  /* 0x00000005050d7c10 */ /* 0x000fc6000a7fe4ff */
[----:B------:R-:W-:Y:S01]  /*7530*/  STS.U8 [R31+UR9+0x5600], R8 ;  /* 0x005600081f007988 */ /* 0x000fe20008000009 */
[----:B--2---:R-:W-:-:S06]  /*7540*/  PRMT R6, RZ, 0x7610, R6 ;  /* 0x00007610ff067816 */ /* 0x004fcc0000000006 */
[----:B------:R-:W2:Y:S04]  /*7550*/  @P3 LDG.E.U8 R6, desc[UR22][R14.64] ;  /* 0x000000160e063981 */ /* 0x000ea8000c1e1100 */
[----:B0-----:R-:W5:Y:S04]  /*7560*/  LDL.LU.64 R14, [R1+0x558] ;  /* 0x00055800010e7983 */ /* 0x001f680000300a00 */
[----:B------:R-:W2:Y:S01]  /*7570*/  LDL.LU R9, [R1+0x550] ;  /* 0x0005500001097983 */ /* 0x000ea20000300800 */
[----:B---3--:R-:W-:-:S03]  /*7580*/  PRMT R7, RZ, 0x7610, R7 ;  /* 0x00007610ff077816 */ /* 0x008fc60000000007 */
[----:B------:R-:W-:Y:S04]  /*7590*/  STL [R1+0x298], R12 ;  /* 0x0002980c01007387 */ /* 0x000fe80000100800 */
[----:B------:R0:W-:Y:S04]  /*75a0*/  STL [R1+0x294], R13 ;  /* 0x0002940d01007387 */ /* 0x0001e80000100800 */
[----:B------:R-:W3:Y:S04]  /*75b0*/  @P3 LDG.E.U8 R7, desc[UR22][R12.64] ;  /* 0x000000160c073981 */ /* 0x000ee8000c1e1100 */
[----:B0-----:R-:W5:Y:S04]  /*75c0*/  LDL.LU.64 R12, [R1+0x548] ;  /* 0x00054800010c7983 */ /* 0x001f680000300a00 */
[----:B------:R-:W3:Y:S04]  /*75d0*/  LDL.LU R8, [R1+0x540] ;  /* 0x0005400001087983 */ /* 0x000ee80000300800 */
[----:B------:R0:W-:Y:S01]  /*75e0*/  STS.U8 [R31+UR9+0x1a00], R33 ;  /* 0x001a00211f007988 */ /* 0x0001e20008000009 */
[----:B------:R-:W-:Y:S01]  /*75f0*/  UIMAD UR4, UR10, 0x3e, URZ ;  /* 0x0000003e0a0478a4 */ /* 0x000fe2000f8e02ff */
[----:B0-----:R-:W-:-:S03]  /*7600*/  SHF.R.U64 R31, R30, 0x1, RZ ;  /* 0x000000011e1f7819 */ /* 0x001fc600000012ff */
[----:B------:R-:W-:Y:S01]  /*7610*/  USHF.R.S32.HI UR5, URZ, 0x1f, UR4 ;  /* 0x0000001fff057899 */ /* 0x000fe20008011404 */
[----:B------:R-:W-:Y:S02]  /*7620*/  LOP3.LUT P3, RZ, R31, 0x1, RZ, 0xc0, !PT ;  /* 0x000000011fff7812 */ /* 0x000fe4000786c0ff */
[----:B------:R-:W-:Y:S02]  /*7630*/  LOP3.LUT R31, R26, 0x40, RZ, 0x3c, !PT ;  /* 0x000000401a1f7812 */ /* 0x000fe400078e3cff */
[----:B------:R-:W-:-:S03]  /*7640*/  IADD3 R33, P4, PT, R2, UR4, RZ ;  /* 0x0000000402217c10 */ /* 0x000fc6000ff9e0ff */
[----:B------:R0:W-:Y:S04]  /*7650*/  STS.U8 [R31+UR9+0x5a00], R32 ;  /* 0x005a00201f007988 */ /* 0x0001e80008000009 */
[----:B------:R1:W-:Y:S01]  /*7660*/  STL [R1+0x2b0], R33 ;  /* 0x0002b02101007387 */ /* 0x0003e20000100800 */
[----:B0-----:R-:W-:-:S03]  /*7670*/  IADD3.X R32, PT, PT, R3, UR5, RZ, P4, !PT ;  /* 0x0000000503207c10 */ /* 0x001fc6000a7fe4ff */
[----:B------:R-:W-:Y:S01]  /*7680*/  STS.U8 [R31+UR9+0x1e00], R35 ;  /* 0x001e00231f007988 */ /* 0x000fe20008000009 */
[----:B-1----:R-:W-:-:S03]  /*7690*/  @P3 LOP3.LUT R33, R33, R32, RZ, 0x3c, !PT ;  /* 0x0000002021213212 */ /* 0x002fc600078e3cff */
[----:B------:R0:W-:Y:S04]  /*76a0*/  STS.U8 [R31+UR9+0x5e00], R34 ;  /* 0x005e00221f007988 */ /* 0x0001e80008000009 */
[----:B------:R1:W-:Y:S01]  /*76b0*/  STL [R1+0x2ac], R32 ;  /* 0x0002ac2001007387 */ /* 0x0003e20000100800 */
[----:B0-----:R-:W-:Y:S02]  /*76c0*/  LOP3.LUT R31, R26, 0x50, RZ, 0x3c, !PT ;  /* 0x000000501a1f7812 */ /* 0x001fe400078e3cff */
[----:B-1----:R-:W-:-:S03]  /*76d0*/  @P3 LOP3.LUT R32, R33, R32, RZ, 0x3c, !PT ;  /* 0x0000002021203212 */ /* 0x002fc600078e3cff */
[----:B------:R-:W-:Y:S01]  /*76e0*/  STS.U8 [R31+UR9+0x280], R37 ;  /* 0x000280251f007988 */ /* 0x000fe20008000009 */
[----:B------:R-:W-:-:S03]  /*76f0*/  @P3 LOP3.LUT R33, R33, R32, RZ, 0x3c, !PT ;  /* 0x0000002021213212 */ /* 0x000fc600078e3cff */
[----:B------:R0:W-:Y:S02]  /*7700*/  STS.U8 [R31+UR9+0x4280], R36 ;  /* 0x004280241f007988 */ /* 0x0001e40008000009 */
[----:B0-----:R-:W-:-:S05]  /*7710*/  IADD3 R31, P4, PT, R4, UR4, RZ ;  /* 0x00000004041f7c10 */ /* 0x001fca000ff9e0ff */
[----:B------:R-:W-:Y:S01]  /*7720*/  STL [R1+0x2b8], R31 ;  /* 0x0002b81f01007387 */ /* 0x000fe20000100800 */
[----:B------:R-:W-:Y:S01]  /*7730*/  UIMAD UR4, UR10, 0x7, URZ ;  /* 0x000000070a0478a4 */ /* 0x000fe2000f8e02ff */
[----:B------:R-:W-:Y:S02]  /*7740*/  PRMT R35, RZ, 0x7610, R35 ;  /* 0x00007610ff237816 */ /* 0x000fe40000000023 */
[----:B------:R-:W-:Y:S02]  /*7750*/  PRMT R36, RZ, 0x7610, R36 ;  /* 0x00007610ff247816 */ /* 0x000fe40000000024 */
[----:B--2---:R-:W-:Y:S02]  /*7760*/  PRMT R9, RZ, 0x7610, R9 ;  /* 0x00007610ff097816 */ /* 0x004fe40000000009 */
[----:B---3--:R-:W-:-:S06]  /*7770*/  PRMT R8, RZ, 0x7610, R8 ;  /* 0x00007610ff087816 */ /* 0x008fcc0000000008 */
[----:B------:R0:W2:Y:S02]  /*7780*/  @P3 LDG.E.U8 R8, desc[UR22][R32.64] ;  /* 0x0000001620083981 */ /* 0x0000a4000c1e1100 */
[----:B0-----:R-:W-:-:S05]  /*7790*/  IADD3.X R32, PT, PT, R5, UR5, RZ, P4, !PT ;  /* 0x0000000505207c10 */ /* 0x001fca000a7fe4ff */
[----:B------:R0:W-:Y:S01]  /*77a0*/  STL [R1+0x2b4], R32 ;  /* 0x0002b42001007387 */ /* 0x0001e20000100800 */
[----:B------:R-:W-:Y:S02]  /*77b0*/  @P3 IMAD.MOV.U32 R33, RZ, RZ, R32 ;  /* 0x000000ffff213224 */ /* 0x000fe400078e0020 */
[----:B0-----:R-:W-:Y:S02]  /*77c0*/  @P3 IMAD.MOV.U32 R32, RZ, RZ, R31 ;  /* 0x000000ffff203224 */ /* 0x001fe400078e001f */
[----:B------:R-:W0:Y:S03]  /*77d0*/  LDC R31, c[0x0][0x3a0] ;  /* 0x0000e800ff1f7b82 */ /* 0x000e260000000800 */
[----:B------:R1:W3:Y:S02]  /*77e0*/  @P3 LDG.E.U8 R9, desc[UR22][R32.64] ;  /* 0x0000001620093981 */ /* 0x0002e4000c1e1100 */
[----:B-1----:R-:W-:-:S05]  /*77f0*/  LOP3.LUT R33, R26, 0x50, RZ, 0x3c, !PT ;  /* 0x000000501a217812 */ /* 0x002fca00078e3cff */
[----:B------:R1:W-:Y:S02]  /*7800*/  STS.U8 [R33+UR9+0x680], R40 ;  /* 0x0006802821007988 */ /* 0x0003e40008000009 */
[----:B-1----:R-:W-:Y:S01]  /*7810*/  LOP3.LUT R40, R26, 0x50, RZ, 0x3c, !PT ;  /* 0x000000501a287812 */ /* 0x002fe200078e3cff */
[----:B0-----:R-:W-:-:S04]  /*7820*/  VIADD R31, R31, 0xfffffff8 ;  /* 0xfffffff81f1f7836 */ /* 0x001fc80000000000 */
[----:B------:R-:W-:Y:S04]  /*7830*/  STS.U8 [R40+UR9+0x4680], R39 ;  /* 0x0046802728007988 */ /* 0x000fe80008000009 */
[----:B------:R-:W-:Y:S04]  /*7840*/  STS.U8 [R40+UR9+0xa80], R38 ;  /* 0x000a802628007988 */ /* 0x000fe80008000009 */
[----:B------:R0:W-:Y:S01]  /*7850*/  STS.U8 [R40+UR9+0x4a80], R43 ;  /* 0x004a802b28007988 */ /* 0x0001e20008000009 */
[----:B------:R-:W-:Y:S01]  /*7860*/  ISETP.GE.U32.AND P3, PT, R31, 0x7fffffb9, PT ;  /* 0x7fffffb91f00780c */ /* 0x000fe20003f66070 */
[----:B------:R-:W-:-:S02]  /*7870*/  USHF.R.S32.HI UR5, URZ, 0x1f, UR4 ;  /* 0x0000001fff057899 */ /* 0x000fc40008011404 */
[----:B------:R-:W-:Y:S01]  /*7880*/  IADD3 R32, P4, PT, R2, UR4, RZ ;  /* 0x0000000402207c10 */ /* 0x000fe2000ff9e0ff */
[----:B0-----:R-:W0:Y:S01]  /*7890*/  LDC R43, c[0x0][0x3a0] ;  /* 0x0000e800ff2b7b82 */ /* 0x001e220000000800 */
[----:B------:R-:W-:Y:S02]  /*78a0*/  PRMT R39, RZ, 0x7610, R39 ;  /* 0x00007610ff277816 */ /* 0x000fe40000000027 */
[----:B------:R-:W-:Y:S02]  /*78b0*/  IADD3.X R33, PT, PT, R3, UR5, RZ, P4, !PT ;  /* 0x0000000503217c10 */ /* 0x000fe4000a7fe4ff */
[----:B------:R-:W-:Y:S01]  /*78c0*/  IADD3 R31, P4, PT, R4, UR4, RZ ;  /* 0x00000004041f7c10 */ /* 0x000fe2000ff9e0ff */
[----:B------:R1:W-:Y:S04]  /*78d0*/  STL [R1+0xf8], R32 ;  /* 0x0000f82001007387 */ /* 0x0003e80000100800 */
[----:B------:R1:W2:Y:S01]  /*78e0*/  @!P3 LDG.E.U8 R39, desc[UR22][R32.64] ;  /* 0x000000162027b981 */ /* 0x0002a2000c1e1100 */
[----:B------:R-:W-:-:S03]  /*78f0*/  PRMT R38, RZ, 0x7610, R38 ;  /* 0x00007610ff267816 */ /* 0x000fc60000000026 */
[----:B------:R4:W-:Y:S01]  /*7900*/  STL [R1+0xf4], R33 ;  /* 0x0000f42101007387 */ /* 0x0009e20000100800 */
[----:B-1----:R-:W-:-:S03]  /*7910*/  IADD3.X R32, PT, PT, R5, UR5, RZ, P4, !PT ;  /* 0x0000000505207c10 */ /* 0x002fc6000a7fe4ff */
[----:B------:R-:W-:Y:S04]  /*7920*/  STL [R1+0x100], R31 ;  /* 0x0001001f01007387 */ /* 0x000fe80000100800 */
[----:B------:R1:W-:Y:S01]  /*7930*/  STL [R1+0xfc], R32 ;  /* 0x0000fc2001007387 */ /* 0x0003e20000100800 */
[----:B----4-:R-:W-:Y:S01]  /*7940*/  @!P3 IMAD.MOV.U32 R33, RZ, RZ, R32 ;  /* 0x000000ffff21b224 */ /* 0x010fe200078e0020 */
[----:B------:R-:W-:Y:S01]  /*7950*/  UIMAD UR4, UR10, 0xf, URZ ;  /* 0x0000000f0a0478a4 */ /* 0x000fe2000f8e02ff */
[----:B-1----:R-:W-:Y:S02]  /*7960*/  @!P3 IMAD.MOV.U32 R32, RZ, RZ, R31 ;  /* 0x000000ffff20b224 */ /* 0x002fe400078e001f */
[----:B0-----:R-:W-:-:S03]  /*7970*/  VIADD R31, R43, 0xfffffff0 ;  /* 0xfffffff02b1f7836 */ /* 0x001fc60000000000 */
[----:B------:R0:W4:Y:S02]  /*7980*/  @!P3 LDG.E.U8 R38, desc[UR22][R32.64] ;  /* 0x000000162026b981 */ /* 0x000124000c1e1100 */
[----:B------:R-:W-:Y:S01]  /*7990*/  ISETP.GE.U32.AND P3, PT, R31, 0x7fffffb1, PT ;  /* 0x7fffffb11f00780c */ /* 0x000fe20003f66070 */
[----:B------:R-:W-:Y:S01]  /*79a0*/  USHF.R.S32.HI UR5, URZ, 0x1f, UR4 ;  /* 0x0000001fff057899 */ /* 0x000fe20008011404 */
[----:B------:R1:W-:Y:S02]  /*79b0*/  STS.U8 [R40+UR9+0xe80], R42 ;  /* 0x000e802a28007988 */ /* 0x0003e40008000009 */
[----:B-1----:R-:W-:Y:S02]  /*79c0*/  LOP3.LUT R42, R26, 0x50, RZ, 0x3c, !PT ;  /* 0x000000501a2a7812 */ /* 0x002fe400078e3cff */
[----:B------:R-:W-:-:S03]  /*79d0*/  IADD3 R40, P4, PT, R2, UR4, RZ ;  /* 0x0000000402287c10 */ /* 0x000fc6000ff9e0ff */
[----:B------:R1:W-:Y:S04]  /*79e0*/  STS.U8 [R42+UR9+0x4e80], R41 ;  /* 0x004e80292a007988 */ /* 0x0003e80008000009 */
[----:B0-----:R-:W-:Y:S01]  /*79f0*/  @!P3 IMAD.MOV.U32 R32, RZ, RZ, R40 ;  /* 0x000000ffff20b224 */ /* 0x001fe200078e0028 */
[----:B------:R0:W-:Y:S01]  /*7a00*/  STL [R1+0x1d8], R40 ;  /* 0x0001d82801007387 */ /* 0x0001e20000100800 */
[----:B-1----:R-:W-:Y:S02]  /*7a10*/  IADD3.X R41, PT, PT, R3, UR5, RZ, P4, !PT ;  /* 0x0000000503297c10 */ /* 0x002fe4000a7fe4ff */
[----:B0-----:R-:W-:-:S03]  /*7a20*/  IADD3 R40, P4, PT, R4, UR4, RZ ;  /* 0x0000000404287c10 */ /* 0x001fc6000ff9e0ff */
[----:B------:R-:W-:Y:S01]  /*7a30*/  @!P3 IMAD.MOV.U32 R33, RZ, RZ, R41 ;  /* 0x000000ffff21b224 */ /* 0x000fe200078e0029 */
[----:B------:R-:W-:Y:S01]  /*7a40*/  UIMAD UR4, UR10, 0x17, URZ ;  /* 0x000000170a0478a4 */ /* 0x000fe2000f8e02ff */
[----:B------:R0:W-:Y:S04]  /*7a50*/  STL [R1+0x1d4], R41 ;  /* 0x0001d42901007387 */ /* 0x0001e80000100800 */
[----:B------:R1:W4:Y:S04]  /*7a60*/  @!P3 LDG.E.U8 R35, desc[UR22][R32.64] ;  /* 0x000000162023b981 */ /* 0x000328000c1e1100 */
[----:B------:R1:W-:Y:S01]  /*7a70*/  STL [R1+0x1e0], R40 ;  /* 0x0001e02801007387 */ /* 0x0003e20000100800 */
[----:B0-----:R-:W-:Y:S01]  /*7a80*/  IADD3.X R41, PT, PT, R5, UR5, RZ, P4, !PT ;  /* 0x0000000505297c10 */ /* 0x001fe2000a7fe4ff */
[----:B------:R-:W-:Y:S01]  /*7a90*/  USHF.R.S32.HI UR5, URZ, 0x1f, UR4 ;  /* 0x0000001fff057899 */ /* 0x000fe20008011404 */
[----:B-1----:R-:W-:-:S03]  /*7aa0*/  @!P3 IMAD.MOV.U32 R32, RZ, RZ, R40 ;  /* 0x000000ffff20b224 */ /* 0x002fc600078e0028 */
[----:B------:R0:W-:Y:S01]  /*7ab0*/  STL [R1+0x1dc], R41 ;  /* 0x0001dc2901007387 */ /* 0x0001e20000100800 */
[----:B------:R-:W-:Y:S01]  /*7ac0*/  IADD3 R40, P6, PT, R2, UR4, RZ ;  /* 0x0000000402287c10 */ /* 0x000fe2000ffde0ff */
[----:B------:R-:W-:Y:S01]  /*7ad0*/  @!P3 IMAD.MOV.U32 R33, RZ, RZ, R41 ;  /* 0x000000ffff21b224 */ /* 0x000fe200078e0029 */
[----:B------:R-:W-:Y:S02]  /*7ae0*/  SHF.R.U64 R31, R30, 0x18, RZ ;  /* 0x000000181e1f7819 */ /* 0x000fe400000012ff */
[----:B0-----:R-:W-:Y:S02]  /*7af0*/  IADD3.X R41, PT, PT, R3, UR5, RZ, P6, !PT ;  /* 0x0000000503297c10 */ /* 0x001fe4000b7fe4ff */
[----:B------:R0:W4:Y:S01]  /*7b00*/  @!P3 LDG.E.U8 R36, desc[UR22][R32.64] ;  /* 0x000000162024b981 */ /* 0x000122000c1e1100 */
[----:B------:R-:W-:Y:S02]  /*7b10*/  LOP3.LUT P6, RZ, R58, 0x1, RZ, 0xc0, !PT ;  /* 0x000000013aff7812 */ /* 0x000fe400078cc0ff */
[----:B------:R-:W-:-:S02]  /*7b20*/  LOP3.LUT P5, RZ, R31, 0x1, RZ, 0xc0, !PT ;  /* 0x000000011fff7812 */ /* 0x000fc400078ac0ff */
[----:B------:R-:W-:-:S04]  /*7b30*/  SHF.R.U64 R31, R30, 0x10, RZ ;  /* 0x000000101e1f7819 */ /* 0x000fc800000012ff */
[----:B------:R-:W-:Y:S02]  /*7b40*/  LOP3.LUT P4, RZ, R31, 0x1, RZ, 0xc0, !PT ;  /* 0x000000011fff7812 */ /* 0x000fe4000788c0ff */
[----:B------:R-:W-:-:S03]  /*7b50*/  PRMT R31, RZ, 0x7610, R31 ;  /* 0x00007610ff1f7816 */ /* 0x000fc6000000001f */
[----:B0-----:R-:W-:Y:S02]  /*7b60*/  @P6 IMAD.MOV.U32 R32, RZ, RZ, R40 ;  /* 0x000000ffff206224 */ /* 0x001fe400078e0028 */
[----:B------:R-:W-:Y:S01]  /*7b70*/  @P6 IMAD.MOV.U32 R33, RZ, RZ, R41 ;  /* 0x000000ffff216224 */ /* 0x000fe200078e0029 */
[----:B------:R0:W-:Y:S04]  /*7b80*/  STL [R1+0x170], R40 ;  /* 0x0001702801007387 */ /* 0x0001e80000100800 */
[----:B------:R1:W4:Y:S01]  /*7b90*/  @P6 LDG.E.U8 R31, desc[UR22][R32.64] ;  /* 0x00000016201f6981 */ /* 0x000322000c1e1100 */
[----:B0-----:R-:W-:-:S03]  /*7ba0*/  IADD3 R40, P6, PT, R4, UR4, RZ ;  /* 0x0000000404287c10 */ /* 0x001fc6000ffde0ff */
[----:B------:R0:W-:Y:S01]  /*7bb0*/  STL [R1+0x16c], R41 ;  /* 0x00016c2901007387 */ /* 0x0001e20000100800 */
[----:B------:R-:W-:Y:S02]  /*7bc0*/  SHF.R.U64 R30, R30, 0x8, RZ ;  /* 0x000000081e1e7819 */ /* 0x000fe400000012ff */
[----:B0-----:R-:W-:Y:S02]  /*7bd0*/  IADD3.X R41, PT, PT, R5, UR5, RZ, P6, !PT ;  /* 0x0000000505297c10 */ /* 0x001fe4000b7fe4ff */
[----:B------:R-:W-:Y:S02]  /*7be0*/  LOP3.LUT P6, RZ, R58, 0x1, RZ, 0xc0, !PT ;  /* 0x000000013aff7812 */ /* 0x000fe400078cc0ff */
[----:B------:R-:W-:Y:S02]  /*7bf0*/  LOP3.LUT P3, RZ, R30, 0x1, RZ, 0xc0, !PT ;  /* 0x000000011eff7812 */ /* 0x000fe4000786c0ff */
[----:B------:R-:W-:-:S09]  /*7c00*/  PRMT R30, RZ, 0x7610, R30 ;  /* 0x00007610ff1e7816 */ /* 0x000fd2000000001e */
[----:B-1----:R-:W-:Y:S02]  /*7c10*/  @P6 IMAD.MOV.U32 R32, RZ, RZ, R40 ;  /* 0x000000ffff206224 */ /* 0x002fe400078e0028 */
[----:B------:R-:W-:-:S05]  /*7c20*/  @P6 IMAD.MOV.U32 R33, RZ, RZ, R41 ;  /* 0x000000ffff216224 */ /* 0x000fca00078e0029 */
[----:B------:R0:W4:Y:S01]  /*7c30*/  @P6 LDG.E.U8 R30, desc[UR22][R32.64] ;  /* 0x00000016201e6981 */ /* 0x000122000c1e1100 */
[----:B------:R-:W-:-:S03]  /*7c40*/  UIMAD UR4, UR10, 0x1f, URZ ;  /* 0x0000001f0a0478a4 */ /* 0x000fc6000f8e02ff */
[----:B------:R1:W-:Y:S01]  /*7c50*/  STL [R1+0x178], R40 ;  /* 0x0001782801007387 */ /* 0x0003e20000100800 */
[----:B------:R-:W-:-:S03]  /*7c60*/  USHF.R.S32.HI UR5, URZ, 0x1f, UR4 ;  /* 0x0000001fff057899 */ /* 0x000fc60008011404 */
[----:B------:R0:W-:Y:S01]  /*7c70*/  STL [R1+0x174], R41 ;  /* 0x0001742901007387 */ /* 0x0001e20000100800 */
[----:B-1----:R-:W-:-:S03]  /*7c80*/  IADD3 R40, P6, PT, R2, UR4, RZ ;  /* 0x0000000402287c10 */ /* 0x002fc6000ffde0ff */
[----:B------:R-:W-:Y:S01]  /*7c90*/  STS.U8 [R42+UR9+0x1280], R45 ;  /* 0x0012802d2a007988 */ /* 0x000fe20008000009 */
[----:B0-----:R-:W-:-:S03]  /*7ca0*/  IADD3.X R41, PT, PT, R3, UR5, RZ, P6, !PT ;  /* 0x0000000503297c10 */ /* 0x001fc6000b7fe4ff */
[----:B------:R-:W-:Y:S01]  /*7cb0*/  STS.U8 [R42+UR9+0x5280], R44 ;  /* 0x0052802c2a007988 */ /* 0x000fe20008000009 */
[----:B------:R-:W-:Y:S01]  /*7cc0*/  PRMT R34, RZ, 0x7610, R34 ;  /* 0x00007610ff227816 */ /* 0x000fe20000000022 */
[----:B------:R-:W-:Y:S02]  /*7cd0*/  @!P2 IMAD.MOV.U32 R32, RZ, RZ, R40 ;  /* 0x000000ffff20a224 */ /* 0x000fe400078e0028 */
[----:B------:R-:W-:Y:S01]  /*7ce0*/  STS.U8 [R42+UR9+0x1680], R47 ;  /* 0x0016802f2a007988 */ /* 0x000fe20008000009 */
[----:B------:R-:W-:-:S03]  /*7cf0*/  @!P2 IMAD.MOV.U32 R33, RZ, RZ, R41 ;  /* 0x000000ffff21a224 */ /* 0x000fc600078e0029 */
[----:B------:R-:W-:Y:S04]  /*7d00*/  STS.U8 [R42+UR9+0x5680], R46 ;  /* 0x0056802e2a007988 */ /* 0x000fe80008000009 */
[----:B------:R-:W-:Y:S04]  /*7d10*/  STS.U8 [R42+UR9+0x1a80], R50 ;  /* 0x001a80322a007988 */ /* 0x000fe80008000009 */
[----:B------:R-:W-:Y:S04]  /*7d20*/  STS.U8 [R42+UR9+0x5a80], R49 ;  /* 0x005a80312a007988 */ /* 0x000fe80008000009 */
[----:B------:R-:W-:Y:S04]  /*7d30*/  STS.U8 [R42+UR9+0x1e80], R48 ;  /* 0x001e80302a007988 */ /* 0x000fe80008000009 */
[----:B------:R0:W-:Y:S04]  /*7d40*/  STL [R1+0x180], R40 ;  /* 0x0001802801007387 */ /* 0x0001e80000100800 */
[----:B------:R1:W-:Y:S04]  /*7d50*/  STS.U8 [R42+UR9+0x5e80], R51 ;  /* 0x005e80332a007988 */ /* 0x0003e80008000009 */
[----:B------:R3:W4:Y:S01]  /*7d60*/  @!P2 LDG.E.U8 R34, desc[UR22][R32.64] ;  /* 0x000000162022a981 */ /* 0x000722000c1e1100 */
[----:B0-----:R-:W-:Y:S01]  /*7d70*/  IADD3 R40, P6, PT, R4, UR4, RZ ;  /* 0x0000000404287c10 */ /* 0x001fe2000ffde0ff */
[----:B------:R-:W-:-:S02]  /*7d80*/  UIMAD UR4, UR10, 0x27, URZ ;  /* 0x000000270a0478a4 */ /* 0x000fc4000f8e02ff */
[----:B------:R0:W-:Y:S01]  /*7d90*/  STL [R1+0x17c], R41 ;  /* 0x00017c2901007387 */ /* 0x0001e20000100800 */
[----:B-1----:R-:W-:Y:S02]  /*7da0*/  LOP3.LUT R42, R26, 0x60, RZ, 0x3c, !PT ;  /* 0x000000601a2a7812 */ /* 0x002fe400078e3cff */
[----:B---3--:R-:W-:-:S03]  /*7db0*/  PRMT R33, RZ, 0x7610, R33 ;  /* 0x00007610ff217816 */ /* 0x008fc60000000021 */
[----:B------:R-:W-:Y:S01]  /*7dc0*/  STS.U8 [R42+UR9+0x300], R54 ;  /* 0x000300362a007988 */ /* 0x000fe20008000009 */
[----:B0-----:R-:W-:-:S03]  /*7dd0*/  IADD3.X R41, PT, PT, R5, UR5, RZ, P6, !PT ;  /* 0x0000000505297c10 */ /* 0x001fc6000b7fe4ff */
[----:B------:R-:W-:Y:S01]  /*7de0*/  STS.U8 [R42+UR9+0x4300], R53 ;  /* 0x004300352a007988 */ /* 0x000fe20008000009 */
[----:B------:R-:W-:-:S03]  /*7df0*/  USHF.R.S32.HI UR5, URZ, 0x1f, UR4 ;  /* 0x0000001fff057899 */ /* 0x000fc60008011404 */
[----:B------:R-:W-:Y:S04]  /*7e00*/  STS.U8 [R42+UR9+0x700], R52 ;  /* 0x000700342a007988 */ /* 0x000fe80008000009 */
[----:B------:R-:W-:Y:S04]  /*7e10*/  STS.U8 [R42+UR9+0x4700], R57 ;  /* 0x004700392a007988 */ /* 0x000fe80008000009 */
[----:B------:R0:W-:Y:S04]  /*7e20*/  STL [R1+0x188], R40 ;  /* 0x0001882801007387 */ /* 0x0001e80000100800 */
[----:B------:R0:W3:Y:S01]  /*7e30*/  @!P2 LDG.E.U8 R33, desc[UR22][R40.64] ;  /* 0x000000162821a981 */ /* 0x0000e2000c1e1100 */
[----:B------:R-:W-:-:S03]  /*7e40*/  PRMT R32, RZ, 0x7610, R32 ;  /* 0x00007610ff207816 */ /* 0x000fc60000000020 */
[----:B------:R-:W-:Y:S04]  /*7e50*/  STS.U8 [R42+UR9+0xb00], R56 ;  /* 0x000b00382a007988 */ /* 0x000fe80008000009 */
[----:B------:R-:W-:Y:S01]  /*7e60*/  STS.U8 [R42+UR9+0x4b00], R55 ;  /* 0x004b00372a007988 */ /* 0x000fe20008000009 */
[----:B0-----:R-:W-:-:S03]  /*7e70*/  IADD3 R40, P2, PT, R2, UR4, RZ ;  /* 0x0000000402287c10 */ /* 0x001fc6000ff5e0ff */
[----:B------:R-:W-:Y:S04]  /*7e80*/  STS.U8 [R42+UR9+0xf00], R61 ;  /* 0x000f003d2a007988 */ /* 0x000fe80008000009 */
[----:B------:R-:W-:Y:S04]  /*7e90*/  STS.U8 [R42+UR9+0x4f00], R60 ;  /* 0x004f003c2a007988 */ /* 0x000fe80008000009 */
[----:B------:R0:W-:Y:S04]  /*7ea0*/  STL [R1+0x184], R41 ;  /* 0x0001842901007387 */ /* 0x0001e80000100800 */
[----:B------:R-:W-:Y:S04]  /*7eb0*/  STS.U8 [R42+UR9+0x1300], R59 ;  /* 0x0013003b2a007988 */ /* 0x000fe80008000009 */
[----:B------:R1:W-:Y:S01]  /*7ec0*/  STS.U8 [R42+UR9+0x5300], R10 ;  /* 0x0053000a2a007988 */ /* 0x0003e20008000009 */
[----:B0-----:R-:W-:-:S03]  /*7ed0*/  IADD3.X R41, PT, PT, R3, UR5, RZ, P2, !PT ;  /* 0x0000000503297c10 */ /* 0x001fc600097fe4ff */
[----:B------:R0:W-:Y:S04]  /*7ee0*/  STS.U8 [R42+UR9+0x1700], R11 ;  /* 0x0017000b2a007988 */ /* 0x0001e80008000009 */
[----:B------:R0:W-:Y:S04]  /*7ef0*/  STS.U8 [R42+UR9+0x5700], R0 ;  /* 0x005700002a007988 */ /* 0x0001e80008000009 */
[----:B-1----:R-:W5:Y:S04]  /*7f00*/  LDL.LU R10, [R1+0x53c] ;  /* 0x00053c00010a7983 */ /* 0x002f680000300800 */
[----:B0-----:R-:W5:Y:S04]  /*7f10*/  LDL.LU R11, [R1+0x538] ;  /* 0x00053800010b7983 */ /* 0x001f680000300800 */
[----:B------:R-:W3:Y:S04]  /*7f20*/  LDL.LU R0, [R1+0x534] ;  /* 0x0005340001007983 */ /* 0x000ee80000300800 */
[----:B------:R0:W-:Y:S04]  /*7f30*/  STL [R1+0x190], R40 ;  /* 0x0001902801007387 */ /* 0x0001e80000100800 */
[----:B------:R0:W3:Y:S01]  /*7f40*/  @P5 LDG.E.U8 R32, desc[UR22][R40.64] ;  /* 0x0000001628205981 */ /* 0x0000e2000c1e1100 */
[----:B------:R-:W-:-:S03]  /*7f50*/  PRMT R37, RZ, 0x7610, R37 ;  /* 0x00007610ff257816 */ /* 0x000fc60000000025 */
[----:B------:R1:W-:Y:S01]  /*7f60*/  STL [R1+0x18c], R41 ;  /* 0x00018c2901007387 */ /* 0x0003e20000100800 */
[----:B0-----:R-:W-:-:S03]  /*7f70*/  IADD3 R40, P2, PT, R4, UR4, RZ ;  /* 0x0000000404287c10 */ /* 0x001fc6000ff5e0ff */
[----:B------:R0:W-:Y:S01]  /*7f80*/  STS.U8 [R42+UR9+0x1b00], R6 ;  /* 0x001b00062a007988 */ /* 0x0001e20008000009 */
[----:B------:R-:W-:Y:S01]  /*7f90*/  UIMAD UR4, UR10, 0x2f, URZ ;  /* 0x0000002f0a0478a4 */ /* 0x000fe2000f8e02ff */
[----:B-1----:R-:W-:Y:S02]  /*7fa0*/  IADD3.X R41, PT, PT, R5, UR5, RZ, P2, !PT ;  /* 0x0000000505297c10 */ /* 0x002fe400097fe4ff */
[----:B------:R1:W-:Y:S01]  /*7fb0*/  STS.U8 [R42+UR9+0x5b00], R7 ;  /* 0x005b00072a007988 */ /* 0x0003e20008000009 */
[----:B------:R-:W-:-:S03]  /*7fc0*/  USHF.R.S32.HI UR5, URZ, 0x1f, UR4 ;  /* 0x0000001fff057899 */ /* 0x000fc60008011404 */
[----:B--2---:R2:W-:Y:S04]  /*7fd0*/  STS.U8 [R42+UR9+0x1f00], R8 ;  /* 0x001f00082a007988 */ /* 0x0045e80008000009 */
[----:B0-----:R-:W3:Y:S04]  /*7fe0*/  LDL.LU R6, [R1+0x530] ;  /* 0x0005300001067983 */ /* 0x001ee80000300800 */
[----:B-1----:R-:W3:Y:S04]  /*7ff0*/  LDL.LU R7, [R1+0x52c] ;  /* 0x00052c0001077983 */ /* 0x002ee80000300800 */
[----:B--2---:R-:W5:Y:S04]  /*8000*/  LDL.LU R8, [R1+0x528] ;  /* 0x0005280001087983 */ /* 0x004f680000300800 */
[----:B------:R0:W-:Y:S04]  /*8010*/  STL [R1+0x198], R40 ;  /* 0x0001982801007387 */ /* 0x0001e80000100800 */
[----:B------:R0:W2:Y:S04]  /*8020*/  @P5 LDG.E.U8 R37, desc[UR22][R40.64] ;  /* 0x0000001628255981 */ /* 0x0000a8000c1e1100 */
[----:B------:R1:W-:Y:S01]  /*8030*/  STL [R1+0x194], R41 ;  /* 0x0001942901007387 */ /* 0x0003e20000100800 */
[----:B0-----:R-:W-:-:S03]  /*8040*/  LOP3.LUT R40, R26, 0x70, RZ, 0x3c, !PT ;  /* 0x000000701a287812 */ /* 0x001fc600078e3cff */
[----:B------:R0:W-:Y:S01]  /*8050*/  STS.U8 [R42+UR9+0x5f00], R9 ;  /* 0x005f00092a007988 */ /* 0x0001e20008000009 */
[----:B-1----:R-:W-:-:S03]  /*8060*/  IADD3 R41, P2, PT, R2, UR4, RZ ;  /* 0x0000000402297c10 */ /* 0x002fc6000ff5e0ff */
[----:B------:R-:W-:Y:S04]  /*8070*/  STS.U8 [R40+UR9+0x380], R39 ;  /* 0x0003802728007988 */ /* 0x000fe80008000009 */
[----:B----4-:R1:W-:Y:S01]  /*8080*/  STS.U8 [R40+UR9+0x4380], R38 ;  /* 0x0043802628007988 */ /* 0x0103e20008000009 */
[----:B0-----:R-:W-:-:S03]  /*8090*/  IADD3.X R42, PT, PT, R3, UR5, RZ, P2, !PT ;  /* 0x00000005032a7c10 */ /* 0x001fc600097fe4ff */
[----:B------:R-:W5:Y:S04]  /*80a0*/  LDL.LU R9, [R1+0x524] ;  /* 0x0005240001097983 */ /* 0x000f680000300800 */
[----:B------:R0:W-:Y:S01]  /*80b0*/  STL [R1+0x1a0], R41 ;  /* 0x0001a02901007387 */ /* 0x0001e20000100800 */
[----:B-1----:R-:W-:-:S03]  /*80c0*/  @P4 IMAD.MOV.U32 R38, RZ, RZ, R41 ;  /* 0x000000ffff264224 */ /* 0x002fc600078e0029 */
[----:B------:R1:W-:Y:S01]  /*80d0*/  STL [R1+0x19c], R42 ;  /* 0x00019c2a01007387 */ /* 0x0003e20000100800 */
[----:B------:R-:W-:Y:S01]  /*80e0*/  @P4 IMAD.MOV.U32 R39, RZ, RZ, R42 ;  /* 0x000000ffff274224 */ /* 0x000fe200078e002a */
[----:B0-----:R-:W-:Y:S02]  /*80f0*/  IADD3 R41, P2, PT, R4, UR4, RZ ;  /* 0x0000000404297c10 */ /* 0x001fe4000ff5e0ff */
[----:B------:R0:W-:Y:S02]  /*8100*/  STS.U8 [R40+UR9+0x780], R35 ;  /* 0x0007802328007988 */ /* 0x0001e40008000009 */
[----:B-1----:R-:W-:Y:S02]  /*8110*/  IADD3.X R42, PT, PT, R5, UR5, RZ, P2, !PT ;  /* 0x00000005052a7c10 */ /* 0x002fe400097fe4ff */
[----:B0-----:R-:W-:-:S06]  /*8120*/  PRMT R35, RZ, 0x7610, R35 ;  /* 0x00007610ff237816 */ /* 0x001fcc0000000023 */
[----:B------:R0:W4:Y:S04]  /*8130*/  @P4 LDG.E.U8 R35, desc[UR22][R38.64] ;  /* 0x0000001626234981 */ /* 0x000128000c1e1100 */
[----:B------:R-:W-:Y:S01]  /*8140*/  STS.U8 [R40+UR9+0x4780], R36 ;  /* 0x0047802428007988 */ /* 0x000fe20008000009 */
[----:B0-----:R-:W-:Y:S02]  /*8150*/  @P4 IMAD.MOV.U32 R38, RZ, RZ, R41 ;  /* 0x000000ffff264224 */ /* 0x001fe400078e0029 */
[----:B------:R-:W-:Y:S01]  /*8160*/  @P4 IMAD.MOV.U32 R39, RZ, RZ, R42 ;  /* 0x000000ffff274224 */ /* 0x000fe200078e002a */
[----:B------:R-:W-:Y:S04]  /*8170*/  STS.U8 [R40+UR9+0xb80], R31 ;  /* 0x000b801f28007988 */ /* 0x000fe80008000009 */
[----:B------:R0:W-:Y:S02]  /*8180*/  STS.U8 [R40+UR9+0x4b80], R30 ;  /* 0x004b801e28007988 */ /* 0x0001e40008000009 */
[----:B0-----:R-:W-:-:S06]  /*8190*/  PRMT R30, RZ, 0x7610, R30 ;  /* 0x00007610ff1e7816 */ /* 0x001fcc000000001e */
[----:B------:R-:W4:Y:S01]  /*81a0*/  @P4 LDG.E.U8 R30, desc[UR22][R38.64] ;  /* 0x00000016261e4981 */ /* 0x000f22000c1e1100 */
[----:B------:R-:W-:-:S04]  /*81b0*/  UIMAD UR4, UR10, 0x37, URZ ;  /* 0x000000370a0478a4 */ /* 0x000fc8000f8e02ff */
[----:B------:R-:W-:Y:S02]  /*81c0*/  USHF.R.S32.HI UR5, URZ, 0x1f, UR4 ;  /* 0x0000001fff057899 */ /* 0x000fe40008011404 */
[----:B------:R-:W-:Y:S01]  /*81d0*/  IADD3 R36, P2, PT, R2, UR4, RZ ;  /* 0x0000000402247c10 */ /* 0x000fe2000ff5e0ff */
[----:B------:R0:W-:Y:S01]  /*81e0*/  STL [R1+0x1a8], R41 ;  /* 0x0001a82901007387 */ /* 0x0001e20000100800 */
[----:B------:R-:W-:-:S03]  /*81f0*/  PRMT R31, RZ, 0x7610, R31 ;  /* 0x00007610ff1f7816 */ /* 0x000fc6000000001f */
[----:B------:R1:W-:Y:S01]  /*8200*/  STL [R1+0x1a4], R42 ;  /* 0x0001a42a01007387 */ /* 0x0003e20000100800 */
[----:B0-----:R-:W-:-:S03]  /*8210*/  IADD3.X R41, PT, PT, R3, UR5, RZ, P2, !PT ;  /* 0x0000000503297c10 */ /* 0x001fc600097fe4ff */
[----:B-1----:R-:W4:Y:S04]  /*8220*/  LDL.LU R42, [R1+0x9c] ;  /* 0x00009c00012a7983 */ /* 0x002f280000300800 */
[----:B------:R-:W-:Y:S04]  /*8230*/  STL [R1+0x1b0], R36 ;  /* 0x0001b02401007387 */ /* 0x000fe80000100800 */
[----:B------:R0:W-:Y:S02]  /*8240*/  STS.U8 [R40+UR9+0xf80], R34 ;  /* 0x000f802228007988 */ /* 0x0001e40008000009 */
[----:B0-----:R-:W-:-:S02]  /*8250*/  IADD3 R34, P2, PT, R4, UR4, RZ ;  /* 0x0000000404227c10 */ /* 0x001fc4000ff5e0ff */
[----:B---3--:R0:W-:Y:S02]  /*8260*/  STS.U8 [R40+UR9+0x4f80], R33 ;  /* 0x004f802128007988 */ /* 0x0081e40008000009 */
[----:B0-----:R-:W-:Y:S02]  /*8270*/  @P3 IMAD.MOV.U32 R33, RZ, RZ, R41 ;  /* 0x000000ffff213224 */ /* 0x001fe400078e0029 */
[----:B------:R0:W-:Y:S02]  /*8280*/  STS.U8 [R40+UR9+0x1380], R32 ;  /* 0x0013802028007988 */ /* 0x0001e40008000009 */
[----:B0-----:R-:W-:Y:S01]  /*8290*/  @P3 IMAD.MOV.U32 R32, RZ, RZ, R36 ;  /* 0x000000ffff203224 */ /* 0x001fe200078e0024 */
[----:B------:R-:W-:-:S04]  /*82a0*/  IADD3.X R36, PT, PT, R5, UR5, RZ, P2, !PT ;  /* 0x0000000505247c10 */ /* 0x000fc800097fe4ff */
[----:B------:R0:W3:Y:S02]  /*82b0*/  @P3 LDG.E.U8 R31, desc[UR22][R32.64] ;  /* 0x00000016201f3981 */ /* 0x0000e4000c1e1100 */
[----:B0-----:R-:W-:Y:S02]  /*82c0*/  @P3 IMAD.MOV.U32 R32, RZ, RZ, R34 ;  /* 0x000000ffff203224 */ /* 0x001fe400078e0022 */
[----:B------:R-:W-:Y:S01]  /*82d0*/  @P3 IMAD.MOV.U32 R33, RZ, RZ, R36 ;  /* 0x000000ffff213224 */ /* 0x000fe200078e0024 */
[----:B--2---:R-:W-:Y:S04]  /*82e0*/  STS.U8 [R40+UR9+0x5380], R37 ;  /* 0x0053802528007988 */ /* 0x004fe80008000009 */
[----:B----4-:R-:W-:Y:S04]  /*82f0*/  STS.U8 [R40+UR9+0x1780], R35 ;  /* 0x0017802328007988 */ /* 0x010fe80008000009 */
[----:B------:R0:W-:Y:S02]  /*8300*/  STS.U8 [R40+UR9+0x5780], R30 ;  /* 0x0057801e28007988 */ /* 0x0001e40008000009 */
[----:B0-----:R-:W-:-:S06]  /*8310*/  PRMT R30, RZ, 0x7610, R30 ;  /* 0x00007610ff1e7816 */ /* 0x001fcc000000001e */
[----:B------:R0:W2:Y:S01]  /*8320*/  @P3 LDG.E.U8 R30, desc[UR22][R32.64] ;  /* 0x00000016201e3981 */ /* 0x0000a2000c1e1100 */
[----:B------:R-:W-:-:S03]  /*8330*/  UIMAD UR4, UR10, 0x3f, URZ ;  /* 0x0000003f0a0478a4 */ /* 0x000fc6000f8e02ff */
[----:B------:R-:W-:Y:S01]  /*8340*/  STL [R1+0x1ac], R41 ;  /* 0x0001ac2901007387 */ /* 0x000fe20000100800 */
[----:B------:R-:W-:-:S03]  /*8350*/  USHF.R.S32.HI UR5, URZ, 0x1f, UR4 ;  /* 0x0000001fff057899 */ /* 0x000fc60008011404 */
[----:B------:R1:W-:Y:S02]  /*8360*/  STL [R1+0x1b8], R34 ;  /* 0x0001b82201007387 */ /* 0x0003e40000100800 */
[----:B-1----:R-:W-:-:S04]  /*8370*/  IADD3 R34, P2, PT, R2, UR4, RZ ;  /* 0x0000000402227c10 */ /* 0x002fc8000ff5e0ff */
[----:B------:R-:W-:Y:S01]  /*8380*/  IADD3.X R35, PT, PT, R3, UR5, RZ, P2, !PT ;  /* 0x0000000503237c10 */ /* 0x000fe200097fe4ff */
[----:B0-----:R-:W-:-:S04]  /*8390*/  @!P1 IMAD.MOV.U32 R32, RZ, RZ, R34 ;  /* 0x000000ffff209224 */ /* 0x001fc800078e0022 */
[----:B------:R-:W-:Y:S01]  /*83a0*/  @!P1 IMAD.MOV.U32 R33, RZ, RZ, R35 ;  /* 0x000000ffff219224 */ /* 0x000fe200078e0023 */
[----:B---3--:R-:W-:Y:S04]  /*83b0*/  STS.U8 [R40+UR9+0x1b80], R31 ;  /* 0x001b801f28007988 */ /* 0x008fe80008000009 */
[----:B--2---:R0:W-:Y:S02]  /*83c0*/  STS.U8 [R40+UR9+0x5b80], R30 ;  /* 0x005b801e28007988 */ /* 0x0041e40008000009 */
[----:B0-----:R-:W-:-:S06]  /*83d0*/  PRMT R30, RZ, 0x7610, R30 ;  /* 0x00007610ff1e7816 */ /* 0x001fcc000000001e */
[----:B------:R0:W2:Y:S01]  /*83e0*/  @!P1 LDG.E.U8 R30, desc[UR22][R32.64] ;  /* 0x00000016201e9981 */ /* 0x0000a2000c1e1100 */
[----:B------:R-:W-:-:S03]  /*83f0*/  IADD3 R31, P2, PT, R4, UR4, RZ ;  /* 0x00000004041f7c10 */ /* 0x000fc6000ff5e0ff */
[----:B------:R-:W-:Y:S04]  /*8400*/  STL [R1+0x1b4], R36 ;  /* 0x0001b42401007387 */ /* 0x000fe80000100800 */
[----:B------:R1:W-:Y:S01]  /*8410*/  STL [R1+0x1c0], R34 ;  /* 0x0001c02201007387 */ /* 0x0003e20000100800 */
[----:B0-----:R-:W-:Y:S01]  /*8420*/  @!P1 IMAD.MOV.U32 R32, RZ, RZ, R31 ;  /* 0x000000ffff209224 */ /* 0x001fe200078e001f */
[----:B-1----:R-:W-:-:S05]  /*8430*/  IADD3.X R34, PT, PT, R5, UR5, RZ, P2, !PT ;  /* 0x0000000505227c10 */ /* 0x002fca00097fe4ff */
[----:B------:R-:W-:Y:S01]  /*8440*/  @!P1 IMAD.MOV.U32 R33, RZ, RZ, R34 ;  /* 0x000000ffff219224 */ /* 0x000fe200078e0022 */
[----:B------:R-:W0:Y:S01]  /*8450*/  S2R R45, SR_TID.X ;  /* 0x00000000002d7919 */ /* 0x000e220000002100 */
[----:B--2---:R1:W-:Y:S02]  /*8460*/  STS.U8 [R40+UR9+0x1f80], R30 ;  /* 0x001f801e28007988 */ /* 0x0043e40008000009 */
[----:B-1----:R-:W-:-:S06]  /*8470*/  PRMT R30, RZ, 0x7610, R30 ;  /* 0x00007610ff1e7816 */ /* 0x002fcc000000001e */
[----:B------:R-:W2:Y:S04]  /*8480*/  @!P1 LDG.E.U8 R30, desc[UR22][R32.64] ;  /* 0x00000016201e9981 */ /* 0x000ea8000c1e1100 */
[----:B------:R-:W-:Y:S04]  /*8490*/  STL [R1+0x1bc], R35 ;  /* 0x0001bc2301007387 */ /* 0x000fe80000100800 */
[----:B------:R-:W-:Y:S04]  /*84a0*/  STL [R1+0x1c8], R31 ;  /* 0x0001c81f01007387 */ /* 0x000fe80000100800 */
[----:B------:R-:W-:Y:S04]  /*84b0*/  STL [R1+0x1c4], R34 ;  /* 0x0001c42201007387 */ /* 0x000fe80000100800 */
[----:B--2---:R0:W-:Y:S02]  /*84c0*/  STS.U8 [R40+UR9+0x5f80], R30 ;  /* 0x005f801e28007988 */ /* 0x0041e40008000009 */
[----:B0-----:R-:W-:-:S04]  /*84d0*/  SHF.R.S32.HI R30, RZ, 0x7, R45 ;  /* 0x00000007ff1e7819 */ /* 0x001fc8000001142d */
[----:B------:R-:W-:-:S04]  /*84e0*/  SGXT R30, R30, 0x1 ;  /* 0x000000011e1e781a */ /* 0x000fc80000000200 */
[----:B------:R-:W-:-:S04]  /*84f0*/  LOP3.LUT R30, R30, 0x90, RZ, 0xc0, !PT ;  /* 0x000000901e1e7812 */ /* 0x000fc800078ec0ff */
[----:B------:R-:W-:-:S05]  /*8500*/  LOP3.LUT R30, R30, 0x7f, R45, 0x78, !PT ;  /* 0x0000007f1e1e7812 */ /* 0x000fca00078e782d */
[----:B------:R-:W-:Y:S04]  /*8510*/  STS.U8 [R30+UR9+0x10000], R42 ;  /* 0x0100002a1e007988 */ /* 0x000fe80008000009 */
[----:B------:R0:W-:Y:S02]  /*8520*/  STS.U8 [R30+UR9+0x10200], R6 ;  /* 0x010200061e007988 */ /* 0x0001e40008000009 */
[----:B0-----:R-:W-:Y:S02]  /*8530*/  LOP3.LUT R30, R30, 0x20, RZ, 0x3c, !PT ;  /* 0x000000201e1e7812 */ /* 0x001fe400078e3cff */
[----:B------:R0:W5:Y:S04]  /*8540*/  LDL.LU R6, [R1+0x520] ;  /* 0x0005200001067983 */ /* 0x0001680000300800 */
[----:B------:R1:W-:Y:S04]  /*8550*/  STS.U8 [R30+UR9+0x10100], R7 ;  /* 0x010100071e007988 */ /* 0x0003e80008000009 */
[----:B------:R2:W-:Y:S01]  /*8560*/  STS.U8 [R30+UR9+0x10300], R0 ;  /* 0x010300001e007988 */ /* 0x0005e20008000009 */
[----:B------:R3:W-:Y:S06]  /*8570*/  MEMBAR.ALL.CTA ;  /* 0x0000000000007992 */ /* 0x0007ec0000008000 */
[----:B---3--:R-:W3:Y:S04]  /*8580*/  FENCE.VIEW.ASYNC.S ;  /* 0x00000000000073c6 */ /* 0x008ee80000000000 */
[----:B-1----:R0:W5:Y:S04]  /*8590*/  LDL.LU R7, [R1+0x51c] ;  /* 0x00051c0001077983 */ /* 0x0021680000300800 */
[----:B--2---:R0:W5:Y:S01]  /*85a0*/  LDL.LU R0, [R1+0x518] ;  /* 0x0005180001007983 */ /* 0x0041620000300800 */
[----:B------:R-:W-:Y:S01]  /*85b0*/  VIADD R43, R43, 0x3f ;  /* 0x0000003f2b2b7836 */ /* 0x000fe20000000000 */
[----:B---3--:R-:W-:Y:S01]  /*85c0*/  BAR.SYNC.DEFER_BLOCKING 0x0 ;  /* 0x0000000000007b1d */ /* 0x008fe20000010000 */
[----:B------:R-:W-:-:S04]  /*85d0*/  ISETP.NE.U32.AND P1, PT, RZ, UR14, PT ;  /* 0x0000000eff007c0c */ /* 0x000fc8000bf25070 */
[C---:B------:R-:W-:Y:S02]  /*85e0*/  ISETP.LT.OR P2, PT, R43.reuse, 0x40, P1 ;  /* 0x000000402b00780c */ /* 0x040fe40000f41670 */
[----:B------:R-:W-:-:S11]  /*85f0*/  ISETP.GE.AND P3, PT, R43, 0x80, PT ;  /* 0x000000802b00780c */ /* 0x000fd60003f66270 */
[----:B0-----:R-:W-:Y:S05]  /*8600*/  @P2 BRA `(.L_x_6) ;  /* 0x0000000000dc2947 */ /* 0x001fea0003800000 */
[----:B------:R-:W-:Y:S02]  /*8610*/  USHF.R.U32.HI UR14, URZ, 0x4, UR9 ;  /* 0x00000004ff0e7899 */ /* 0x000fe40008011609 */
[----:B------:R-:W-:Y:S02]  /*8620*/  UIADD3 UR5, UPT, UPT, UR9, 0x10000, URZ ;  /* 0x0001000009057890 */ /* 0x000fe4000fffe0ff */
[----:B------:R-:W-:Y:S02]  /*8630*/  USGXT.U32 UR14, UR14, 0xe ;  /* 0x0000000e0e0e789a */ /* 0x000fe40008000000 */
[----:B------:R-:W-:Y:S02]  /*8640*/  USHF.R.U32.HI UR5, URZ, 0x4, UR5 ;  /* 0x00000004ff057899 */ /* 0x000fe40008011605 */
[----:B------:R-:W-:Y:S01]  /*8650*/  UIADD3 UR34, UP1, UPT, UR14, 0x100, URZ ;  /* 0x000001000e227890 */ /* 0x000fe2000ff3e0ff */
[----:B------:R-:W-:Y:S01]  /*8660*/  UMOV UR4, URZ ;  /* 0x000000ff00047c82 */ /* 0x000fe20008000000 */
[----:B------:R-:W-:-:S02]  /*8670*/  USGXT.U32 UR6, UR5, 0xe ;  /* 0x0000000e0506789a */ /* 0x000fc40008000000 */
[----:B------:R-:W-:Y:S01]  /*8680*/  UIADD3.X UR35, UPT, UPT, UR4, 0x40004040, URZ, UP1, !UPT ;  /* 0x4000404004237890 */ /* 0x000fe20008ffe4ff */
[----:B------:R-:W-:Y:S02]  /*8690*/  UMOV UR5, URZ ;  /* 0x000000ff00057c82 */ /* 0x000fe40008000000 */
[----:B------:R-:W-:Y:S01]  /*86a0*/  UMOV UR4, UR13 ;  /* 0x0000000d00047c82 */ /* 0x000fe20008000000 */
[----:B------:R-:W-:Y:S01]  /*86b0*/  UMOV UR16, 0xfffffffe ;  /* 0xfffffffe00107882 */ /* 0x000fe20000000000 */
[----:B------:R-:W-:Y:S01]  /*86c0*/  UMOV UR17, 0x7fffbfdf ;  /* 0x7fffbfdf00117882 */ /* 0x000fe20000000000 */
[----:B------:R-:W-:Y:S01]  /*86d0*/  UMOV UR7, URZ ;  /* 0x000000ff00077c82 */ /* 0x000fe20008000000 */
[----:B------:R-:W-:Y:S01]  /*86e0*/  UMOV UR47, UR4 ;  /* 0x00000004002f7c82 */ /* 0x000fe20008000000 */
[----:B------:R-:W-:Y:S02]  /*86f0*/  UIADD3.64 UR4, UPT, UPT, UR6, -UR16, URZ ;  /* 0x8000001006047297 */ /* 0x000fe4000fffe0ff */
[----:B------:R-:W-:-:S02]  /*8700*/  UIADD3 UR36, UPT, UPT, UR8, 0x10, URZ ;  /* 0x0000001008247890 */ /* 0x000fc4000fffe0ff */
[----:B------:R-:W-:Y:S02]  /*8710*/  UIADD3.64 UR16, UPT, UPT, UR34, 0x100, URZ ;  /* 0x0000010022107897 */ /* 0x000fe4000fffe0ff */
[----:B------:R-:W-:Y:S02]  /*8720*/  UIADD3 UR50, UPT, UPT, UR8, 0x10, URZ ;  /* 0x0000001008327890 */ /* 0x000fe4000fffe0ff */
[----:B------:R-:W-:Y:S02]  /*8730*/  UIADD3.64 UR38, UPT, UPT, UR34, 0x200, URZ ;  /* 0x0000020022267897 */ /* 0x000fe4000fffe0ff */
[----:B------:R-:W-:Y:S02]  /*8740*/  UIADD3 UR37, UPT, UPT, UR8, 0x20, URZ ;  /* 0x0000002008257890 */ /* 0x000fe4000fffe0ff */
[----:B------:R-:W-:Y:S02]  /*8750*/  UIADD3.64 UR40, UPT, UPT, UR34, 0x300, URZ ;  /* 0x0000030022287897 */ /* 0x000fe4000fffe0ff */
[----:B------:R-:W-:-:S02]  /*8760*/  UIADD3 UR51, UPT, UPT, UR8, 0x20, URZ ;  /* 0x0000002008337890 */ /* 0x000fc4000fffe0ff */
[----:B------:R-:W-:Y:S02]  /*8770*/  UIADD3.64 UR42, UPT, UPT, UR34, 0x400, URZ ;  /* 0x00000400222a7897 */ /* 0x000fe4000fffe0ff */
[----:B------:R-:W-:Y:S02]  /*8780*/  UIADD3 UR46, UPT, UPT, UR8, 0x30, URZ ;  /* 0x00000030082e7890 */ /* 0x000fe4000fffe0ff */
[----:B------:R-:W-:Y:S01]  /*8790*/  UIADD3.64 UR44, UPT, UPT, UR34, 0x500, URZ ;  /* 0x00000500222c7897 */ /* 0x000fe2000fffe0ff */
[----:B------:R-:W-:Y:S01]  /*87a0*/  UMOV UR20, 0x0 ;  /* 0x0000000000147882 */ /* 0x000fe20000000000 */
[----:B------:R-:W-:Y:S01]  /*87b0*/  UMOV UR21, 0x8048010 ;  /* 0x0804801000157882 */ /* 0x000fe20000000000 */
[----:B------:R-:W-:Y:S01]  /*87c0*/  UIADD3 UR52, UPT, UPT, UR8, 0x30, URZ ;  /* 0x0000003008347890 */ /* 0x000fe2000fffe0ff */
[----:B------:R-:W-:Y:S01]  /*87d0*/  UMOV UR15, 0x40004040 ;  /* 0x40004040000f7882 */ /* 0x000fe20000000000 */
[----:B------:R-:W-:Y:S01]  /*87e0*/  UIADD3.64 UR48, UPT, UPT, UR34, 0x600, URZ ;  /* 0x0000060022307897 */ /* 0x000fe2000fffe0ff */
[----:B------:R-:W-:Y:S01]  /*87f0*/  UMOV UR7, 0x80004020 ;  /* 0x8000402000077882 */ /* 0x000fe20000000000 */
[----:B------:R-:W-:Y:S01]  /*8800*/  UMOV UR28, 0x0 ;  /* 0x00000000001c7882 */ /* 0x000fe20000000000 */
[----:B------:R-:W-:Y:S01]  /*8810*/  UMOV UR29, 0x8048010 ;  /* 0x08048010001d7882 */ /* 0x000fe20000000000 */
[----:B------:R-:W-:Y:S01]  /*8820*/  UMOV UR26, 0x0 ;  /* 0x00000000001a7882 */ /* 0x000fe20000000000 */
[----:B------:R-:W-:Y:S01]  /*8830*/  UMOV UR27, 0x8048010 ;  /* 0x08048010001b7882 */ /* 0x000fe20000000000 */
[----:B------:R0:W-:Y:S01]  /*8840*/  UTCQMMA gdesc[UR14], gdesc[UR6], tmem[UR8], tmem[UR20], idesc[UR21], !UPT ;  /* 0x00ff14060e0075ea */ /* 0x0001e2000f800308 */
[----:B------:R-:W-:Y:S01]  /*8850*/  UMOV UR18, 0x0 ;  /* 0x0000000000127882 */ /* 0x000fe20000000000 */
[----:B------:R-:W-:Y:S01]  /*8860*/  UMOV UR19, 0x8048010 ;  /* 0x0804801000137882 */ /* 0x000fe20000000000 */
[----:B------:R0:W-:Y:S01]  /*8870*/  UTCQMMA gdesc[UR34], gdesc[UR4], tmem[UR8], tmem[UR28], idesc[UR29], UPT ;  /* 0x00ff1c04220075ea */ /* 0x0001e2000b800308 */
        /* <DEDUP_REMOVED lines=12> */
[----:B------:R0:W-:Y:S01]  /*8940*/  UTCQMMA gdesc[UR44], gdesc[UR6], tmem[UR46], tmem[UR32], idesc[UR33], !UPT ;  /* 0x00ff20062c0075ea */ /* 0x0001e2000f80032e */
[----:B------:R0:W-:Y:S01]  /*8950*/  UTCQMMA gdesc[UR48], gdesc[UR4], tmem[UR52], tmem[UR54], idesc[UR55], UPT ;  /* 0x00ff3604300075ea */ /* 0x0001e2000b800334 */
[----:B------:R0:W-:Y:S01]  /*8960*/  UTCBAR [UR47], URZ ;  /* 0x000000ff2f0073e9 */ /* 0x0001e200080000ff */
[----:B------:R-:W-:Y:S01]  /*8970*/  NOP ;  /* 0x0000000000007918 */ /* 0x000fe20000000000 */
.L_x_6:
[----:B0-----:R-:W-:Y:S01]  /*8980*/  UMOV UR4, URZ ;  /* 0x000000ff00047c82 */ /* 0x001fe20008000000 */
[----:B------:R-:W-:Y:S05]  /*8990*/  @!P3 BRA `(.L_x_7) ;  /* 0x0000008400d8b947 */ /* 0x000fea0003800000 */
[----:B------:R-:W-:Y:S01]  /*89a0*/  SHF.R.S32.HI R30, RZ, 0x1f, R43 ;  /* 0x0000001fff1e7819 */ /* 0x000fe2000001142b */
[----:B------:R-:W-:Y:S01]  /*89b0*/  UIADD3 UR4, UPT, UPT, UR9, 0x8000, URZ ;  /* 0x0000800009047890 */ /* 0x000fe2000fffe0ff */
[----:B------:R-:W-:Y:S02]  /*89c0*/  UMOV UR5, URZ ;  /* 0x000000ff00057c82 */ /* 0x000fe40008000000 */
[----:B------:R-:W-:Y:S01]  /*89d0*/  LEA.HI R30, R30, R43, RZ, 0x6 ;  /* 0x0000002b1e1e7211 */ /* 0x000fe200078f30ff */
[----:B------:R-:W-:Y:S02]  /*89e0*/  USHF.R.U32.HI UR18, URZ, 0x4, UR4 ;  /* 0x00000004ff127899 */ /* 0x000fe40008011604 */
[----:B------:R-:W-:Y:S01]  /*89f0*/  UIADD3 UR4, UPT, UPT, UR9, 0x10400, URZ ;  /* 0x0001040009047890 */ /* 0x000fe2000fffe0ff */
[----:B------:R-:W-:Y:S01]  /*8a00*/  SHF.R.S32.HI R30, RZ, 0x6, R30 ;  /* 0x00000006ff1e7819 */ /* 0x000fe2000001141e */
[----:B------:R-:W-:Y:S02]  /*8a10*/  USGXT.U32 UR18, UR18, 0xe ;  /* 0x0000000e1212789a */ /* 0x000fe40008000000 */
[----:B------:R-:W-:Y:S01]  /*8a20*/  USHF.R.U32.HI UR4, URZ, 0x4, UR4 ;  /* 0x00000004ff047899 */ /* 0x000fe20008011604 */
[----:B------:R-:W-:Y:S01]  /*8a30*/  VIMNMX R30, PT, PT, R30, 0x2, !PT ;  /* 0x000000021e1e7848 */ /* 0x000fe20007fe0100 */
[----:B------:R-:W-:-:S02]  /*8a40*/  UIADD3 UR26, UP1, UPT, UR18, 0x100, URZ ;  /* 0x00000100121a7890 */ /* 0x000fc4000ff3e0ff */
[----:B------:R-:W-:Y:S02]  /*8a50*/  USGXT.U32 UR4, UR4, 0xe ;  /* 0x0000000e0404789a */ /* 0x000fe40008000000 */
[----:B------:R-:W-:Y:S01]  /*8a60*/  VIADD R31, R30, 0xffffffff ;  /* 0xffffffff1e1f7836 */ /* 0x000fe20000000000 */
[----:B------:R-:W-:Y:S01]  /*8a70*/  UIADD3.X UR27, UPT, UPT, UR5, 0x40004040, URZ, UP1, !UPT ;  /* 0x40004040051b7890 */ /* 0x000fe20008ffe4ff */
[----:B------:R-:W-:Y:S01]  /*8a80*/  IMAD.MOV.U32 R30, RZ, RZ, RZ ;  /* 0x000000ffff1e7224 */ /* 0x000fe200078e00ff */
[----:B------:R-:W-:Y:S01]  /*8a90*/  UMOV UR14, 0xfffffffe ;  /* 0xfffffffe000e7882 */ /* 0x000fe20000000000 */
[----:B------:R-:W-:Y:S01]  /*8aa0*/  UMOV UR15, 0x7fffbfdf ;  /* 0x7fffbfdf000f7882 */ /* 0x000fe20000000000 */
[----:B------:R0:W-:Y:S01]  /*8ab0*/  STL [R1+0x4bc], R31 ;  /* 0x0004bc1f01007387 */ /* 0x0001e20000100800 */
[----:B------:R-:W-:Y:S01]  /*8ac0*/  USHF.L.U32 UR10, UR10, 0x6, URZ ;  /* 0x000000060a0a7899 */ /* 0x000fe200080006ff */
[----:B------:R-:W1:Y:S01]  /*8ad0*/  LDCU UR57, c[0x0][0x3ac] ;  /* 0x00007580ff3977ac */ /* 0x000e620008000800 */
[----:B------:R-:W-:-:S02]  /*8ae0*/  UIADD3.64 UR14, UPT, UPT, UR4, -UR14, URZ ;  /* 0x8000000e040e7297 */ /* 0x000fc4000fffe0ff */
[----:B------:R-:W-:Y:S02]  /*8af0*/  UIADD3.64 UR28, UPT, UPT, UR26, 0x100, URZ ;  /* 0x000001001a1c7897 */ /* 0x000fe4000fffe0ff */
[----:B------:R-:W-:Y:S02]  /*8b00*/  UIADD3.64 UR30, UPT, UPT, UR26, 0x200, URZ ;  /* 0x000002001a1e7897 */ /* 0x000fe4000fffe0ff */
[----:B------:R-:W-:Y:S02]  /*8b10*/  UIADD3.64 UR32, UPT, UPT, UR26, 0x300, URZ ;  /* 0x000003001a207897 */ /* 0x000fe4000fffe0ff */
[----:B------:R-:W-:Y:S02]  /*8b20*/  UIADD3.64 UR34, UPT, UPT, UR26, 0x400, URZ ;  /* 0x000004001a227897 */ /* 0x000fe4000fffe0ff */
[----:B------:R-:W-:Y:S02]  /*8b30*/  UIADD3.64 UR36, UPT, UPT, UR26, 0x500, URZ ;  /* 0x000005001a247897 */ /* 0x000fe4000fffe0ff */
[----:B------:R-:W-:Y:S01]  /*8b40*/  UIADD3.64 UR38, UPT, UPT, UR26, 0x600, URZ ;  /* 0x000006001a267897 */ /* 0x000fe2000fffe0ff */
[----:B------:R-:W-:Y:S01]  /*8b50*/  UMOV UR24, 0x1 ;  /* 0x0000000100187882 */ /* 0x000fe20000000000 */
[----:B------:R-:W-:Y:S01]  /*8b60*/  UMOV UR16, UR4 ;  /* 0x0000000400107c82 */ /* 0x000fe20008000000 */
[----:B0-----:R-:W-:-:S09]  /*8b70*/  UMOV UR17, 0x80004020 ;  /* 0x8000402000117882 */ /* 0x001fd20000000000 */
.L_x_10:
[----:B------:R-:W2:Y:S04]  /*8b80*/  LDL.LU R56, [R1+0x1c8] ;  /* 0x0001c80001387983 */ /* 0x000ea80000300800 */
[----:B------:R-:W3:Y:S04]  /*8b90*/  LDL.LU R55, [R1+0x4a0] ;  /* 0x0004a00001377983 */ /* 0x000ee80000300800 */
[----:B------:R-:W4:Y:S04]  /*8ba0*/  LDL.LU R54, [R1+0x1c0] ;  /* 0x0001c00001367983 */ /* 0x000f280000300800 */
        /* <DEDUP_REMOVED lines=19> */
[----:B------:R-:W4:Y:S01]  /*8ce0*/  LDL.LU R31, [R1+0x460] ;  /* 0x00046000011f7983 */ /* 0x000f220000300800 */
[----:B-1----:R-:W-:-:S03]  /*8cf0*/  USHF.L.U32 UR6, UR57, 0x6, URZ ;  /* 0x0000000639067899 */ /* 0x002fc600080006ff */
[----:B------:R-:W4:Y:S01]  /*8d00*/  LDL.LU R34, [R1+0x47c] ;  /* 0x00047c0001227983 */ /* 0x000f220000300800 */
[----:B------:R-:W-:-:S03]  /*8d10*/  USHF.R.S32.HI UR7, URZ, 0x1f, UR6 ;  /* 0x0000001fff077899 */ /* 0x000fc60008011406 */
[----:B------:R-:W4:Y:S01]  /*8d20*/  LDL.LU R33, [R1+0x458] ;  /* 0x0004580001217983 */ /* 0x000f220000300800 */
[----:B------:R-:W-:Y:S01]  /*8d30*/  USHF.R.S32.HI UR4, URZ, 0x1f, UR10 ;  /* 0x0000001fff047899 */ /* 0x000fe2000801140a */
[----:B------:R-:W-:Y:S01]  /*8d40*/  IMAD.U32 R30, R30, -0x80000000, RZ ;  /* 0x800000001e1e7824 */ /* 0x000fe200078e00ff */
[----:B--2---:R-:W-:Y:S02]  /*8d50*/  IADD3 R56, P2, PT, R56, UR10, RZ ;  /* 0x0000000a38387c10 */ /* 0x004fe4000ff5e0ff */
[----:B---3--:R-:W-:-:S03]  /*8d60*/  IADD3 R55, P6, PT, R55, UR6, RZ ;  /* 0x0000000637377c10 */ /* 0x008fc6000ffde0ff */
[----:B------:R-:W-:Y:S01]  /*8d70*/  STL [R1+0x1c8], R56 ;  /* 0x0001c83801007387 */ /* 0x000fe20000100800 */
[----:B----4-:R-:W-:-:S03]  /*8d80*/  IADD3 R54, P3, PT, R54, UR10, RZ ;  /* 0x0000000a36367c10 */ /* 0x010fc6000ff7e0ff */
[----:B------:R-:W-:Y:S01]  /*8d90*/  STL [R1+0x4a0], R55 ;  /* 0x0004a03701007387 */ /* 0x000fe20000100800 */
[----:B------:R-:W-:-:S03]  /*8da0*/  IADD3 R53, P5, PT, R53, UR6, RZ ;  /* 0x0000000635357c10 */ /* 0x000fc6000ffbe0ff */
[----:B------:R-:W-:Y:S01]  /*8db0*/  STL [R1+0x1c0], R54 ;  /* 0x0001c03601007387 */ /* 0x000fe20000100800 */
[----:B------:R-:W-:-:S03]  /*8dc0*/  IADD3 R52, P4, PT, R52, UR6, RZ ;  /* 0x0000000634347c10 */ /* 0x000fc6000ff9e0ff */
[----:B------:R-:W-:Y:S01]  /*8dd0*/  STL [R1+0x498], R53 ;  /* 0x0004983501007387 */ /* 0x000fe20000100800 */
[----:B------:R-:W-:-:S03]  /*8de0*/  IADD3.X R51, PT, PT, R51, UR7, RZ, P6, !PT ;  /* 0x0000000733337c10 */ /* 0x000fc6000b7fe4ff */
        /* <DEDUP_REMOVED lines=32> */
[----:B------:R-:W2:Y:S01]  /*8ff0*/  LDL.LU R59, [R1+0x474] ;  /* 0x00047400013b7983 */ /* 0x000ea20000300800 */
[----:B------:R-:W-:-:S03]  /*9000*/  IADD3 R31, P2, PT, R31, UR10, RZ ;  /* 0x0000000a1f1f7c10 */ /* 0x000fc6000ff5e0ff */
[----:B------:R-:W-:Y:S04]  /*9010*/  STL [R1+0x468], R36 ;  /* 0x0004682401007387 */ /* 0x000fe80000100800 */
[----:B------:R0:W-:Y:S04]  /*9020*/  STL [R1+0x460], R31 ;  /* 0x0004601f01007387 */ /* 0x0001e80000100800 */
[----:B------:R-:W-:Y:S04]  /*9030*/  STL [R1+0x29c], R35 ;  /* 0x00029c2301007387 */ /* 0x000fe80000100800 */
[----:B0-----:R-:W3:Y:S01]  /*9040*/  LDL.LU R31, [R1+0x450] ;  /* 0x00045000011f7983 */ /* 0x001ee20000300800 */
[----:B------:R-:W-:-:S03]  /*9050*/  IADD3.X R34, PT, PT, R34, UR4, RZ, P3, !PT ;  /* 0x0000000422227c10 */ /* 0x000fc60009ffe4ff */
[----:B------:R-:W4:Y:S01]  /*9060*/  LDL.LU R58, [R1+0x46c] ;  /* 0x00046c00013a7983 */ /* 0x000f220000300800 */
[----:B------:R-:W-:-:S03]  /*9070*/  IADD3 R33, P3, PT, R33, UR10, RZ ;  /* 0x0000000a21217c10 */ /* 0x000fc6000ff7e0ff */
[----:B------:R0:W-:Y:S04]  /*9080*/  STL [R1+0x47c], R34 ;  /* 0x00047c2201007387 */ /* 0x0001e80000100800 */
[----:B0-----:R-:W4:Y:S04]  /*9090*/  LDL.LU R34, [R1+0x448] ;  /* 0x0004480001227983 */ /* 0x001f280000300800 */
[----:B------:R-:W4:Y:S04]  /*90a0*/  LDL.LU R57, [R1+0x464] ;  /* 0x0004640001397983 */ /* 0x000f280000300800 */
[----:B------:R-:W4:Y:S04]  /*90b0*/  LDL.LU R56, [R1+0x440] ;  /* 0x0004400001387983 */ /* 0x000f280000300800 */
[----:B------:R-:W4:Y:S04]  /*90c0*/  LDL.LU R55, [R1+0x45c] ;  /* 0x00045c0001377983 */ /* 0x000f280000300800 */
[----:B------:R0:W-:Y:S04]  /*90d0*/  STL [R1+0x458], R33 ;  /* 0x0004582101007387 */ /* 0x0001e80000100800 */
        /* <DEDUP_REMOVED lines=20> */
[----:B0-----:R-:W4:Y:S01]  /*9220*/  LDL.LU R33, [R1+0x418] ;  /* 0x0004180001217983 */ /* 0x001f220000300800 */
[----:B--2---:R-:W-:-:S02]  /*9230*/  IADD3.X R59, PT, PT, R59, UR4, RZ, P6, !PT ;  /* 0x000000043b3b7c10 */ /* 0x004fc4000b7fe4ff */
[----:B---3--:R-:W-:-:S05]  /*9240*/  IADD3 R31, P6, PT, R31, UR10, RZ ;  /* 0x0000000a1f1f7c10 */ /* 0x008fca000ffde0ff */
[----:B------:R0:W-:Y:S04]  /*9250*/  STL [R1+0x450], R31 ;  /* 0x0004501f01007387 */ /* 0x0001e80000100800 */
[----:B0-----:R-:W2:Y:S01]  /*9260*/  LDL.LU R31, [R1+0x27c] ;  /* 0x00027c00011f7983 */ /* 0x001ea20000300800 */
[----:B----4-:R-:W-:Y:S02]  /*9270*/  IADD3.X R58, PT, PT, R58, UR4, RZ, P5, !PT ;  /* 0x000000043a3a7c10 */ /* 0x010fe4000affe4ff */
[----:B------:R-:W-:Y:S01]  /*9280*/  IADD3 R34, P5, PT, R34, UR10, RZ ;  /* 0x0000000a22227c10 */ /* 0x000fe2000ffbe0ff */
[----:B------:R-:W-:Y:S01]  /*9290*/  STL [R1+0x474], R59 ;  /* 0x0004743b01007387 */ /* 0x000fe20000100800 */
[----:B------:R-:W-:-:S03]  /*92a0*/  IADD3.X R57, PT, PT, R57, UR4, RZ, P4, !PT ;  /* 0x0000000439397c10 */ /* 0x000fc6000a7fe4ff */
[----:B------:R0:W-:Y:S01]  /*92b0*/  STL [R1+0x448], R34 ;  /* 0x0004482201007387 */ /* 0x0001e20000100800 */
[----:B------:R-:W-:Y:S02]  /*92c0*/  IADD3 R56, P4, PT, R56, UR10, RZ ;  /* 0x0000000a38387c10 */ /* 0x000fe4000ff9e0ff */
[----:B------:R-:W-:Y:S01]  /*92d0*/  IADD3.X R55, PT, PT, R55, UR4, RZ, P2, !PT ;  /* 0x0000000437377c10 */ /* 0x000fe200097fe4ff */
[----:B0-----:R-:W3:Y:S04]  /*92e0*/  LDL.LU R34, [R1+0x410] ;  /* 0x0004100001227983 */ /* 0x001ee80000300800 */
        /* <DEDUP_REMOVED lines=42> */
[----:B------:R-:W-:Y:S04]  /*9590*/  STL [R1+0x28c], R37 ;  /* 0x00028c2501007387 */ /* 0x000fe80000100800 */
[----:B------:R-:W4:Y:S04]  /*95a0*/  LDL.LU R59, [R1+0x42c] ;  /* 0x00042c00013b7983 */ /* 0x000f280000300800 */
[----:B------:R-:W-:Y:S04]  /*95b0*/  STL [R1+0x420], R36 ;  /* 0x0004202401007387 */ /* 0x000fe80000100800 */
[----:B------:R0:W-:Y:S04]  /*95c0*/  STL [R1+0x418], R33 ;  /* 0x0004182101007387 */ /* 0x0001e80000100800 */
[----:B------:R-:W-:Y:S04]  /*95d0*/  STL [R1+0x284], R35 ;  /* 0x0002842301007387 */ /* 0x000fe80000100800 */
[----:B0-----:R-:W4:Y:S04]  /*95e0*/  LDL.LU R33, [R1+0x408] ;  /* 0x0004080001217983 */ /* 0x001f280000300800 */
[----:B------:R-:W4:Y:S01]  /*95f0*/  LDL.LU R58, [R1+0x424] ;  /* 0x00042400013a7983 */ /* 0x000f220000300800 */
[----:B--2---:R-:W-:-:S05]  /*9600*/  IADD3.X R31, PT, PT, R31, UR4, RZ, P3, !PT ;  /* 0x000000041f1f7c10 */ /* 0x004fca0009ffe4ff */
[----:B------:R0:W-:Y:S04]  /*9610*/  STL [R1+0x27c], R31 ;  /* 0x00027c1f01007387 */ /* 0x0001e80000100800 */
[----:B0-----:R-:W2:Y:S01]  /*9620*/  LDL.LU R31, [R1+0x400] ;  /* 0x00040000011f7983 */ /* 0x001ea20000300800 */
[----:B---3--:R-:W-:-:S03]  /*9630*/  IADD3 R34, P3, PT, R34, UR10, RZ ;  /* 0x0000000a22227c10 */ /* 0x008fc6000ff7e0ff */
[----:B------:R-:W3:Y:S04]  /*9640*/  LDL.LU R57, [R1+0x41c] ;  /* 0x00041c0001397983 */ /* 0x000ee80000300800 */
[----:B------:R-:W3:Y:S04]  /*9650*/  LDL.LU R56, [R1+0x3f8] ;  /* 0x0003f80001387983 */ /* 0x000ee80000300800 */
[----:B------:R-:W3:Y:S04]  /*9660*/  LDL.LU R55, [R1+0x414] ;  /* 0x0004140001377983 */ /* 0x000ee80000300800 */
[----:B------:R0:W-:Y:S04]  /*9670*/  STL [R1+0x410], R34 ;  /* 0x0004102201007387 */ /* 0x0001e80000100800 */
[----:B------:R-:W3:Y:S04]  /*9680*/  LDL.LU R54, [R1+0x3f0] ;  /* 0x0003f00001367983 */ /* 0x000ee80000300800 */
        /* <DEDUP_REMOVED lines=17> */
[----:B------:R-:W3:Y:S01]  /*97a0*/  LDL.LU R36, [R1+0x3d8] ;  /* 0x0003d80001247983 */ /* 0x000ee20000300800 */
[----:B----4-:R-:W-:-:S03]  /*97b0*/  IADD3.X R59, PT, PT, R59, UR4, RZ, P6, !PT ;  /* 0x000000043b3b7c10 */ /* 0x010fc6000b7fe4ff */
[----:B------:R-:W4:Y:S04]  /*97c0*/  LDL.LU R35, [R1+0x26c] ;  /* 0x00026c0001237983 */ /* 0x000f280000300800 */
[----:B0-----:R-:W4:Y:S01]  /*97d0*/  LDL.LU R34, [R1+0x3d0] ;  /* 0x0003d00001227983 */ /* 0x001f220000300800 */
[----:B------:R-:W-:Y:S02]  /*97e0*/  IADD3 R33, P6, PT, R33, UR10, RZ ;  /* 0x0000000a21217c10 */ /* 0x000fe4000ffde0ff */
[----:B------:R-:W-:-:S03]  /*97f0*/  IADD3.X R58, PT, PT, R58, UR4, RZ, P5, !PT ;  /* 0x000000043a3a7c10 */ /* 0x000fc6000affe4ff */
[----:B------:R0:W-:Y:S04]  /*9800*/  STL [R1+0x408], R33 ;  /* 0x0004082101007387 */ /* 0x0001e80000100800 */
[----:B0-----:R-:W4:Y:S04]  /*9810*/  LDL.LU R33, [R1+0x264] ;  /* 0x0002640001217983 */ /* 0x001f280000300800 */
[----:B------:R-:W-:Y:S01]  /*9820*/  STL [R1+0x42c], R59 ;  /* 0x00042c3b01007387 */ /* 0x000fe20000100800 */
[----:B--2---:R-:W-:-:S05]  /*9830*/  IADD3 R31, P5, PT, R31, UR10, RZ ;  /* 0x0000000a1f1f7c10 */ /* 0x004fca000ffbe0ff */
[----:B------:R0:W-:Y:S04]  /*9840*/  STL [R1+0x400], R31 ;  /* 0x0004001f01007387 */ /* 0x0001e80000100800 */
[----:B0-----:R-:W2:Y:S01]  /*9850*/  LDL.LU R31, [R1+0x3c8] ;  /* 0x0003c800011f7983 */ /* 0x001ea20000300800 */
[----:B---3--:R-:W-:Y:S02]  /*9860*/  IADD3.X R57, PT, PT, R57, UR4, RZ, P4, !PT ;  /* 0x0000000439397c10 */ /* 0x008fe4000a7fe4ff */
[----:B------:R-:W-:Y:S02]  /*9870*/  IADD3 R56, P4, PT, R56, UR10, RZ ;  /* 0x0000000a38387c10 */ /* 0x000fe4000ff9e0ff */
[----:B------:R-:W-:Y:S01]  /*9880*/  IADD3.X R55, PT, PT, R55, UR4, RZ, P2, !PT ;  /* 0x0000000437377c10 */ /* 0x000fe200097fe4ff */
[----:B------:R-:W-:Y:S01]  /*9890*/  STL [R1+0x424], R58 ;  /* 0x0004243a01007387 */ /* 0x000fe20000100800 */
[----:B------:R-:W-:-:S02]  /*98a0*/  IADD3 R54, P2, PT, R54, UR10, RZ ;  /* 0x0000000a36367c10 */ /* 0x000fc4000ff5e0ff */
[----:B------:R-:W-:Y:S01]  /*98b0*/  IADD3.X R53, PT, PT, R53, UR4, RZ, P3, !PT ;  /* 0x0000000435357c10 */ /* 0x000fe20009ffe4ff */
        /* <DEDUP_REMOVED lines=35> */
[----:B----4-:R-:W-:-:S03]  /*9af0*/  IADD3.X R35, PT, PT, R35, UR4, RZ, P2, !PT ;  /* 0x0000000423237c10 */ /* 0x010fc600097fe4ff */
[----:B------:R-:W-:Y:S01]  /*9b00*/  STL [R1+0x19c], R39 ;  /* 0x00019c2701007387 */ /* 0x000fe20000100800 */
[----:B------:R-:W-:-:S03]  /*9b10*/  IADD3 R34, P2, PT, R34, UR10, RZ ;  /* 0x0000000a22227c10 */ /* 0x000fc6000ff5e0ff */
[----:B------:R-:W-:Y:S04]  /*9b20*/  STL [R1+0x3e0], R38 ;  /* 0x0003e02601007387 */ /* 0x000fe80000100800 */
[----:B------:R-:W-:Y:S04]  /*9b30*/  STL [R1+0x274], R37 ;  /* 0x0002742501007387 */ /* 0x000fe80000100800 */
[----:B------:R-:W3:Y:S04]  /*9b40*/  LDL.LU R59, [R1+0x25c] ;  /* 0x00025c00013b7983 */ /* 0x000ee80000300800 */
[----:B------:R-:W-:Y:S04]  /*9b50*/  STL [R1+0x3d8], R36 ;  /* 0x0003d82401007387 */ /* 0x000fe80000100800 */
[----:B------:R0:W-:Y:S04]  /*9b60*/  STL [R1+0x3d0], R34 ;  /* 0x0003d02201007387 */ /* 0x0001e80000100800 */
[----:B------:R-:W-:Y:S04]  /*9b70*/  STL [R1+0x26c], R35 ;  /* 0x00026c2301007387 */ /* 0x000fe80000100800 */
[----:B0-----:R-:W4:Y:S01]  /*9b80*/  LDL.LU R34, [R1+0x3c0] ;  /* 0x0003c00001227983 */ /* 0x001f220000300800 */
[----:B------:R-:W-:-:S03]  /*9b90*/  IADD3.X R33, PT, PT, R33, UR4, RZ, P3, !PT ;  /* 0x0000000421217c10 */ /* 0x000fc60009ffe4ff */
[----:B------:R-:W4:Y:S04]  /*9ba0*/  LDL.LU R58, [R1+0x3dc] ;  /* 0x0003dc00013a7983 */ /* 0x000f280000300800 */
[----:B------:R0:W-:Y:S04]  /*9bb0*/  STL [R1+0x264], R33 ;  /* 0x0002642101007387 */ /* 0x0001e80000100800 */
[----:B0-----:R-:W4:Y:S04]  /*9bc0*/  LDL.LU R33, [R1+0x3b8] ;  /* 0x0003b80001217983 */ /* 0x001f280000300800 */
[----:B------:R-:W4:Y:S04]  /*9bd0*/  LDL.LU R57, [R1+0x3d4] ;  /* 0x0003d40001397983 */ /* 0x000f280000300800 */
[----:B------:R-:W4:Y:S04]  /*9be0*/  LDL.LU R56, [R1+0x3b0] ;  /* 0x0003b00001387983 */ /* 0x000f280000300800 */
[----:B------:R-:W4:Y:S01]  /*9bf0*/  LDL.LU R55, [R1+0x3cc] ;  /* 0x0003cc0001377983 */ /* 0x000f220000300800 */
[----:B--2---:R-:W-:-:S05]  /*9c00*/  IADD3 R31, P3, PT, R31, UR10, RZ ;  /* 0x0000000a1f1f7c10 */ /* 0x004fca000ff7e0ff */
[----:B------:R0:W-:Y:S04]  /*9c10*/  STL [R1+0x3c8], R31 ;  /* 0x0003c81f01007387 */ /* 0x0001e80000100800 */
[----:B------:R-:W2:Y:S04]  /*9c20*/  LDL.LU R54, [R1+0x3a8] ;  /* 0x0003a80001367983 */ /* 0x000ea80000300800 */
        /* <DEDUP_REMOVED lines=19> */
[----:B0-----:R-:W2:Y:S01]  /*9d60*/  LDL.LU R31, [R1+0x388] ;  /* 0x00038800011f7983 */ /* 0x001ea20000300800 */
[----:B---3--:R-:W-:-:S02]  /*9d70*/  IADD3.X R59, PT, PT, R59, UR4, RZ, P6, !PT ;  /* 0x000000043b3b7c10 */ /* 0x008fc4000b7fe4ff */
[----:B----4-:R-:W-:Y:S02]  /*9d80*/  IADD3 R34, P6, PT, R34, UR10, RZ ;  /* 0x0000000a22227c10 */ /* 0x010fe4000ffde0ff */
[----:B------:R-:W-:-:S03]  /*9d90*/  IADD3.X R58, PT, PT, R58, UR4, RZ, P5, !PT ;  /* 0x000000043a3a7c10 */ /* 0x000fc6000affe4ff */
[----:B------:R0:W-:Y:S04]  /*9da0*/  STL [R1+0x3c0], R34 ;  /* 0x0003c02201007387 */ /* 0x0001e80000100800 */
[----:B0-----:R-:W3:Y:S01]  /*9db0*/  LDL.LU R34, [R1+0x24c] ;  /* 0x00024c0001227983 */ /* 0x001ee20000300800 */
[----:B------:R-:W-:-:S03]  /*9dc0*/  IADD3 R33, P5, PT, R33, UR10, RZ ;  /* 0x0000000a21217c10 */ /* 0x000fc6000ffbe0ff */
[----:B------:R-:W-:Y:S01]  /*9dd0*/  STL [R1+0x25c], R59 ;  /* 0x00025c3b01007387 */ /* 0x000fe20000100800 */
[----:B------:R-:W-:-:S03]  /*9de0*/  IADD3.X R57, PT, PT, R57, UR4, RZ, P4, !PT ;  /* 0x0000000439397c10 */ /* 0x000fc6000a7fe4ff */
[----:B------:R0:W-:Y:S01]  /*9df0*/  STL [R1+0x3b8], R33 ;  /* 0x0003b82101007387 */ /* 0x0001e20000100800 */
[----:B------:R-:W-:Y:S02]  /*9e00*/  IADD3 R56, P4, PT, R56, UR10, RZ ;  /* 0x0000000a38387c10 */ /* 0x000fe4000ff9e0ff */
[----:B------:R-:W-:Y:S01]  /*9e10*/  IADD3.X R55, PT, PT, R55, UR4, RZ, P2, !PT ;  /* 0x0000000437377c10 */ /* 0x000fe200097fe4ff */
[----:B0-----:R-:W4:Y:S04]  /*9e20*/  LDL.LU R33, [R1+0x380] ;  /* 0x0003800001217983 */ /* 0x001f280000300800 */
[----:B------:R-:W-:Y:S04]  /*9e30*/  STL [R1+0x3dc], R58 ;  /* 0x0003dc3a01007387 */ /* 0x000fe80000100800 */
[----:B------:R-:W-:Y:S04]  /*9e40*/  STL [R1+0x3d4], R57 ;  /* 0x0003d43901007387 */ /* 0x000fe80000100800 */
[----:B------:R-:W-:Y:S04]  /*9e50*/  STL [R1+0x3b0], R56 ;  /* 0x0003b03801007387 */ /* 0x000fe80000100800 */
[----:B------:R-:W-:Y:S01]  /*9e60*/  STL [R1+0x3cc], R55 ;  /* 0x0003cc3701007387 */ /* 0x000fe20000100800 */
[----:B--2---:R-:W-:-:S02]  /*9e70*/  IADD3 R54, P2, PT, R54, UR10, RZ ;  /* 0x0000000a36367c10 */ /* 0x004fc4000ff5e0ff */
        /* <DEDUP_REMOVED lines=42> */
[----:B0-----:R-:W2:Y:S04]  /*a120*/  LDL.LU R31, [R1+0x378] ;  /* 0x00037800011f7983 */ /* 0x001ea80000300800 */
[----:B------:R-:W2:Y:S01]  /*a130*/  LDL.LU R58, [R1+0x23c] ;  /* 0x00023c00013a7983 */ /* 0x000ea20000300800 */
[----:B---3--:R-:W-:-:S05]  /*a140*/  IADD3.X R34, PT, PT, R34, UR4, RZ, P3, !PT ;  /* 0x0000000422227c10 */ /* 0x008fca0009ffe4ff */
[----:B------:R0:W-:Y:S04]  /*a150*/  STL [R1+0x24c], R34 ;  /* 0x00024c2201007387 */ /* 0x0001e80000100800 */
[----:B0-----:R-:W3:Y:S01]  /*a160*/  LDL.LU R34, [R1+0x370] ;  /* 0x0003700001227983 */ /* 0x001ee20000300800 */
[----:B----4-:R-:W-:-:S03]  /*a170*/  IADD3 R33, P3, PT, R33, UR10, RZ ;  /* 0x0000000a21217c10 */ /* 0x010fc6000ff7e0ff */
        /* <DEDUP_REMOVED lines=26> */
[----:B------:R-:W-:-:S05]  /*a320*/  IADD3 R31, P6, PT, R31, UR10, RZ ;  /* 0x0000000a1f1f7c10 */ /* 0x000fca000ffde0ff */
[----:B------:R0:W-:Y:S04]  /*a330*/  STL [R1+0x378], R31 ;  /* 0x0003781f01007387 */ /* 0x0001e80000100800 */
[----:B0-----:R-:W2:Y:S01]  /*a340*/  LDL.LU R31, [R1+0x234] ;  /* 0x00023400011f7983 */ /* 0x001ea20000300800 */
[----:B------:R-:W-:-:S03]  /*a350*/  IADD3.X R58, PT, PT, R58, UR4, RZ, P5, !PT ;  /* 0x000000043a3a7c10 */ /* 0x000fc6000affe4ff */
[----:B------:R-:W-:Y:S01]  /*a360*/  STL [R1+0x244], R59 ;  /* 0x0002443b01007387 */ /* 0x000fe20000100800 */
[----:B---3--:R-:W-:Y:S02]  /*a370*/  IADD3 R34, P5, PT, R34, UR10, RZ ;  /* 0x0000000a22227c10 */ /* 0x008fe4000ffbe0ff */
[----:B----4-:R-:W-:-:S03]  /*a380*/  IADD3.X R57, PT, PT, R57, UR4, RZ, P4, !PT ;  /* 0x0000000439397c10 */ /* 0x010fc6000a7fe4ff */
        /* <DEDUP_REMOVED lines=55> */
[----:B0-----:R-:W2:Y:S04]  /*a700*/  LDL.LU R31, [R1+0x328] ;  /* 0x00032800011f7983 */ /* 0x001ea80000300800 */
[----:B------:R-:W2:Y:S04]  /*a710*/  LDL.LU R57, [R1+0x21c] ;  /* 0x00021c0001397983 */ /* 0x000ea80000300800 */
[----:B------:R-:W2:Y:S04]  /*a720*/  LDL.LU R56, [R1+0x320] ;  /* 0x0003200001387983 */ /* 0x000ea80000300800 */
[----:B------:R-:W2:Y:S01]  /*a730*/  LDL.LU R55, [R1+0x33c] ;  /* 0x00033c0001377983 */ /* 0x000ea20000300800 */
[----:B---3--:R-:W-:-:S05]  /*a740*/  IADD3 R34, P3, PT, R34, UR10, RZ ;  /* 0x0000000a22227c10 */ /* 0x008fca000ff7e0ff */
        /* <DEDUP_REMOVED lines=21> */
[----:B0-----:R-:W3:Y:S01]  /*a8a0*/  LDL.LU R34, [R1+0x2e8] ;  /* 0x0002e80001227983 */ /* 0x001ee20000300800 */
[----:B----4-:R-:W-:-:S02]  /*a8b0*/  IADD3.X R59, PT, PT, R59, UR4, RZ, P6, !PT ;  /* 0x000000043b3b7c10 */ /* 0x010fc4000b7fe4ff */
        /* <DEDUP_REMOVED lines=8> */
[----:B------:R-:W-:Y:S02]  /*a940*/  IADD3.X R57, PT, PT, R57, UR4, RZ, P4, !PT ;  /* 0x0000000439397c10 */ /* 0x000fe4000a7fe4ff */
[----:B------:R-:W-:Y:S02]  /*a950*/  IADD3 R56, P4, PT, R56, UR10, RZ ;  /* 0x0000000a38387c10 */ /* 0x000fe4000ff9e0ff */
[----:B------:R-:W-:Y:S01]  /*a960*/  IADD3.X R55, PT, PT, R55, UR4, RZ, P2, !PT ;  /* 0x0000000437377c10 */ /* 0x000fe200097fe4ff */
[----:B------:R-:W-:Y:S04]  /*a970*/  STL [R1+0x224], R58 ;  /* 0x0002243a01007387 */ /* 0x000fe80000100800 */
[----:B------:R-:W-:Y:S04]  /*a980*/  STL [R1+0x21c], R57 ;  /* 0x00021c3901007387 */ /* 0x000fe80000100800 */
[----:B------:R-:W-:Y:S01]  /*a990*/  STL [R1+0x320], R56 ;  /* 0x0003203801007387 */ /* 0x000fe20000100800 */
[----:B---3--:R-:W-:-:S03]  /*a9a0*/  IADD3 R54, P2, PT, R54, UR10, RZ ;  /* 0x0000000a36367c10 */ /* 0x008fc6000ff5e0ff */
        /* <DEDUP_REMOVED lines=38> */
[----:B------:R-:W3:Y:S01]  /*ac10*/  LDL.LU R59, [R1+0x214] ;  /* 0x00021400013b7983 */ /* 0x000ee20000300800 */
[----:B------:R-:W-:-:S03]  /*ac20*/  IADD3 R34, P2, PT, R34, UR10, RZ ;  /* 0x0000000a22227c10 */ /* 0x000fc6000ff5e0ff */
[----:B------:R-:W-:Y:S04]  /*ac30*/  STL [R1+0x2f0], R36 ;  /* 0x0002f02401007387 */ /* 0x000fe80000100800 */
[----:B------:R0:W-:Y:S04]  /*ac40*/  STL [R1+0x2e8], R34 ;  /* 0x0002e82201007387 */ /* 0x0001e80000100800 */
[----:B------:R-:W-:Y:S04]  /*ac50*/  STL [R1+0x174], R35 ;  /* 0x0001742301007387 */ /* 0x000fe80000100800 */
[----:B0-----:R-:W3:Y:S04]  /*ac60*/  LDL.LU R34, [R1+0x2d8] ;  /* 0x0002d80001227983 */ /* 0x001ee80000300800 */
[----:B------:R-:W3:Y:S01]  /*ac70*/  LDL.LU R58, [R1+0x20c] ;  /* 0x00020c00013a7983 */ /* 0x000ee20000300800 */
[----:B----4-:R-:W-:-:S05]  /*ac80*/  IADD3.X R33, PT, PT, R33, UR4, RZ, P3, !PT ;  /* 0x0000000421217c10 */ /* 0x010fca0009ffe4ff */
        /* <DEDUP_REMOVED lines=29> */
[----:B------:R-:W-:Y:S02]  /*ae60*/  IADD3 R34, P6, PT, R34, UR10, RZ ;  /* 0x0000000a22227c10 */ /* 0x000fe4000ffde0ff */
[----:B------:R-:W-:-:S03]  /*ae70*/  IADD3.X R58, PT, PT, R58, UR4, RZ, P5, !PT ;  /* 0x000000043a3a7c10 */ /* 0x000fc6000affe4ff */
[----:B------:R0:W-:Y:S04]  /*ae80*/  STL [R1+0x2d8], R34 ;  /* 0x0002d82201007387 */ /* 0x0001e80000100800 */
[----:B0-----:R-:W3:Y:S04]  /*ae90*/  LDL.LU R34, [R1+0x1dc] ;  /* 0x0001dc0001227983 */ /* 0x001ee80000300800 */
[----:B------:R-:W-:Y:S01]  /*aea0*/  STL [R1+0x214], R59 ;  /* 0x0002143b01007387 */ /* 0x000fe20000100800 */
[----:B----4-:R-:W-:Y:S02]  /*aeb0*/  IADD3 R33, P5, PT, R33, UR10, RZ ;  /* 0x0000000a21217c10 */ /* 0x010fe4000ffbe0ff */
        /* <DEDUP_REMOVED lines=56> */
[----:B0-----:R-:W3:Y:S04]  /*b240*/  LDL.LU R34, [R1+0x148] ;  /* 0x0001480001227983 */ /* 0x001ee80000300800 */
[----:B------:R-:W3:Y:S04]  /*b250*/  LDL.LU R57, [R1+0x164] ;  /* 0x0001640001397983 */ /* 0x000ee80000300800 */
[----:B------:R-:W3:Y:S04]  /*b260*/  LDL.LU R56, [R1+0x140] ;  /* 0x0001400001387983 */ /* 0x000ee80000300800 */
[----:B------:R-:W3:Y:S01]  /*b270*/  LDL.LU R55, [R1+0x15c] ;  /* 0x00015c0001377983 */ /* 0x000ee20000300800 */
[----:B----4-:R-:W-:-:S05]  /*b280*/  IADD3 R33, P3, PT, R33, UR10, RZ ;  /* 0x0000000a21217c10 */ /* 0x010fca000ff7e0ff */
        /* <DEDUP_REMOVED lines=29> */
[----:B------:R-:W-:-:S03]  /*b460*/  IADD3.X R57, PT, PT, R57, UR4, RZ, P4, !PT ;  /* 0x0000000439397c10 */ /* 0x000fc6000a7fe4ff */
[----:B------:R0:W-:Y:S01]  /*b470*/  STL [R1+0x148], R34 ;  /* 0x0001482201007387 */ /* 0x0001e20000100800 */
[----:B------:R-:W-:Y:S02]  /*b480*/  IADD3 R56, P4, PT, R56, UR10, RZ ;  /* 0x0000000a38387c10 */ /* 0x000fe4000ff9e0ff */
[----:B------:R-:W-:Y:S01]  /*b490*/  IADD3.X R55, PT, PT, R55, UR4, RZ, P2, !PT ;  /* 0x0000000437377c10 */ /* 0x000fe200097fe4ff */
[----:B0-----:R-:W3:Y:S04]  /*b4a0*/  LDL.LU R34, [R1+0xf4] ;  /* 0x0000f40001227983 */ /* 0x001ee80000300800 */
[----:B------:R-:W-:Y:S04]  /*b4b0*/  STL [R1+0x1cc], R58 ;  /* 0x0001cc3a01007387 */ /* 0x000fe80000100800 */
[----:B------:R-:W-:Y:S04]  /*b4c0*/  STL [R1+0x164], R57 ;  /* 0x0001643901007387 */ /* 0x000fe80000100800 */
[----:B------:R-:W-:Y:S01]  /*b4d0*/  STL [R1+0x140], R56 ;  /* 0x0001403801007387 */ /* 0x000fe20000100800 */
[----:B----4-:R-:W-:-:S03]  /*b4e0*/  IADD3 R54, P2, PT, R54, UR10, RZ ;  /* 0x0000000a36367c10 */ /* 0x010fc6000ff5e0ff */
        /* <DEDUP_REMOVED lines=37> */
[----:B------:R-:W-:Y:S02]  /*b740*/  IADD3.X R35, PT, PT, R35, UR4, RZ, P2, !PT ;  /* 0x0000000423237c10 */ /* 0x000fe400097fe4ff */
[----:B------:R-:W-:Y:S01]  /*b750*/  IADD3.X R33, PT, PT, R33, UR4, RZ, P3, !PT ;  /* 0x0000000421217c10 */ /* 0x000fe20009ffe4ff */
[----:B------:R-:W-:Y:S01]  /*b760*/  STL [R1+0xf0], R36 ;  /* 0x0000f02401007387 */ /* 0x000fe20000100800 */
[----:B--2---:R-:W-:-:S03]  /*b770*/  IADD3.X R31, PT, PT, R31, UR4, RZ, P6, !PT ;  /* 0x000000041f1f7c10 */ /* 0x004fc6000b7fe4ff */
[----:B------:R0:W-:Y:S01]  /*b780*/  STL [R1+0x104], R33 ;  /* 0x0001042101007387 */ /* 0x0001e20000100800 */
[----:B-----5:R-:W-:Y:S01]  /*b790*/  IADD3.X R29, PT, PT, R29, UR4, RZ, P4, !PT ;  /* 0x000000041d1d7c10 */ /* 0x020fe2000a7fe4ff */
[----:B------:R-:W1:Y:S02]  /*b7a0*/  SYNCS.PHASECHK.TRANS64.TRYWAIT P3, [UR13], R30 ;  /* 0x0000001eff0075a7 */ /* 0x000e64000806110d */
[----:B------:R-:W-:Y:S04]  /*b7b0*/  STL [R1+0x10c], R35 ;  /* 0x00010c2301007387 */ /* 0x000fe80000100800 */
[----:B0-----:R-:W2:Y:S04]  /*b7c0*/  LDL.LU R33, [R1+0x488] ;  /* 0x0004880001217983 */ /* 0x001ea80000300800 */
[----:B------:R0:W-:Y:S04]  /*b7d0*/  STL [R1+0xfc], R31 ;  /* 0x0000fc1f01007387 */ /* 0x0001e80000100800 */
[----:B0-----:R-:W4:Y:S01]  /*b7e0*/  LDL.LU R31, [R1+0x484] ;  /* 0x00048400011f7983 */ /* 0x001f220000300800 */
[----:B-----5:R-:W-:-:S04]  /*b7f0*/  IADD3 R20, P4, PT, R20, UR10, RZ ;  /* 0x0000000a14147c10 */ /* 0x020fc8000ff9e0ff */
[----:B------:R-:W-:Y:S02]  /*b800*/  IADD3.X R21, PT, PT, R21, UR4, RZ, P4, !PT ;  /* 0x0000000415157c10 */ /* 0x000fe4000a7fe4ff */
[----:B------:R-:W-:-:S04]  /*b810*/  IADD3 R12, P4, PT, R12, UR10, RZ ;  /* 0x0000000a0c0c7c10 */ /* 0x000fc8000ff9e0ff */
[----:B------:R-:W-:Y:S02]  /*b820*/  IADD3.X R13, PT, PT, R13, UR4, RZ, P4, !PT ;  /* 0x000000040d0d7c10 */ /* 0x000fe4000a7fe4ff */
[----:B------:R-:W-:Y:S02]  /*b830*/  IADD3 R4, P4, PT, R4, UR10, RZ ;  /* 0x0000000a04047c10 */ /* 0x000fe4000ff9e0ff */
[----:B---3--:R-:W-:Y:S02]  /*b840*/  IADD3.X R34, PT, PT, R34, UR4, RZ, P5, !PT ;  /* 0x0000000422227c10 */ /* 0x008fe4000affe4ff */
[----:B------:R-:W-:Y:S02]  /*b850*/  IADD3.X R5, PT, PT, R5, UR4, RZ, P4, !PT ;  /* 0x0000000405057c10 */ /* 0x000fe4000a7fe4ff */
[----:B------:R-:W-:Y:S01]  /*b860*/  PRMT R32, RZ, 0x7610, R32 ;  /* 0x00007610ff207816 */ /* 0x000fe20000000020 */
[----:B------:R0:W-:Y:S01]  /*b870*/  STL [R1+0xf4], R34 ;  /* 0x0000f42201007387 */ /* 0x0001e20000100800 */
[----:B------:R-:W-:-:S02]  /*b880*/  IADD3 R27, P2, PT, R27, UR10, RZ ;  /* 0x0000000a1b1b7c10 */ /* 0x000fc4000ff5e0ff */
[----:B------:R-:W-:Y:S02]  /*b890*/  IADD3 R24, P6, PT, R24, UR10, RZ ;  /* 0x0000000a18187c10 */ /* 0x000fe4000ffde0ff */
[----:B------:R-:W-:Y:S02]  /*b8a0*/  IADD3.X R28, PT, PT, R28, UR4, RZ, P2, !PT ;  /* 0x000000041c1c7c10 */ /* 0x000fe400097fe4ff */
[----:B------:R-:W-:Y:S02]  /*b8b0*/  IADD3 R22, P5, PT, R22, UR10, RZ ;  /* 0x0000000a16167c10 */ /* 0x000fe4000ffbe0ff */
[----:B------:R-:W-:Y:S02]  /*b8c0*/  IADD3 R18, P2, PT, R18, UR10, RZ ;  /* 0x0000000a12127c10 */ /* 0x000fe4000ff5e0ff */
[----:B------:R-:W-:Y:S02]  /*b8d0*/  IADD3.X R25, PT, PT, R25, UR4, RZ, P6, !PT ;  /* 0x0000000419197c10 */ /* 0x000fe4000b7fe4ff */
[----:B------:R-:W-:-:S02]  /*b8e0*/  IADD3.X R23, PT, PT, R23, UR4, RZ, P5, !PT ;  /* 0x0000000417177c10 */ /* 0x000fc4000affe4ff */
[----:B------:R-:W-:Y:S02]  /*b8f0*/  IADD3.X R19, PT, PT, R19, UR4, RZ, P2, !PT ;  /* 0x0000000413137c10 */ /* 0x000fe400097fe4ff */
[----:B------:R-:W-:Y:S02]  /*b900*/  IADD3 R16, P6, PT, R16, UR10, RZ ;  /* 0x0000000a10107c10 */ /* 0x000fe4000ffde0ff */
        /* <DEDUP_REMOVED lines=11> */
[C---:B------:R-:W-:Y:S02]  /*b9c0*/  ISETP.GT.AND P6, PT, R0.reuse, RZ, PT ;  /* 0x000000ff0000720c */ /* 0x040fe40003fc4270 */
[----:B------:R-:W-:Y:S02]  /*b9d0*/  ISETP.GT.AND P5, PT, R0, 0x1, PT ;  /* 0x000000010000780c */ /* 0x000fe40003fa4270 */
[----:B--2---:R-:W-:-:S05]  /*b9e0*/  IADD3 R33, P4, PT, R33, UR6, RZ ;  /* 0x0000000621217c10 */ /* 0x004fca000ff9e0ff */
[----:B------:R0:W-:Y:S04]  /*b9f0*/  STL [R1+0x488], R33 ;  /* 0x0004882101007387 */ /* 0x0001e80000100800 */
[----:B------:R0:W-:Y:S01]  /*ba00*/  STL.S16 [R1+0x4ec], R32 ;  /* 0x0004ec2001007387 */ /* 0x0001e20000100600 */
[----:B----4-:R-:W-:-:S05]  /*ba10*/  IADD3.X R31, PT, PT, R31, UR7, RZ, P4, !PT ;  /* 0x000000071f1f7c10 */ /* 0x010fca000a7fe4ff */
[----:B------:R0:W-:Y:S01]  /*ba20*/  STL [R1+0x484], R31 ;  /* 0x0004841f01007387 */ /* 0x0001e20000100800 */
[----:B-1----:R-:W-:Y:S05]  /*ba30*/  @!P3 BRA `(.L_x_8) ;  /* 0x0000006800b4b947 */ /* 0x002fea0003800000 */
.L_x_16:
[----:B------:R1:W-:Y:S04]  /*ba40*/  STL [R1+0x6d0], R31 ;  /* 0x0006d01f01007387 */ /* 0x0003e80000100800 */
[----:B01----:R-:W2:Y:S04]  /*ba50*/  LDL R31, [R1+0x4ec] ;  /* 0x0004ec00011f7983 */ /* 0x003ea80000100800 */
[----:B------:R0:W-:Y:S04]  /*ba60*/  STL [R1+0x6cc], R20 ;  /* 0x0006cc1401007387 */ /* 0x0001e80000100800 */
[----:B------:R1:W-:Y:S04]  /*ba70*/  STL [R1+0x6c8], R21 ;  /* 0x0006c81501007387 */ /* 0x0003e80000100800 */
[----:B------:R3:W-:Y:S01]  /*ba80*/  STL [R1+0x6c4], R30 ;  /* 0x0006c41e01007387 */ /* 0x0007e20000100800 */
[----:B0-----:R-:W-:-:S03]  /*ba90*/  PRMT R20, RZ, 0x7610, R20 ;  /* 0x00007610ff147816 */ /* 0x001fc60000000014 */
[----:B------:R0:W-:Y:S01]  /*baa0*/  STL [R1+0x6c0], R22 ;  /* 0x0006c01601007387 */ /* 0x0001e20000100800 */
[----:B-1----:R-:W-:-:S03]  /*bab0*/  PRMT R21, RZ, 0x7610, R21 ;  /* 0x00007610ff157816 */ /* 0x002fc60000000015 */
[----:B------:R-:W4:Y:S04]  /*bac0*/  @P6 LDG.E.U8 R20, desc[UR22][R4.64] ;  /* 0x0000001604146981 */ /* 0x000f28000c1e1100 */
[----:B------:R-:W4:Y:S04]  /*bad0*/  @P5 LDG.E.U8 R21, desc[UR22][R6.64] ;  /* 0x0000001606155981 */ /* 0x000f28000c1e1100 */
[----:B------:R1:W-:Y:S04]  /*bae0*/  STL [R1+0x6bc], R23 ;  /* 0x0006bc1701007387 */ /* 0x0003e80000100800 */
[----:B------:R0:W-:Y:S04]  /*baf0*/  STL [R1+0x6b8], R24 ;  /* 0x0006b81801007387 */ /* 0x0001e80000100800 */
[----:B------:R0:W-:Y:S04]  /*bb00*/  STL [R1+0x6b4], R25 ;  /* 0x0006b41901007387 */ /* 0x0001e80000100800 */
        /* <DEDUP_REMOVED lines=18> */
[----:B------:R-:W-:-:S03]  /*bc30*/  ISETP.GT.AND P2, PT, R0, 0x2, PT ;  /* 0x000000020000780c */ /* 0x000fc60003f44270 */
[----:B------:R-:W-:Y:S04]  /*bc40*/  STL [R1+0x668], R40 ;  /* 0x0006682801007387 */ /* 0x000fe80000100800 */
[----:B------:R-:W-:Y:S04]  /*bc50*/  STL [R1+0x664], R38 ;  /* 0x0006642601007387 */ /* 0x000fe80000100800 */
[----:B------:R-:W-:Y:S04]  /*bc60*/  STL [R1+0x660], R36 ;  /* 0x0006602401007387 */ /* 0x000fe80000100800 */
[----:B--2---:R-:W2:Y:S01]  /*bc70*/  @P6 LDG.E.U8 R31, desc[UR22][R2.64] ;  /* 0x00000016021f6981 */ /* 0x004ea2000c1e1100 */
[----:B---3--:R-:W-:-:S03]  /*bc80*/  PRMT R30, RZ, 0x7610, R30 ;  /* 0x00007610ff1e7816 */ /* 0x008fc6000000001e */
[----:B------:R-:W-:Y:S04]  /*bc90*/  STL [R1+0x65c], R34 ;  /* 0x00065c2201007387 */ /* 0x000fe80000100800 */
[----:B------:R-:W-:Y:S04]  /*bca0*/  STL [R1+0x658], R32 ;  /* 0x0006582001007387 */ /* 0x000fe80000100800 */
[----:B------:R-:W-:Y:S04]  /*bcb0*/  STL [R1+0x654], R33 ;  /* 0x0006542101007387 */ /* 0x000fe80000100800 */
[----:B------:R-:W-:Y:S01]  /*bcc0*/  STL [R1+0x650], R35 ;  /* 0x0006502301007387 */ /* 0x000fe20000100800 */
[----:B0-----:R-:W-:-:S03]  /*bcd0*/  PRMT R22, RZ, 0x7610, R22 ;  /* 0x00007610ff167816 */ /* 0x001fc60000000016 */
[----:B------:R-:W-:Y:S01]  /*bce0*/  STL [R1+0x64c], R37 ;  /* 0x00064c2501007387 */ /* 0x000fe20000100800 */
[----:B------:R-:W-:-:S03]  /*bcf0*/  ISETP.GT.AND P3, PT, R0, 0x3, PT ;  /* 0x000000030000780c */ /* 0x000fc60003f64270 */
[----:B------:R-:W-:Y:S04]  /*bd00*/  STL [R1+0x648], R39 ;  /* 0x0006482701007387 */ /* 0x000fe80000100800 */
[----:B------:R-:W-:Y:S04]  /*bd10*/  STL [R1+0x644], R41 ;  /* 0x0006442901007387 */ /* 0x000fe80000100800 */
[----:B------:R-:W-:Y:S01]  /*bd20*/  STL [R1+0x640], R43 ;  /* 0x0006402b01007387 */ /* 0x000fe20000100800 */
[----:B-1----:R-:W-:-:S03]  /*bd30*/  PRMT R23, RZ, 0x7610, R23 ;  /* 0x00007610ff177816 */ /* 0x002fc60000000017 */
[----:B------:R-:W-:Y:S04]  /*bd40*/  STL [R1+0x63c], R45 ;  /* 0x00063c2d01007387 */ /* 0x000fe80000100800 */
[----:B------:R-:W-:Y:S04]  /*bd50*/  STL [R1+0x638], R47 ;  /* 0x0006382f01007387 */ /* 0x000fe80000100800 */
[----:B------:R-:W3:Y:S04]  /*bd60*/  @P5 LDG.E.U8 R30, desc[UR22][R8.64] ;  /* 0x00000016081e5981 */ /* 0x000ee8000c1e1100 */
[----:B------:R-:W-:Y:S04]  /*bd70*/  STL [R1+0x634], R49 ;  /* 0x0006343101007387 */ /* 0x000fe80000100800 */
[----:B------:R-:W-:Y:S01]  /*bd80*/  STL [R1+0x630], R51 ;  /* 0x0006303301007387 */ /* 0x000fe20000100800 */
[----:B------:R-:W-:-:S03]  /*bd90*/  PRMT R24, RZ, 0x7610, R24 ;  /* 0x00007610ff187816 */ /* 0x000fc60000000018 */
        /* <DEDUP_REMOVED lines=9> */
[----:B------:R-:W3:Y:S04]  /*be30*/  @P3 LDG.E.U8 R24, desc[UR22][R14.64] ;  /* 0x000000160e183981 */ /* 0x000ee8000c1e1100 */
[----:B------:R-:W3:Y:S04]  /*be40*/  @P3 LDG.E.U8 R25, desc[UR22][R16.64] ;  /* 0x0000001610193981 */ /* 0x000ee8000c1e1100 */
[----:B--2---:R0:W-:Y:S04]  /*be50*/  @P6 STL [R1+0x4ec], R31 ;  /* 0x0004ec1f01006387 */ /* 0x0041e80000100800 */
[----:B0-----:R-:W2:Y:S04]  /*be60*/  LDL.LU R31, [R1+0x6d0] ;  /* 0x0006d000011f7983 */ /* 0x001ea80000300800 */
[----:B------:R-:W-:Y:S04]  /*be70*/  STL [R1+0x51c], R2 ;  /* 0x00051c0201007387 */ /* 0x000fe80000100800 */
[----:B------:R-:W-:Y:S04]  /*be80*/  STL [R1+0x518], R3 ;  /* 0x0005180301007387 */ /* 0x000fe80000100800 */
[----:B----4-:R0:W-:Y:S04]  /*be90*/  STL [R1+0x4e8], R20 ;  /* 0x0004e81401007387 */ /* 0x0101e80000100800 */
[----:B0-----:R-:W4:Y:S04]  /*bea0*/  LDL.LU R20, [R1+0x6cc] ;  /* 0x0006cc0001147983 */ /* 0x001f280000300800 */
[----:B------:R-:W-:Y:S04]  /*beb0*/  STL [R1+0x524], R4 ;  /* 0x0005240401007387 */ /* 0x000fe80000100800 */
[----:B------:R-:W-:Y:S04]  /*bec0*/  STL [R1+0x520], R5 ;  /* 0x0005200501007387 */ /* 0x000fe80000100800 */
[----:B------:R0:W-:Y:S04]  /*bed0*/  STL [R1+0x4e4], R21 ;  /* 0x0004e41501007387 */ /* 0x0001e80000100800 */
[----:B0-----:R-:W4:Y:S01]  /*bee0*/  LDL.LU R21, [R1+0x6c8] ;  /* 0x0006c80001157983 */ /* 0x001f220000300800 */
[----:B------:R-:W-:-:S03]  /*bef0*/  ISETP.GT.AND P4, PT, R0, 0x4, PT ;  /* 0x000000040000780c */ /* 0x000fc60003f84270 */
[----:B------:R-:W-:Y:S04]  /*bf00*/  STL [R1+0x52c], R6 ;  /* 0x00052c0601007387 */ /* 0x000fe80000100800 */
[----:B------:R-:W-:Y:S04]  /*bf10*/  STL [R1+0x528], R7 ;  /* 0x0005280701007387 */ /* 0x000fe80000100800 */
[----:B---3--:R0:W-:Y:S01]  /*bf20*/  STL [R1+0x4e0], R30 ;  /* 0x0004e01e01007387 */ /* 0x0081e20000100800 */
[----:B------:R-:W-:Y:S02]  /*bf30*/  PRMT R27, RZ, 0x7610, R27 ;  /* 0x00007610ff1b7816 */ /* 0x000fe4000000001b */
[----:B------:R-:W-:-:S04]  /*bf40*/  PRMT R28, RZ, 0x7610, R28 ;  /* 0x00007610ff1c7816 */ /* 0x000fc8000000001c */
[----:B------:R-:W3:Y:S04]  /*bf50*/  @P4 LDG.E.U8 R27, desc[UR22][R18.64] ;  /* 0x00000016121b4981 */ /* 0x000ee8000c1e1100 */
[----:B0-----:R-:W3:Y:S04]  /*bf60*/  LDL.LU R30, [R1+0x6c4] ;  /* 0x0006c400011e7983 */ /* 0x001ee80000300800 */
[----:B------:R-:W-:Y:S04]  /*bf70*/  STL [R1+0x534], R8 ;  /* 0x0005340801007387 */ /* 0x000fe80000100800 */
[----:B------:R-:W-:Y:S04]  /*bf80*/  STL [R1+0x530], R9 ;  /* 0x0005300901007387 */ /* 0x000fe80000100800 */
[----:B------:R0:W-:Y:S04]  /*bf90*/  STL [R1+0x4dc], R22 ;  /* 0x0004dc1601007387 */ /* 0x0001e80000100800 */
        /* <DEDUP_REMOVED lines=13> */
[----:B----4-:R-:W4:Y:S01]  /*c070*/  @P4 LDG.E.U8 R28, desc[UR22][R20.64] ;  /* 0x00000016141c4981 */ /* 0x010f22000c1e1100 */
[----:B------:R-:W-:-:S02]  /*c080*/  ISETP.GT.AND P2, PT, R0, 0x5, PT ;  /* 0x000000050000780c */ /* 0x000fc40003f44270 */
[----:B--2---:R-:W-:Y:S01]  /*c090*/  PRMT R31, RZ, 0x7610, R31 ;  /* 0x00007610ff1f7816 */ /* 0x004fe2000000001f */
[----:B------:R-:W-:Y:S04]  /*c0a0*/  STL [R1+0x554], R16 ;  /* 0x0005541001007387 */ /* 0x000fe80000100800 */
[----:B------:R-:W-:Y:S04]  /*c0b0*/  STL [R1+0x550], R17 ;  /* 0x0005501101007387 */ /* 0x000fe80000100800 */
[----:B---3--:R0:W-:Y:S01]  /*c0c0*/  STL [R1+0x4cc], R27 ;  /* 0x0004cc1b01007387 */ /* 0x0081e20000100800 */
[----:B------:R-:W-:-:S03]  /*c0d0*/  PRMT R30, RZ, 0x7610, R30 ;  /* 0x00007610ff1e7816 */ /* 0x000fc6000000001e */
[----:B0-----:R-:W2:Y:S04]  /*c0e0*/  LDL.LU R27, [R1+0x6b0] ;  /* 0x0006b000011b7983 */ /* 0x001ea80000300800 */
[----:B------:R-:W-:Y:S04]  /*c0f0*/  STL [R1+0x55c], R18 ;  /* 0x00055c1201007387 */ /* 0x000fe80000100800 */
[----:B------:R-:W-:Y:S04]  /*c100*/  STL [R1+0x558], R19 ;  /* 0x0005581301007387 */ /* 0x000fe80000100800 */
[----:B------:R-:W3:Y:S04]  /*c110*/  @P2 LDG.E.U8 R31, desc[UR22][R22.64] ;  /* 0x00000016161f2981 */ /* 0x000ee8000c1e1100 */
[----:B------:R-:W2:Y:S04]  /*c120*/  @P2 LDG.E.U8 R30, desc[UR22][R24.64] ;  /* 0x00000016181e2981 */ /* 0x000ea8000c1e1100 */
[----:B----4-:R0:W-:Y:S04]  /*c130*/  STL [R1+0x4c8], R28 ;  /* 0x0004c81c01007387 */ /* 0x0101e80000100800 */
[----:B0-----:R-:W4:Y:S01]  /*c140*/  LDL.LU R28, [R1+0x6ac] ;  /* 0x0006ac00011c7983 */ /* 0x001f220000300800 */
[----:B------:R-:W-:-:S03]  /*c150*/  ISETP.GT.AND P3, PT, R0, 0x6, PT ;  /* 0x000000060000780c */ /* 0x000fc60003f64270 */
[----:B------:R-:W-:Y:S04]  /*c160*/  STL [R1+0x564], R20 ;  /* 0x0005641401007387 */ /* 0x000fe80000100800 */
[----:B------:R-:W-:Y:S04]  /*c170*/  STL [R1+0x560], R21 ;  /* 0x0005601501007387 */ /* 0x000fe80000100800 */
[----:B------:R-:W-:Y:S04]  /*c180*/  STL [R1+0x56c], R22 ;  /* 0x00056c1601007387 */ /* 0x000fe80000100800 */
[----:B------:R-:W-:Y:S01]  /*c190*/  STL [R1+0x568], R23 ;  /* 0x0005681701007387 */ /* 0x000fe20000100800 */
[----:B------:R-:W-:-:S03]  /*c1a0*/  PRMT R29, RZ, 0x7610, R29 ;  /* 0x00007610ff1d7816 */ /* 0x000fc6000000001d */
[----:B------:R-:W-:Y:S04]  /*c1b0*/  STL [R1+0x574], R24 ;  /* 0x0005741801007387 */ /* 0x000fe80000100800 */
[----:B------:R-:W-:Y:S04]  /*c1c0*/  STL [R1+0x570], R25 ;  /* 0x0005701901007387 */ /* 0x000fe80000100800 */
[----:B--2---:R0:W-:Y:S04]  /*c1d0*/  STL [R1+0x4c0], R30 ;  /* 0x0004c01e01007387 */ /* 0x0041e80000100800 */
[----:B---3--:R4:W-:Y:S01]  /*c1e0*/  STL [R1+0x4c4], R31 ;  /* 0x0004c41f01007387 */ /* 0x0089e20000100800 */
[----:B0-----:R-:W-:-:S02]  /*c1f0*/  @P3 IMAD.MOV.U32 R30, RZ, RZ, R27 ;  /* 0x000000ffff1e3224 */ /* 0x001fc400078e001b */
[----:B----4-:R-:W-:-:S05]  /*c200*/  @P3 IMAD.MOV.U32 R31, RZ, RZ, R28 ;  /* 0x000000ffff1f3224 */ /* 0x010fca00078e001c */
[----:B------:R-:W2:Y:S04]  /*c210*/  @P3 LDG.E.U8 R29, desc[UR22][R30.64] ;  /* 0x000000161e1d3981 */ /* 0x000ea8000c1e1100 */
[----:B------:R-:W-:Y:S04]  /*c220*/  STL [R1+0x57c], R27 ;  /* 0x00057c1b01007387 */ /* 0x000fe80000100800 */
[----:B------:R-:W-:Y:S04]  /*c230*/  STL [R1+0x578], R28 ;  /* 0x0005781c01007387 */ /* 0x000fe80000100800 */
[----:B--2---:R0:W-:Y:S04]  /*c240*/  STL [R1+0x4b8], R29 ;  /* 0x0004b81d01007387 */ /* 0x0041e80000100800 */
[----:B0-----:R-:W2:Y:S04]  /*c250*/  LDL.LU R29, [R1+0x6a8] ;  /* 0x0006a800011d7983 */ /* 0x001ea80000300800 */
[----:B------:R-:W3:Y:S01]  /*c260*/  LDL R31, [R1+0xf0] ;  /* 0x0000f000011f7983 */ /* 0x000ee20000100800 */
[----:B------:R-:W-:-:S02]  /*c270*/  PRMT R25, RZ, 0x7610, R25 ;  /* 0x00007610ff197816 */ /* 0x000fc40000000019 */
[----:B------:R-:W-:Y:S01]  /*c280*/  ISETP.GT.AND P4, PT, R0, 0x7, PT ;  /* 0x000000070000780c */ /* 0x000fe20003f84270 */
[----:B---3--:R-:W-:Y:S02]  /*c290*/  @P3 IMAD.MOV.U32 R30, RZ, RZ, R31 ;  /* 0x000000ffff1e3224 */ /* 0x008fe400078e001f */
[----:B--2---:R-:W-:Y:S01]  /*c2a0*/  @P3 IMAD.MOV.U32 R31, RZ, RZ, R29 ;  /* 0x000000ffff1f3224 */ /* 0x004fe200078e001d */
[----:B------:R-:W-:Y:S04]  /*c2b0*/  STL [R1+0x580], R29 ;  /* 0x0005801d01007387 */ /* 0x000fe80000100800 */
[----:B------:R-:W2:Y:S04]  /*c2c0*/  @P3 LDG.E.U8 R25, desc[UR22][R30.64] ;  /* 0x000000161e193981 */ /* 0x000ea8000c1e1100 */
[----:B------:R-:W3:Y:S04]  /*c2d0*/  LDL R30, [R1+0xf4] ;  /* 0x0000f400011e7983 */ /* 0x000ee80000100800 */
[----:B------:R-:W3:Y:S01]  /*c2e0*/  LDL R31, [R1+0xf8] ;  /* 0x0000f800011f7983 */ /* 0x000ee20000100800 */
[----:B------:R-:W-:-:S03]  /*c2f0*/  PRMT R12, RZ, 0x7610, R12 ;  /* 0x00007610ff0c7816 */ /* 0x000fc6000000000c */
[----:B--2---:R-:W-:Y:S01]  /*c300*/  STL [R1+0x584], R25 ;  /* 0x0005841901007387 */ /* 0x004fe20000100800 */
[----:B---3--:R-:W-:-:S04]  /*c310*/  @P4 LOP3.LUT R31, R31, R30, RZ, 0x3c, !PT ;  /* 0x0000001e1f1f4212 */ /* 0x008fc800078e3cff */
[----:B------:R-:W-:-:S04]  /*c320*/  @P4 LOP3.LUT R30, R31, R30, RZ, 0x3c, !PT ;  /* 0x0000001e1f1e4212 */ /* 0x000fc800078e3cff */
[----:B------:R-:W-:-:S05]  /*c330*/  @P4 LOP3.LUT R31, R31, R30, RZ, 0x3c, !PT ;  /* 0x0000001e1f1f4212 */ /* 0x000fca00078e3cff */
        /* <DEDUP_REMOVED lines=8> */
[----:B------:R0:W2:Y:S04]  /*c3c0*/  @P4 LDG.E.U8 R13, desc[UR22][R30.64] ;  /* 0x000000161e0d4981 */ /* 0x0000a8000c1e1100 */
[----:B------:R-:W0:Y:S04]  /*c3d0*/  LDL R30, [R1+0x104] ;  /* 0x00010400011e7983 */ /* 0x000e280000100800 */
[----:B------:R-:W0:Y:S01]  /*c3e0*/  LDL R31, [R1+0x108] ;  /* 0x00010800011f7983 */ /* 0x000e220000100800 */
[----:B------:R-:W-:Y:S02]  /*c3f0*/  ISETP.GT.AND P2, PT, R0, 0x8, PT ;  /* 0x000000080000780c */ /* 0x000fe40003f44270 */
[----:B------:R-:W-:-:S11]  /*c400*/  PRMT R58, RZ, 0x7610, R58 ;  /* 0x00007610ff3a7816 */ /* 0x000fd6000000003a */
[----:B0-----:R-:W-:-:S04]  /*c410*/  @P2 LOP3.LUT R31, R31, R30, RZ, 0x3c, !PT ;  /* 0x0000001e1f1f2212 */ /* 0x001fc800078e3cff */
[----:B------:R-:W-:-:S04]  /*c420*/  @P2 LOP3.LUT R30, R31, R30, RZ, 0x3c, !PT ;  /* 0x0000001e1f1e2212 */ /* 0x000fc800078e3cff */
[----:B------:R-:W-:-:S05]  /*c430*/  @P2 LOP3.LUT R31, R31, R30, RZ, 0x3c, !PT ;  /* 0x0000001e1f1f2212 */ /* 0x000fca00078e3cff */
[----:B------:R-:W3:Y:S04]  /*c440*/  @P2 LDG.E.U8 R58, desc[UR22][R30.64] ;  /* 0x000000161e3a2981 */ /* 0x000ee8000c1e1100 */
[----:B--2---:R-:W-:Y:S04]  /*c450*/  STL [R1+0x58c], R13 ;  /* 0x00058c0d01007387 */ /* 0x004fe80000100800 */
[----:B---3--:R0:W-:Y:S04]  /*c460*/  STL [R1+0x4a8], R58 ;  /* 0x0004a83a01007387 */ /* 0x0081e80000100800 */
[----:B0-----:R-:W2:Y:S04]  /*c470*/  LDL.LU R58, [R1+0x6a4] ;  /* 0x0006a400013a7983 */ /* 0x001ea80000300800 */
[----:B------:R-:W3:Y:S04]  /*c480*/  LDL R30, [R1+0x10c] ;  /* 0x00010c00011e7983 */ /* 0x000ee80000100800 */
[----:B------:R-:W3:Y:S01]  /*c490*/  LDL R31, [R1+0x110] ;  /* 0x00011000011f7983 */ /* 0x000ee20000100800 */
[----:B------:R-:W-:-:S02]  /*c4a0*/  PRMT R60, RZ, 0x7610, R60 ;  /* 0x00007610ff3c7816 */ /* 0x000fc4000000003c */
[----:B---3--:R-:W-:-:S04]  /*c4b0*/  @P2 LOP3.LUT R31, R31, R30, RZ, 0x3c, !PT ;  /* 0x0000001e1f1f2212 */ /* 0x008fc800078e3cff */
[----:B------:R-:W-:-:S04]  /*c4c0*/  @P2 LOP3.LUT R30, R31, R30, RZ, 0x3c, !PT ;  /* 0x0000001e1f1e2212 */ /* 0x000fc800078e3cff */
[----:B------:R-:W-:-:S05]  /*c4d0*/  @P2 LOP3.LUT R31, R31, R30, RZ, 0x3c, !PT ;  /* 0x0000001e1f1f2212 */ /* 0x000fca00078e3cff */
[----:B------:R-:W3:Y:S01]  /*c4e0*/  @P2 LDG.E.U8 R60, desc[UR22][R30.64] ;  /* 0x000000161e3c2981 */ /* 0x000ee2000c1e1100 */
[----:B------:R-:W-:-:S03]  /*c4f0*/  ISETP.GT.AND P3, PT, R0, 0x9, PT ;  /* 0x000000090000780c */ /* 0x000fc60003f64270 */
[----:B---3--:R0:W-:Y:S04]  /*c500*/  STL [R1+0x4a4], R60 ;  /* 0x0004a43c01007387 */ /* 0x0081e80000100800 */
[----:B0-----:R-:W3:Y:S04]  /*c510*/  LDL.LU R60, [R1+0x6a0] ;  /* 0x0006a000013c7983 */ /* 0x001ee80000300800 */
[----:B------:R-:W4:Y:S04]  /*c520*/  LDL R30, [R1+0x114] ;  /* 0x00011400011e7983 */ /* 0x000f280000100800 */
[----:B------:R-:W4:Y:S01]  /*c530*/  LDL R31, [R1+0x118] ;  /* 0x00011800011f7983 */ /* 0x000f220000100800 */
[----:B--2---:R-:W-:-:S02]  /*c540*/  PRMT R58, RZ, 0x7610, R58 ;  /* 0x00007610ff3a7816 */ /* 0x004fc4000000003a */
[----:B----4-:R-:W-:-:S04]  /*c550*/  @P3 LOP3.LUT R31, R31, R30, RZ, 0x3c, !PT ;  /* 0x0000001e1f1f3212 */ /* 0x010fc800078e3cff */
[----:B------:R-:W-:-:S04]  /*c560*/  @P3 LOP3.LUT R30, R31, R30, RZ, 0x3c, !PT ;  /* 0x0000001e1f1e3212 */ /* 0x000fc800078e3cff */
[----:B------:R-:W-:-:S05]  /*c570*/  @P3 LOP3.LUT R31, R31, R30, RZ, 0x3c, !PT ;  /* 0x0000001e1f1f3212 */ /* 0x000fca00078e3cff */
[----:B------:R-:W2:Y:S04]  /*c580*/  @P3 LDG.E.U8 R58, desc[UR22][R30.64] ;  /* 0x000000161e3a3981 */ /* 0x000ea8000c1e1100 */
[----:B--2---:R0:W-:Y:S04]  /*c590*/  STL [R1+0xec], R58 ;  /* 0x0000ec3a01007387 */ /* 0x0041e80000100800 */
[----:B0-----:R-:W2:Y:S04]  /*c5a0*/  LDL.LU R58, [R1+0x69c] ;  /* 0x00069c00013a7983 */ /* 0x001ea80000300800 */
[----:B------:R-:W4:Y:S04]  /*c5b0*/  LDL R30, [R1+0x11c] ;  /* 0x00011c00011e7983 */ /* 0x000f280000100800 */
[----:B------:R-:W4:Y:S01]  /*c5c0*/  LDL R31, [R1+0x120] ;  /* 0x00012000011f7983 */ /* 0x000f220000100800 */
[----:B---3--:R-:W-:-:S02]  /*c5d0*/  PRMT R60, RZ, 0x7610, R60 ;  /* 0x00007610ff3c7816 */ /* 0x008fc4000000003c */
[----:B----4-:R-:W-:-:S04]  /*c5e0*/  @P3 LOP3.LUT R31, R31, R30, RZ, 0x3c, !PT ;  /* 0x0000001e1f1f3212 */ /* 0x010fc800078e3cff */
        /* <DEDUP_REMOVED lines=36> */
[----:B------:R-:W-:-:S02]  /*c830*/  PRMT R56, RZ, 0x7610, R56 ;  /* 0x00007610ff387816 */ /* 0x000fc40000000038 */
[----:B----4-:R-:W-:-:S04]  /*c840*/  @P2 LOP3.LUT R31, R31, R30, RZ, 0x3c, !PT ;  /* 0x0000001e1f1f2212 */ /* 0x010fc800078e3cff */
[----:B------:R-:W-:-:S04]  /*c850*/  @P2 LOP3.LUT R30, R31, R30, RZ, 0x3c, !PT ;  /* 0x0000001e1f1e2212 */ /* 0x000fc800078e3cff */
[----:B------:R-:W-:-:S05]  /*c860*/  @P2 LOP3.LUT R31, R31, R30, RZ, 0x3c, !PT ;  /* 0x0000001e1f1f2212 */ /* 0x000fca00078e3cff */
[----:B------:R-:W4:Y:S01]  /*c870*/  @P2 LDG.E.U8 R56, desc[UR22][R30.64] ;  /* 0x000000161e382981 */ /* 0x000f22000c1e1100 */
[----:B------:R-:W-:-:S03]  /*c880*/  ISETP.GT.AND P3, PT, R0, 0xc, PT ;  /* 0x0000000c0000780c */ /* 0x000fc60003f64270 */
[----:B----4-:R0:W-:Y:S04]  /*c890*/  STL [R1+0xd8], R56 ;  /* 0x0000d83801007387 */ /* 0x0101e80000100800 */
[----:B0-----:R-:W4:Y:S04]  /*c8a0*/  LDL.LU R56, [R1+0x688] ;  /* 0x0006880001387983 */ /* 0x001f280000300800 */
[----:B------:R-:W2:Y:S04]  /*c8b0*/  LDL R30, [R1+0x144] ;  /* 0x00014400011e7983 */ /* 0x000ea80000100800 */
[----:B------:R-:W2:Y:S01]  /*c8c0*/  LDL R31, [R1+0x148] ;  /* 0x00014800011f7983 */ /* 0x000ea20000100800 */
[----:B------:R-:W-:-:S02]  /*c8d0*/  PRMT R54, RZ, 0x7610, R54 ;  /* 0x00007610ff367816 */ /* 0x000fc40000000036 */
[----:B--2---:R-:W-:-:S04]  /*c8e0*/  @P3 LOP3.LUT R31, R31, R30, RZ, 0x3c, !PT ;  /* 0x0000001e1f1f3212 */ /* 0x004fc800078e3cff */
[----:B------:R-:W-:-:S04]  /*c8f0*/  @P3 LOP3.LUT R30, R31, R30, RZ, 0x3c, !PT ;  /* 0x0000001e1f1e3212 */ /* 0x000fc800078e3cff */
[----:B------:R-:W-:-:S05]  /*c900*/  @P3 LOP3.LUT R31, R31, R30, RZ, 0x3c, !PT ;  /* 0x0000001e1f1f3212 */ /* 0x000fca00078e3cff */
[----:B------:R-:W2:Y:S04]  /*c910*/  @P3 LDG.E.U8 R54, desc[UR22][R30.64] ;  /* 0x000000161e363981 */ /* 0x000ea8000c1e1100 */
[----:B--2---:R0:W-:Y:S04]  /*c920*/  STL [R1+0xd4], R54 ;  /* 0x0000d43601007387 */ /* 0x0041e80000100800 */
[----:B0-----:R-:W2:Y:S04]  /*c930*/  LDL.LU R54, [R1+0x684] ;  /* 0x0006840001367983 */ /* 0x001ea80000300800 */
[----:B------:R-:W2:Y:S04]  /*c940*/  LDL R30, [R1+0x14c] ;  /* 0x00014c00011e7983 */ /* 0x000ea80000100800 */
[----:B------:R-:W2:Y:S01]  /*c950*/  LDL R31, [R1+0x150] ;  /* 0x00015000011f7983 */ /* 0x000ea20000100800 */
[----:B------:R-:W-:-:S02]  /*c960*/  PRMT R52, RZ, 0x7610, R52 ;  /* 0x00007610ff347816 */ /* 0x000fc40000000034 */
[----:B--2---:R-:W-:-:S04]  /*c970*/  @P3 LOP3.LUT R31, R31, R30, RZ, 0x3c, !PT ;  /* 0x0000001e1f1f3212 */ /* 0x004fc800078e3cff */
[----:B------:R-:W-:-:S04]  /*c980*/  @P3 LOP3.LUT R30, R31, R30, RZ, 0x3c, !PT ;  /* 0x0000001e1f1e3212 */ /* 0x000fc800078e3cff */
[----:B------:R-:W-:-:S05]  /*c990*/  @P3 LOP3.LUT R31, R31, R30, RZ, 0x3c, !PT ;  /* 0x0000001e1f1f3212 */ /* 0x000fca00078e3cff */
[----:B------:R-:W2:Y:S01]  /*c9a0*/  @P3 LDG.E.U8 R52, desc[UR22][R30.64] ;  /* 0x000000161e343981 */ /* 0x000ea2000c1e1100 */
[----:B------:R-:W-:-:S03]  /*c9b0*/  ISETP.GT.AND P4, PT, R0, 0xd, PT ;  /* 0x0000000d0000780c */ /* 0x000fc60003f84270 */
        /* <DEDUP_REMOVED lines=38> */
[----:B------:R-:W-:Y:S02]  /*cc20*/  ISETP.GT.AND P3, PT, R0, 0xf, PT ;  /* 0x0000000f0000780c */ /* 0x000fe40003f64270 */
[----:B------:R-:W-:Y:S01]  /*cc30*/  PRMT R10, RZ, 0x7610, R10 ;  /* 0x00007610ff0a7816 */ /* 0x000fe2000000000a */
[----:B--2---:R-:W-:Y:S10]  /*cc40*/  STL [R1+0x594], R23 ;  /* 0x0005941701007387 */ /* 0x004ff40000100800 */
        /* <DEDUP_REMOVED lines=380> */
[----:B--2---:R0:W-:Y:S01]  /*e410*/  STL [R1+0x5dc], R20 ;  /* 0x0005dc1401007387 */ /* 0x0041e20000100800 */
[----:B------:R-:W-:-:S03]  /*e420*/  PRMT R11, RZ, 0x7610, R11 ;  /* 0x00007610ff0b7816 */ /* 0x000fc6000000000b */
[----:B0-----:R-:W2:Y:S06]  /*e430*/  LDL R20, [R1+0x250] ;  /* 0x0002500001147983 */ /* 0x001eac0000100800 */
[----:B---3--:R-:W-:-:S04]  /*e440*/  @P3 LOP3.LUT R31, R31, R30, RZ, 0x3c, !PT ;  /* 0x0000001e1f1f3212 */ /* 0x008fc800078e3cff */
[----:B------:R-:W-:-:S04]  /*e450*/  @P3 LOP3.LUT R30, R31, R30, RZ, 0x3c, !PT ;  /* 0x0000001e1f1e3212 */ /* 0x000fc800078e3cff */
[----:B------:R-:W-:-:S05]  /*e460*/  @P3 LOP3.LUT R31, R31, R30, RZ, 0x3c, !PT ;  /* 0x0000001e1f1f3212 */ /* 0x000fca00078e3cff */
[----:B------:R-:W3:Y:S04]  /*e470*/  @P3 LDG.E.U8 R22, desc[UR22][R30.64] ;  /* 0x000000161e163981 */ /* 0x000ee8000c1e1100 */
[----:B------:R-:W2:Y:S04]  /*e480*/  LDL R30, [R1+0x38c] ;  /* 0x00038c00011e7983 */ /* 0x000ea80000100800 */
[----:B------:R-:W2:Y:S04]  /*e490*/  LDL R31, [R1+0x390] ;  /* 0x00039000011f7983 */ /* 0x000ea80000100800 */
[----:B---3--:R0:W-:Y:S01]  /*e4a0*/  STL [R1+0x5e0], R22 ;  /* 0x0005e01601007387 */ /* 0x0081e20000100800 */
[----:B------:R-:W-:-:S02]  /*e4b0*/  ISETP.GT.AND P4, PT, R0, 0x25, PT ;  /* 0x000000250000780c */ /* 0x000fc40003f84270 */
[----:B------:R-:W-:Y:S01]  /*e4c0*/  PRMT R29, RZ, 0x7610, R29 ;  /* 0x00007610ff1d7816 */ /* 0x000fe2000000001d */
[----:B0-----:R-:W3:Y:S01]  /*e4d0*/  LDL R22, [R1+0x248] ;  /* 0x0002480001167983 */ /* 0x001ee20000100800 */
[----:B--2---:R-:W-:-:S04]  /*e4e0*/  @P3 LOP3.LUT R31, R31, R30, RZ, 0x3c, !PT ;  /* 0x0000001e1f1f3212 */ /* 0x004fc800078e3cff */
[----:B------:R-:W-:-:S04]  /*e4f0*/  @P3 LOP3.LUT R30, R31, R30, RZ, 0x3c, !PT ;  /* 0x0000001e1f1e3212 */ /* 0x000fc800078e3cff */
[----:B------:R-:W-:-:S05]  /*e500*/  @P3 LOP3.LUT R31, R31, R30, RZ, 0x3c, !PT ;  /* 0x0000001e1f1f3212 */ /* 0x000fca00078e3cff */
[----:B------:R-:W2:Y:S04]  /*e510*/  @P3 LDG.E.U8 R11, desc[UR22][R30.64] ;  /* 0x000000161e0b3981 */ /* 0x000ea8000c1e1100 */
[----:B------:R-:W3:Y:S04]  /*e520*/  LDL R30, [R1+0x23c] ;  /* 0x00023c00011e7983 */ /* 0x000ee80000100800 */
[----:B------:R-:W3:Y:S04]  /*e530*/  LDL R31, [R1+0x240] ;  /* 0x00024000011f7983 */ /* 0x000ee80000100800 */
[----:B--2---:R0:W-:Y:S01]  /*e540*/  STL [R1+0x5e4], R11 ;  /* 0x0005e40b01007387 */ /* 0x0041e20000100800 */
[----:B------:R-:W-:-:S03]  /*e550*/  PRMT R27, RZ, 0x7610, R27 ;  /* 0x00007610ff1b7816 */ /* 0x000fc6000000001b */
[----:B0-----:R-:W2:Y:S01]  /*e560*/  LDL R11, [R1+0x24c] ;  /* 0x00024c00010b7983 */ /* 0x001ea20000100800 */
[----:B---3--:R-:W-:-:S04]  /*e570*/  @P4 LOP3.LUT R31, R31, R30, RZ, 0x3c, !PT ;  /* 0x0000001e1f1f4212 */ /* 0x008fc800078e3cff */
[----:B------:R-:W-:-:S04]  /*e580*/  @P4 LOP3.LUT R30, R31, R30, RZ, 0x3c, !PT ;  /* 0x0000001e1f1e4212 */ /* 0x000fc800078e3cff */
[----:B------:R-:W-:-:S05]  /*e590*/  @P4 LOP3.LUT R31, R31, R30, RZ, 0x3c, !PT ;  /* 0x0000001e1f1f4212 */ /* 0x000fca00078e3cff */
[----:B------:R0:W3:Y:S04]  /*e5a0*/  @P4 LDG.E.U8 R29, desc[UR22][R30.64] ;  /* 0x000000161e1d4981 */ /* 0x0000e8000c1e1100 */
[----:B------:R-:W2:Y:S01]  /*e5b0*/  LDL R31, [R1+0x244] ;  /* 0x00024400011f7983 */ /* 0x000ea20000100800 */
[----:B0-----:R-:W-:Y:S01]  /*e5c0*/  @P4 IMAD.MOV.U32 R30, RZ, RZ, R22 ;  /* 0x000000ffff1e4224 */ /* 0x001fe200078e0016 */
[----:B------:R-:W-:Y:S02]  /*e5d0*/  ISETP.GT.AND P2, PT, R0, 0x26, PT ;  /* 0x000000260000780c */ /* 0x000fe40003f44270 */
[----:B------:R-:W-:Y:S02]  /*e5e0*/  PRMT R16, RZ, 0x7610, R16 ;  /* 0x00007610ff107816 */ /* 0x000fe40000000010 */
[----:B--2---:R0:W2:Y:S04]  /*e5f0*/  @P4 LDG.E.U8 R27, desc[UR22][R30.64] ;  /* 0x000000161e1b4981 */ /* 0x0040a8000c1e1100 */
[----:B---3--:R1:W-:Y:S04]  /*e600*/  STL [R1+0x5e8], R29 ;  /* 0x0005e81d01007387 */ /* 0x0083e80000100800 */
[----:B------:R-:W3:Y:S01]  /*e610*/  LDL R22, [R1+0x190] ;  /* 0x0001900001167983 */ /* 0x000ee20000100800 */
[----:B0-----:R-:W-:-:S02]  /*e620*/  @P2 IMAD.MOV.U32 R30, RZ, RZ, R20 ;  /* 0x000000ffff1e2224 */ /* 0x001fc400078e0014 */
[----:B------:R-:W-:Y:S01]  /*e630*/  @P2 IMAD.MOV.U32 R31, RZ, RZ, R11 ;  /* 0x000000ffff1f2224 */ /* 0x000fe200078e000b */
[----:B-1----:R-:W3:Y:S04]  /*e640*/  LDL R29, [R1+0x18c] ;  /* 0x00018c00011d7983 */ /* 0x002ee80000100800 */
[----:B------:R0:W3:Y:S04]  /*e650*/  @P2 LDG.E.U8 R16, desc[UR22][R30.64] ;  /* 0x000000161e102981 */ /* 0x0000e8000c1e1100 */
[----:B--2---:R1:W-:Y:S04]  /*e660*/  STL [R1+0x5ec], R27 ;  /* 0x0005ec1b01007387 */ /* 0x0043e80000100800 */
[----:B------:R-:W0:Y:S04]  /*e670*/  LDL R30, [R1+0x254] ;  /* 0x00025400011e7983 */ /* 0x000e280000100800 */
[----:B------:R-:W0:Y:S01]  /*e680*/  LDL R31, [R1+0x258] ;  /* 0x00025800011f7983 */ /* 0x000e220000100800 */
[----:B------:R-:W-:-:S02]  /*e690*/  PRMT R17, RZ, 0x7610, R17 ;  /* 0x00007610ff117816 */ /* 0x000fc40000000011 */
[----:B------:R-:W-:Y:S01]  /*e6a0*/  ISETP.GT.AND P3, PT, R0, 0x27, PT ;  /* 0x000000270000780c */ /* 0x000fe20003f64270 */
[----:B------:R-:W2:Y:S01]  /*e6b0*/  LDL R20, [R1+0x198] ;  /* 0x0001980001147983 */ /* 0x000ea20000100800 */
[----:B------:R-:W-:-:S03]  /*e6c0*/  PRMT R4, RZ, 0x7610, R4 ;  /* 0x00007610ff047816 */ /* 0x000fc60000000004 */
[----:B-1----:R-:W2:Y:S04]  /*e6d0*/  LDL R27, [R1+0x394] ;  /* 0x00039400011b7983 */ /* 0x002ea80000100800 */
[----:B------:R-:W2:Y:S01]  /*e6e0*/  LDL R11, [R1+0x398] ;  /* 0x00039800010b7983 */ /* 0x000ea20000100800 */
[----:B0-----:R-:W-:-:S04]  /*e6f0*/  @P2 LOP3.LUT R31, R31, R30, RZ, 0x3c, !PT ;  /* 0x0000001e1f1f2212 */ /* 0x001fc800078e3cff */
[----:B------:R-:W-:-:S04]  /*e700*/  @P2 LOP3.LUT R30, R31, R30, RZ, 0x3c, !PT ;  /* 0x0000001e1f1e2212 */ /* 0x000fc800078e3cff */
[----:B------:R-:W-:-:S05]  /*e710*/  @P2 LOP3.LUT R31, R31, R30, RZ, 0x3c, !PT ;  /* 0x0000001e1f1f2212 */ /* 0x000fca00078e3cff */
[----:B------:R0:W2:Y:S04]  /*e720*/  @P2 LDG.E.U8 R17, desc[UR22][R30.64] ;  /* 0x000000161e112981 */ /* 0x0000a8000c1e1100 */
[----:B---3--:R-:W-:Y:S01]  /*e730*/  STL [R1+0x5f0], R16 ;  /* 0x0005f01001007387 */ /* 0x008fe20000100800 */
[----:B0-----:R-:W-:Y:S02]  /*e740*/  @P3 IMAD.MOV.U32 R30, RZ, RZ, R22 ;  /* 0x000000ffff1e3224 */ /* 0x001fe400078e0016 */
[----:B------:R-:W-:-:S05]  /*e750*/  @P3 IMAD.MOV.U32 R31, RZ, RZ, R29 ;  /* 0x000000ffff1f3224 */ /* 0x000fca00078e001d */
[----:B------:R0:W3:Y:S04]  /*e760*/  @P3 LDG.E.U8 R4, desc[UR22][R30.64] ;  /* 0x000000161e043981 */ /* 0x0000e8000c1e1100 */
[----:B--2---:R1:W-:Y:S04]  /*e770*/  STL [R1+0x5f4], R17 ;  /* 0x0005f41101007387 */ /* 0x0043e80000100800 */
[----:B------:R-:W2:Y:S01]  /*e780*/  LDL R31, [R1+0x194] ;  /* 0x00019400011f7983 */ /* 0x000ea20000100800 */
[----:B------:R-:W-:Y:S01]  /*e790*/  ISETP.GT.AND P4, PT, R0, 0x28, PT ;  /* 0x000000280000780c */ /* 0x000fe20003f84270 */
[----:B0-----:R-:W-:Y:S01]  /*e7a0*/  @P3 IMAD.MOV.U32 R30, RZ, RZ, R20 ;  /* 0x000000ffff1e3224 */ /* 0x001fe200078e0014 */
[----:B------:R-:W-:Y:S01]  /*e7b0*/  PRMT R5, RZ, 0x7610, R5 ;  /* 0x00007610ff057816 */ /* 0x000fe20000000005 */
[----:B------:R-:W3:Y:S01]  /*e7c0*/  LDL R29, [R1+0x39c] ;  /* 0x00039c00011d7983 */ /* 0x000ee20000100800 */
[----:B-1----:R-:W-:-:S03]  /*e7d0*/  PRMT R17, RZ, 0x7610, R17 ;  /* 0x00007610ff117816 */ /* 0x002fc60000000011 */
[----:B------:R-:W3:Y:S04]  /*e7e0*/  LDL R22, [R1+0x3a0] ;  /* 0x0003a00001167983 */ /* 0x000ee80000100800 */
[----:B--2---:R0:W2:Y:S02]  /*e7f0*/  @P3 LDG.E.U8 R5, desc[UR22][R30.64] ;  /* 0x000000161e053981 */ /* 0x0040a4000c1e1100 */
[----:B0-----:R-:W-:Y:S02]  /*e800*/  @P4 IMAD.MOV.U32 R30, RZ, RZ, R11 ;  /* 0x000000ffff1e4224 */ /* 0x001fe400078e000b */
[----:B------:R-:W-:-:S05]  /*e810*/  @P4 IMAD.MOV.U32 R31, RZ, RZ, R27 ;  /* 0x000000ffff1f4224 */ /* 0x000fca00078e001b */
[----:B------:R0:W4:Y:S01]  /*e820*/  @P4 LDG.E.U8 R17, desc[UR22][R30.64] ;  /* 0x000000161e114981 */ /* 0x000122000c1e1100 */
[----:B------:R-:W-:-:S03]  /*e830*/  PRMT R16, RZ, 0x7610, R16 ;  /* 0x00007610ff107816 */ /* 0x000fc60000000010 */
[----:B---3--:R-:W-:Y:S04]  /*e840*/  STL [R1+0x5f8], R4 ;  /* 0x0005f80401007387 */ /* 0x008fe80000100800 */
[----:B------:R-:W3:Y:S01]  /*e850*/  LDL R20, [R1+0x3a8] ;  /* 0x0003a80001147983 */ /* 0x000ee20000100800 */
[----:B0-----:R-:W-:Y:S02]  /*e860*/  @P4 IMAD.MOV.U32 R30, RZ, RZ, R22 ;  /* 0x000000ffff1e4224 */ /* 0x001fe400078e0016 */
[----:B------:R-:W-:-:S05]  /*e870*/  @P4 IMAD.MOV.U32 R31, RZ, RZ, R29 ;  /* 0x000000ffff1f4224 */ /* 0x000fca00078e001d */
[----:B------:R3:W3:Y:S04]  /*e880*/  @P4 LDG.E.U8 R16, desc[UR22][R30.64] ;  /* 0x000000161e104981 */ /* 0x0006e8000c1e1100 */
[----:B--2---:R-:W-:Y:S04]  /*e890*/  STL [R1+0x5fc], R5 ;  /* 0x0005fc0501007387 */ /* 0x004fe80000100800 */
[----:B------:R-:W2:Y:S04]  /*e8a0*/  LDL R27, [R1+0x3ac] ;  /* 0x0003ac00011b7983 */ /* 0x000ea80000100800 */
[----:B------:R-:W2:Y:S04]  /*e8b0*/  LDL R11, [R1+0x3b0] ;  /* 0x0003b000010b7983 */ /* 0x000ea80000100800 */
[----:B----4-:R0:W-:Y:S01]  /*e8c0*/  STL [R1+0x610], R17 ;  /* 0x0006101101007387 */ /* 0x0101e20000100800 */
[----:B------:R-:W-:-:S03]  /*e8d0*/  ISETP.GT.AND P2, PT, R0, 0x29, PT ;  /* 0x000000290000780c */ /* 0x000fc60003f44270 */
[----:B------:R-:W4:Y:S04]  /*e8e0*/  LDL R29, [R1+0x3b4] ;  /* 0x0003b400011d7983 */ /* 0x000f280000100800 */
[----:B------:R-:W2:Y:S04]  /*e8f0*/  LDL R22, [R1+0x3b8] ;  /* 0x0003b80001167983 */ /* 0x000ea80000100800 */
[----:B0-----:R-:W2:Y:S01]  /*e900*/  LDL R17, [R1+0x3a4] ;  /* 0x0003a40001117983 */ /* 0x001ea20000100800 */
[----:B------:R-:W-:Y:S01]  /*e910*/  PRMT R25, RZ, 0x7610, R25 ;  /* 0x00007610ff197816 */ /* 0x000fe20000000019 */
[----:B---3--:R-:W-:-:S02]  /*e920*/  @P2 IMAD.MOV.U32 R30, RZ, RZ, R20 ;  /* 0x000000ffff1e2224 */ /* 0x008fc400078e0014 */
[----:B------:R-:W-:Y:S04]  /*e930*/  STL [R1+0x614], R16 ;  /* 0x0006141001007387 */ /* 0x000fe80000100800 */
[----:B------:R-:W3:Y:S01]  /*e940*/  LDL R20, [R1+0x3bc] ;  /* 0x0003bc0001147983 */ /* 0x000ee20000100800 */
[----:B------:R-:W-:Y:S02]  /*e950*/  ISETP.GT.AND P3, PT, R0, 0x2a, PT ;  /* 0x0000002a0000780c */ /* 0x000fe40003f64270 */
[----:B------:R-:W-:Y:S01]  /*e960*/  PRMT R18, RZ, 0x7610, R18 ;  /* 0x00007610ff127816 */ /* 0x000fe20000000012 */
[----:B--2---:R-:W-:Y:S02]  /*e970*/  @P2 IMAD.MOV.U32 R31, RZ, RZ, R17 ;  /* 0x000000ffff1f2224 */ /* 0x004fe400078e0011 */
[----:B------:R-:W2:Y:S04]  /*e980*/  LDL R17, [R1+0x3c0] ;  /* 0x0003c00001117983 */ /* 0x000ea80000100800 */
[----:B------:R0:W2:Y:S01]  /*e990*/  @P2 LDG.E.U8 R25, desc[UR22][R30.64] ;  /* 0x000000161e192981 */ /* 0x0000a2000c1e1100 */
[----:B------:R-:W-:Y:S01]  /*e9a0*/  PRMT R13, RZ, 0x7610, R13 ;  /* 0x00007610ff0d7816 */ /* 0x000fe2000000000d */
[----:B0-----:R-:W-:-:S02]  /*e9b0*/  @P2 IMAD.MOV.U32 R30, RZ, RZ, R11 ;  /* 0x000000ffff1e2224 */ /* 0x001fc400078e000b */
[----:B------:R-:W-:-:S05]  /*e9c0*/  @P2 IMAD.MOV.U32 R31, RZ, RZ, R27 ;  /* 0x000000ffff1f2224 */ /* 0x000fca00078e001b */
[----:B------:R0:W2:Y:S02]  /*e9d0*/  @P2 LDG.E.U8 R18, desc[UR22][R30.64] ;  /* 0x000000161e122981 */ /* 0x0000a4000c1e1100 */
[----:B0-----:R-:W-:Y:S02]  /*e9e0*/  @P3 IMAD.MOV.U32 R30, RZ, RZ, R22 ;  /* 0x000000ffff1e3224 */ /* 0x001fe400078e0016 */
[----:B----4-:R-:W-:-:S05]  /*e9f0*/  @P3 IMAD.MOV.U32 R31, RZ, RZ, R29 ;  /* 0x000000ffff1f3224 */ /* 0x010fca00078e001d */
[----:B------:R3:W4:Y:S01]  /*ea00*/  @P3 LDG.E.U8 R13, desc[UR22][R30.64] ;  /* 0x000000161e0d3981 */ /* 0x000722000c1e1100 */
[----:B------:R-:W-:Y:S01]  /*ea10*/  PRMT R7, RZ, 0x7610, R7 ;  /* 0x00007610ff077816 */ /* 0x000fe20000000007 */
[----:B---3--:R-:W-:Y:S02]  /*ea20*/  @P3 IMAD.MOV.U32 R31, RZ, RZ, R20 ;  /* 0x000000ffff1f3224 */ /* 0x008fe400078e0014 */
[----:B--2---:R-:W-:Y:S01]  /*ea30*/  @P3 IMAD.MOV.U32 R30, RZ, RZ, R17 ;  /* 0x000000ffff1e3224 */ /* 0x004fe200078e0011 */
[----:B------:R0:W-:Y:S04]  /*ea40*/  STL [R1+0x600], R25 ;  /* 0x0006001901007387 */ /* 0x0001e80000100800 */
[----:B------:R-:W2:Y:S04]  /*ea50*/  LDL R11, [R1+0x3c8] ;  /* 0x0003c800010b7983 */ /* 0x000ea80000100800 */
[----:B------:R2:W3:Y:S04]  /*ea60*/  @P3 LDG.E.U8 R7, desc[UR22][R30.64] ;  /* 0x000000161e073981 */ /* 0x0004e8000c1e1100 */
[----:B------:R-:W3:Y:S04]  /*ea70*/  LDL R27, [R1+0x3c4] ;  /* 0x0003c400011b7983 */ /* 0x000ee80000100800 */
[----:B------:R1:W-:Y:S04]  /*ea80*/  STL [R1+0x604], R18 ;  /* 0x0006041201007387 */ /* 0x0003e80000100800 */
[----:B0-----:R-:W3:Y:S04]  /*ea90*/  LDL R25, [R1+0x3cc] ;  /* 0x0003cc0001197983 */ /* 0x001ee80000100800 */
[----:B------:R-:W3:Y:S01]  /*eaa0*/  LDL R16, [R1+0x3d0] ;  /* 0x0003d00001107983 */ /* 0x000ee20000100800 */
[----:B------:R-:W-:-:S03]  /*eab0*/  ISETP.GT.AND P4, PT, R0, 0x2b, PT ;  /* 0x0000002b0000780c */ /* 0x000fc60003f84270 */
[----:B----4-:R0:W-:Y:S04]  /*eac0*/  STL [R1+0x608], R13 ;  /* 0x0006080d01007387 */ /* 0x0101e80000100800 */
[----:B------:R-:W4:Y:S04]  /*ead0*/  LDL R22, [R1+0x3d4] ;  /* 0x0003d40001167983 */ /* 0x000f280000100800 */
[----:B------:R-:W4:Y:S04]  /*eae0*/  LDL R20, [R1+0x3d8] ;  /* 0x0003d80001147983 */ /* 0x000f280000100800 */
[----:B-1----:R-:W4:Y:S04]  /*eaf0*/  LDL R18, [R1+0x3dc] ;  /* 0x0003dc0001127983 */ /* 0x002f280000100800 */
[----:B------:R-:W4:Y:S01]  /*eb00*/  LDL R17, [R1+0x3e0] ;  /* 0x0003e00001117983 */ /* 0x000f220000100800 */
[----:B--2---:R-:W-:-:S03]  /*eb10*/  @P4 IMAD.MOV.U32 R30, RZ, RZ, R11 ;  /* 0x000000ffff1e4224 */ /* 0x004fc600078e000b */
[----:B---3--:R1:W-:Y:S04]  /*eb20*/  STL [R1+0x60c], R7 ;  /* 0x00060c0701007387 */ /* 0x0083e80000100800 */
[----:B------:R-:W2:Y:S01]  /*eb30*/  LDL R11, [R1+0x25c] ;  /* 0x00025c00010b7983 */ /* 0x000ea20000100800 */
[----:B------:R-:W-:Y:S01]  /*eb40*/  ISETP.GT.AND P2, PT, R0, 0x2c, PT ;  /* 0x0000002c0000780c */ /* 0x000fe20003f44270 */
[----:B------:R-:W-:Y:S01]  /*eb50*/  @P4 IMAD.MOV.U32 R31, RZ, RZ, R27 ;  /* 0x000000ffff1f4224 */ /* 0x000fe200078e001b */
[----:B------:R-:W-:Y:S01]  /*eb60*/  PRMT R9, RZ, 0x7610, R9 ;  /* 0x00007610ff097816 */ /* 0x000fe20000000009 */
[----:B0-----:R-:W3:Y:S04]  /*eb70*/  LDL R13, [R1+0x268] ;  /* 0x00026800010d7983 */ /* 0x001ee80000100800 */
[----:B-1----:R-:W3:Y:S01]  /*eb80*/  LDL R7, [R1+0x260] ;  /* 0x0002600001077983 */ /* 0x002ee20000100800 */
[----:B------:R-:W-:-:S03]  /*eb90*/  PRMT R8, RZ, 0x7610, R8 ;  /* 0x00007610ff087816 */ /* 0x000fc60000000008 */
[----:B------:R0:W3:Y:S01]  /*eba0*/  @P4 LDG.E.U8 R9, desc[UR22][R30.64] ;  /* 0x000000161e094981 */ /* 0x0000e2000c1e1100 */
[----:B------:R-:W-:Y:S02]  /*ebb0*/  ISETP.GT.AND P3, PT, R0, 0x2d, PT ;  /* 0x0000002d0000780c */ /* 0x000fe40003f64270 */
[----:B------:R-:W-:Y:S01]  /*ebc0*/  PRMT R10, RZ, 0x7610, R10 ;  /* 0x00007610ff0a7816 */ /* 0x000fe2000000000a */
[----:B------:R-:W3:Y:S01]  /*ebd0*/  LDL R27, [R1+0x28c] ;  /* 0x00028c00011b7983 */ /* 0x000ee20000100800 */
[----:B0-----:R-:W-:Y:S02]  /*ebe0*/  @P4 IMAD.MOV.U32 R30, RZ, RZ, R16 ;  /* 0x000000ffff1e4224 */ /* 0x001fe400078e0010 */
[----:B------:R-:W-:Y:S01]  /*ebf0*/  @P4 IMAD.MOV.U32 R31, RZ, RZ, R25 ;  /* 0x000000ffff1f4224 */ /* 0x000fe200078e0019 */
[----:B------:R-:W3:Y:S04]  /*ec00*/  LDL R16, [R1+0x264] ;  /* 0x0002640001107983 */ /* 0x000ee80000100800 */
[----:B------:R4:W3:Y:S01]  /*ec10*/  @P4 LDG.E.U8 R8, desc[UR22][R30.64] ;  /* 0x000000161e084981 */ /* 0x0008e2000c1e1100 */
[----:B------:R-:W-:-:S02]  /*ec20*/  PRMT R23, RZ, 0x7610, R23 ;  /* 0x00007610ff177816 */ /* 0x000fc40000000017 */
[----:B------:R-:W-:Y:S01]  /*ec30*/  PRMT R28, RZ, 0x7610, R28 ;  /* 0x00007610ff1c7816 */ /* 0x000fe2000000001c */
[----:B------:R-:W3:Y:S01]  /*ec40*/  LDL R25, [R1+0x290] ;  /* 0x0002900001197983 */ /* 0x000ee20000100800 */
[----:B----4-:R-:W-:Y:S02]  /*ec50*/  @P2 IMAD.MOV.U32 R30, RZ, RZ, R20 ;  /* 0x000000ffff1e2224 */ /* 0x010fe400078e0014 */
[----:B------:R-:W-:Y:S01]  /*ec60*/  @P2 IMAD.MOV.U32 R31, RZ, RZ, R22 ;  /* 0x000000ffff1f2224 */ /* 0x000fe200078e0016 */
[----:B------:R-:W4:Y:S04]  /*ec70*/  LDL R20, [R1+0x270] ;  /* 0x0002700001147983 */ /* 0x000f280000100800 */
[----:B------:R0:W4:Y:S04]  /*ec80*/  @P2 LDG.E.U8 R10, desc[UR22][R30.64] ;  /* 0x000000161e0a2981 */ /* 0x000128000c1e1100 */
[----:B------:R-:W4:Y:S01]  /*ec90*/  LDL R22, [R1+0x26c] ;  /* 0x00026c0001167983 */ /* 0x000f220000100800 */
[----:B0-----:R-:W-:-:S02]  /*eca0*/  @P2 IMAD.MOV.U32 R30, RZ, RZ, R17 ;  /* 0x000000ffff1e2224 */ /* 0x001fc400078e0011 */
[----:B------:R-:W-:Y:S01]  /*ecb0*/  @P2 IMAD.MOV.U32 R31, RZ, RZ, R18 ;  /* 0x000000ffff1f2224 */ /* 0x000fe200078e0012 */
[----:B------:R-:W-:Y:S01]  /*ecc0*/  ISETP.GT.AND P4, PT, R0, 0x2e, PT ;  /* 0x0000002e0000780c */ /* 0x000fe20003f84270 */
[----:B------:R-:W4:Y:S04]  /*ecd0*/  LDL R18, [R1+0x19c] ;  /* 0x00019c0001127983 */ /* 0x000f280000100800 */
[----:B------:R2:W4:Y:S01]  /*ece0*/  @P2 LDG.E.U8 R23, desc[UR22][R30.64] ;  /* 0x000000161e172981 */ /* 0x000522000c1e1100 */
[----:B------:R-:W-:-:S03]  /*ecf0*/  PRMT R24, RZ, 0x7610, R24 ;  /* 0x00007610ff187816 */ /* 0x000fc60000000018 */
[----:B------:R-:W4:Y:S01]  /*ed00*/  LDL R17, [R1+0x1a4] ;  /* 0x0001a40001117983 */ /* 0x000f220000100800 */
[----:B--2---:R-:W-:-:S03]  /*ed10*/  @P3 IMAD.MOV.U32 R31, RZ, RZ, R11 ;  /* 0x000000ffff1f3224 */ /* 0x004fc600078e000b */
[----:B------:R-:W2:Y:S01]  /*ed20*/  LDL R11, [R1+0x274] ;  /* 0x00027400010b7983 */ /* 0x000ea20000100800 */
[----:B---3--:R-:W-:-:S03]  /*ed30*/  @P3 IMAD.MOV.U32 R30, RZ, RZ, R7 ;  /* 0x000000ffff1e3224 */ /* 0x008fc600078e0007 */
[----:B------:R-:W3:Y:S04]  /*ed40*/  LDL R7, [R1+0x278] ;  /* 0x0002780001077983 */ /* 0x000ee80000100800 */
[----:B------:R0:W3:Y:S02]  /*ed50*/  @P3 LDG.E.U8 R28, desc[UR22][R30.64] ;  /* 0x000000161e1c3981 */ /* 0x0000e4000c1e1100 */
[----:B0-----:R-:W-:Y:S02]  /*ed60*/  @P3 IMAD.MOV.U32 R30, RZ, RZ, R13 ;  /* 0x000000ffff1e3224 */ /* 0x001fe400078e000d */
[----:B------:R-:W3:Y:S01]  /*ed70*/  LDL R13, [R1+0x1a0] ;  /* 0x0001a000010d7983 */ /* 0x000ee20000100800 */
[----:B------:R-:W-:-:S03]  /*ed80*/  @P3 IMAD.MOV.U32 R31, RZ, RZ, R16 ;  /* 0x000000ffff1f3224 */ /* 0x000fc600078e0010 */
[----:B------:R-:W3:Y:S01]  /*ed90*/  LDL R16, [R1+0x1a8] ;  /* 0x0001a80001107983 */ /* 0x000ee20000100800 */
[----:B------:R-:W-:-:S03]  /*eda0*/  PRMT R14, RZ, 0x7610, R14 ;  /* 0x00007610ff0e7816 */ /* 0x000fc6000000000e */
[----:B------:R4:W3:Y:S02]  /*edb0*/  @P3 LDG.E.U8 R24, desc[UR22][R30.64] ;  /* 0x000000161e183981 */ /* 0x0008e4000c1e1100 */
[----:B----4-:R-:W-:Y:S02]  /*edc0*/  @P4 IMAD.MOV.U32 R30, RZ, RZ, R20 ;  /* 0x000000ffff1e4224 */ /* 0x010fe400078e0014 */
[----:B------:R-:W4:Y:S01]  /*edd0*/  LDL R20, [R1+0x3e8] ;  /* 0x0003e80001147983 */ /* 0x000f220000100800 */
[----:B------:R-:W-:-:S03]  /*ede0*/  @P4 IMAD.MOV.U32 R31, RZ, RZ, R22 ;  /* 0x000000ffff1f4224 */ /* 0x000fc600078e0016 */
[----:B------:R-:W4:Y:S04]  /*edf0*/  LDL R22, [R1+0x3e4] ;  /* 0x0003e40001167983 */ /* 0x000f280000100800 */
[----:B------:R2:W4:Y:S02]  /*ee00*/  @P4 LDG.E.U8 R14, desc[UR22][R30.64] ;  /* 0x000000161e0e4981 */ /* 0x000524000c1e1100 */
[----:B--2---:R-:W-:Y:S02]  /*ee10*/  @P4 IMAD.MOV.U32 R31, RZ, RZ, R11 ;  /* 0x000000ffff1f4224 */ /* 0x004fe400078e000b */
[----:B------:R-:W2:Y:S01]  /*ee20*/  LDL R11, [R1+0x3ec] ;  /* 0x0003ec00010b7983 */ /* 0x000ea20000100800 */
[----:B---3--:R-:W-:-:S03]  /*ee30*/  @P4 IMAD.MOV.U32 R30, RZ, RZ, R7 ;  /* 0x000000ffff1e4224 */ /* 0x008fc600078e0007 */
[----:B------:R-:W3:Y:S01]  /*ee40*/  LDL R7, [R1+0x3f0] ;  /* 0x0003f00001077983 */ /* 0x000ee20000100800 */
[C---:B------:R-:W-:Y:S02]  /*ee50*/  ISETP.GT.AND P2, PT, R0.reuse, 0x2f, PT ;  /* 0x0000002f0000780c */ /* 0x040fe40003f44270 */
[----:B------:R-:W-:Y:S02]  /*ee60*/  PRMT R15, RZ, 0x7610, R15 ;  /* 0x00007610ff0f7816 */ /* 0x000fe4000000000f */
[----:B------:R-:W-:Y:S02]  /*ee70*/  ISETP.GT.AND P3, PT, R0, 0x30, PT ;  /* 0x000000300000780c */ /* 0x000fe40003f64270 */
[----:B------:R-:W-:Y:S02]  /*ee80*/  PRMT R2, RZ, 0x7610, R2 ;  /* 0x00007610ff027816 */ /* 0x000fe40000000002 */
[----:B------:R0:W3:Y:S01]  /*ee90*/  @P4 LDG.E.U8 R15, desc[UR22][R30.64] ;  /* 0x000000161e0f4981 */ /* 0x0000e2000c1e1100 */
[----:B------:R-:W-:-:S04]  /*eea0*/  PRMT R3, RZ, 0x7610, R3 ;  /* 0x00007610ff037816 */ /* 0x000fc80000000003 */
[----:B0-----:R-:W-:Y:S02]  /*eeb0*/  @P2 IMAD.MOV.U32 R30, RZ, RZ, R13 ;  /* 0x000000ffff1e2224 */ /* 0x001fe400078e000d */
[----:B------:R-:W-:Y:S01]  /*eec0*/  @P2 IMAD.MOV.U32 R31, RZ, RZ, R18 ;  /* 0x000000ffff1f2224 */ /* 0x000fe200078e0012 */
[----:B------:R-:W3:Y:S04]  /*eed0*/  LDL R13, [R1+0x3f8] ;  /* 0x0003f800010d7983 */ /* 0x000ee80000100800 */
[----:B------:R-:W3:Y:S04]  /*eee0*/  LDL R18, [R1+0x3f4] ;  /* 0x0003f40001127983 */ /* 0x000ee80000100800 */
[----:B------:R0:W3:Y:S01]  /*eef0*/  @P2 LDG.E.U8 R2, desc[UR22][R30.64] ;  /* 0x000000161e022981 */ /* 0x0000e2000c1e1100 */
[----:B------:R-:W-:Y:S01]  /*ef00*/  PRMT R5, RZ, 0x7610, R5 ;  /* 0x00007610ff057816 */ /* 0x000fe20000000005 */
[----:B0-----:R-:W-:-:S02]  /*ef10*/  @P2 IMAD.MOV.U32 R30, RZ, RZ, R16 ;  /* 0x000000ffff1e2224 */ /* 0x001fc400078e0010 */
[----:B------:R-:W-:Y:S01]  /*ef20*/  @P2 IMAD.MOV.U32 R31, RZ, RZ, R17 ;  /* 0x000000ffff1f2224 */ /* 0x000fe200078e0011 */
[----:B------:R-:W3:Y:S04]  /*ef30*/  LDL R16, [R1+0x400] ;  /* 0x0004000001107983 */ /* 0x000ee80000100800 */
[----:B------:R4:W3:Y:S04]  /*ef40*/  @P2 LDG.E.U8 R3, desc[UR22][R30.64] ;  /* 0x000000161e032981 */ /* 0x0008e8000c1e1100 */
[----:B------:R-:W3:Y:S01]  /*ef50*/  LDL R17, [R1+0x3fc] ;  /* 0x0003fc0001117983 */ /* 0x000ee20000100800 */
[----:B----4-:R-:W-:-:S02]  /*ef60*/  @P3 IMAD.MOV.U32 R30, RZ, RZ, R20 ;  /* 0x000000ffff1e3224 */ /* 0x010fc400078e0014 */
[----:B------:R-:W-:Y:S01]  /*ef70*/  @P3 IMAD.MOV.U32 R31, RZ, RZ, R22 ;  /* 0x000000ffff1f3224 */ /* 0x000fe200078e0016 */
[C---:B------:R-:W-:Y:S01]  /*ef80*/  ISETP.GT.AND P4, PT, R0.reuse, 0x31, PT ;  /* 0x000000310000780c */ /* 0x040fe20003f84270 */
[----:B------:R-:W4:Y:S04]  /*ef90*/  LDL R22, [R1+0x414] ;  /* 0x0004140001167983 */ /* 0x000f280000100800 */
[----:B------:R2:W4:Y:S01]  /*efa0*/  @P3 LDG.E.U8 R5, desc[UR22][R30.64] ;  /* 0x000000161e053981 */ /* 0x000522000c1e1100 */
[----:B------:R-:W-:Y:S02]  /*efb0*/  PRMT R4, RZ, 0x7610, R4 ;  /* 0x00007610ff047816 */ /* 0x000fe40000000004 */
[----:B------:R-:W-:Y:S01]  /*efc0*/  ISETP.GT.AND P2, PT, R0, 0x32, PT ;  /* 0x000000320000780c */ /* 0x000fe20003f44270 */
[----:B------:R-:W4:Y:S01]  /*efd0*/  LDL R20, [R1+0x418] ;  /* 0x0004180001147983 */ /* 0x000f220000100800 */
[----:B--2---:R-:W-:-:S03]  /*efe0*/  @P3 IMAD.MOV.U32 R31, RZ, RZ, R11 ;  /* 0x000000ffff1f3224 */ /* 0x004fc600078e000b */
[----:B------:R-:W2:Y:S01]  /*eff0*/  LDL R11, [R1+0x404] ;  /* 0x00040400010b7983 */ /* 0x000ea20000100800 */
[----:B---3--:R-:W-:-:S03]  /*f000*/  @P3 IMAD.MOV.U32 R30, RZ, RZ, R7 ;  /* 0x000000ffff1e3224 */ /* 0x008fc600078e0007 */
[----:B------:R-:W3:Y:S04]  /*f010*/  LDL R7, [R1+0x408] ;  /* 0x0004080001077983 */ /* 0x000ee80000100800 */
[----:B------:R0:W4:Y:S01]  /*f020*/  @P3 LDG.E.U8 R4, desc[UR22][R30.64] ;  /* 0x000000161e043981 */ /* 0x000122000c1e1100 */
[----:B------:R-:W-:Y:S02]  /*f030*/  PRMT R12, RZ, 0x7610, R12 ;  /* 0x00007610ff0c7816 */ /* 0x000fe4000000000c */
[----:B------:R-:W-:Y:S01]  /*f040*/  PRMT R19, RZ, 0x7610, R19 ;  /* 0x00007610ff137816 */ /* 0x000fe20000000013 */
[----:B0-----:R-:W-:Y:S02]  /*f050*/  @P4 IMAD.MOV.U32 R30, RZ, RZ, R13 ;  /* 0x000000ffff1e4224 */ /* 0x001fe400078e000d */
[----:B------:R-:W4:Y:S01]  /*f060*/  LDL R13, [R1+0x410] ;  /* 0x00041000010d7983 */ /* 0x000f220000100800 */
[----:B------:R-:W-:-:S03]  /*f070*/  @P4 IMAD.MOV.U32 R31, RZ, RZ, R18 ;  /* 0x000000ffff1f4224 */ /* 0x000fc600078e0012 */
[----:B------:R-:W4:Y:S04]  /*f080*/  LDL R18, [R1+0x40c] ;  /* 0x00040c0001127983 */ /* 0x000f280000100800 */
[----:B------:R0:W4:Y:S02]  /*f090*/  @P4 LDG.E.U8 R12, desc[UR22][R30.64] ;  /* 0x000000161e0c4981 */ /* 0x000124000c1e1100 */
[----:B0-----:R-:W-:Y:S02]  /*f0a0*/  @P4 IMAD.MOV.U32 R30, RZ, RZ, R16 ;  /* 0x000000ffff1e4224 */ /* 0x001fe400078e0010 */
        /* <DEDUP_REMOVED lines=8> */
[----:B------:R-:W-:Y:S02]  /*f130*/  PRMT R6, RZ, 0x7610, R6 ;  /* 0x00007610ff067816 */ /* 0x000fe40000000006 */
[C---:B------:R-:W-:Y:S02]  /*f140*/  ISETP.GT.AND P3, PT, R0.reuse, 0x33, PT ;  /* 0x000000330000780c */ /* 0x040fe40003f64270 */
[----:B------:R-:W-:Y:S02]  /*f150*/  PRMT R21, RZ, 0x7610, R21 ;  /* 0x00007610ff157816 */ /* 0x000fe40000000015 */
[----:B------:R4:W3:Y:S01]  /*f160*/  @P2 LDG.E.U8 R6, desc[UR22][R30.64] ;  /* 0x000000161e062981 */ /* 0x0008e2000c1e1100 */
[----:B------:R-:W-:Y:S02]  /*f170*/  ISETP.GT.AND P4, PT, R0, 0x34, PT ;  /* 0x000000340000780c */ /* 0x000fe40003f84270 */
[----:B------:R-:W-:Y:S01]  /*f180*/  PRMT R60, RZ, 0x7610, R60 ;  /* 0x00007610ff3c7816 */ /* 0x000fe2000000003c */
[----:B----4-:R-:W-:-:S02]  /*f190*/  @P2 IMAD.MOV.U32 R30, RZ, RZ, R13 ;  /* 0x000000ffff1e2224 */ /* 0x010fc400078e000d */
[----:B------:R-:W4:Y:S01]  /*f1a0*/  LDL R13, [R1+0x430] ;  /* 0x00043000010d7983 */ /* 0x000f220000100800 */
[----:B------:R-:W-:-:S03]  /*f1b0*/  @P2 IMAD.MOV.U32 R31, RZ, RZ, R18 ;  /* 0x000000ffff1f2224 */ /* 0x000fc600078e0012 */
[----:B------:R-:W4:Y:S04]  /*f1c0*/  LDL R18, [R1+0x42c] ;  /* 0x00042c0001127983 */ /* 0x000f280000100800 */
[----:B------:R0:W4:Y:S01]  /*f1d0*/  @P2 LDG.E.U8 R21, desc[UR22][R30.64] ;  /* 0x000000161e152981 */ /* 0x000122000c1e1100 */
[----:B------:R-:W-:Y:S01]  /*f1e0*/  PRMT R58, RZ, 0x7610, R58 ;  /* 0x00007610ff3a7816 */ /* 0x000fe2000000003a */
[----:B0-----:R-:W-:Y:S02]  /*f1f0*/  @P3 IMAD.MOV.U32 R30, RZ, RZ, R20 ;  /* 0x000000ffff1e3224 */ /* 0x001fe400078e0014 */
[----:B------:R-:W-:Y:S01]  /*f200*/  @P3 IMAD.MOV.U32 R31, RZ, RZ, R22 ;  /* 0x000000ffff1f3224 */ /* 0x000fe200078e0016 */
[----:B------:R-:W-:Y:S01]  /*f210*/  PRMT R56, RZ, 0x7610, R56 ;  /* 0x00007610ff387816 */ /* 0x000fe20000000038 */
[----:B------:R-:W4:Y:S04]  /*f220*/  LDL R22, [R1+0x294] ;  /* 0x0002940001167983 */ /* 0x000f280000100800 */
[----:B------:R0:W4:Y:S04]  /*f230*/  @P3 LDG.E.U8 R60, desc[UR22][R30.64] ;  /* 0x000000161e3c3981 */ /* 0x000128000c1e1100 */
[----:B------:R-:W4:Y:S01]  /*f240*/  LDL R20, [R1+0x298] ;  /* 0x0002980001147983 */ /* 0x000f220000100800 */
[----:B0-----:R-:W-:-:S02]  /*f250*/  @P3 IMAD.MOV.U32 R30, RZ, RZ, R16 ;  /* 0x000000ffff1e3224 */ /* 0x001fc400078e0010 */
[----:B------:R-:W-:Y:S01]  /*f260*/  @P3 IMAD.MOV.U32 R31, RZ, RZ, R17 ;  /* 0x000000ffff1f3224 */ /* 0x000fe200078e0011 */
[----:B------:R-:W4:Y:S04]  /*f270*/  LDL R16, [R1+0x280] ;  /* 0x0002800001107983 */ /* 0x000f280000100800 */
[----:B------:R-:W4:Y:S04]  /*f280*/  LDL R17, [R1+0x27c] ;  /* 0x00027c0001117983 */ /* 0x000f280000100800 */
[----:B------:R2:W4:Y:S02]  /*f290*/  @P3 LDG.E.U8 R58, desc[UR22][R30.64] ;  /* 0x000000161e3a3981 */ /* 0x000524000c1e1100 */
[----:B--2---:R-:W-:-:S02]  /*f2a0*/  @P4 IMAD.MOV.U32 R31, RZ, RZ, R11 ;  /* 0x000000ffff1f4224 */ /* 0x004fc400078e000b */
[----:B------:R-:W2:Y:S01]  /*f2b0*/  LDL R11, [R1+0x284] ;  /* 0x00028400010b7983 */ /* 0x000ea20000100800 */
[----:B---3--:R-:W-:-:S03]  /*f2c0*/  @P4 IMAD.MOV.U32 R30, RZ, RZ, R7 ;  /* 0x000000ffff1e4224 */ /* 0x008fc600078e0007 */
[----:B------:R-:W3:Y:S01]  /*f2d0*/  LDL R7, [R1+0x288] ;  /* 0x0002880001077983 */ /* 0x000ee20000100800 */
[----:B------:R-:W-:-:S03]  /*f2e0*/  ISETP.GT.AND P2, PT, R0, 0x35, PT ;  /* 0x000000350000780c */ /* 0x000fc60003f44270 */
[----:B------:R4:W3:Y:S01]  /*f2f0*/  @P4 LDG.E.U8 R56, desc[UR22][R30.64] ;  /* 0x000000161e384981 */ /* 0x0008e2000c1e1100 */
[----:B------:R-:W-:Y:S02]  /*f300*/  PRMT R54, RZ, 0x7610, R54 ;  /* 0x00007610ff367816 */ /* 0x000fe40000000036 */
[----:B------:R-:W-:Y:S01]  /*f310*/  PRMT R52, RZ, 0x7610, R52 ;  /* 0x00007610ff347816 */ /* 0x000fe20000000034 */
[----:B----4-:R-:W-:Y:S02]  /*f320*/  @P4 IMAD.MOV.U32 R30, RZ, RZ, R13 ;  /* 0x000000ffff1e4224 */ /* 0x010fe400078e000d */
        /* <DEDUP_REMOVED lines=11> */
[----:B------:R-:W-:Y:S02]  /*f3e0*/  ISETP.GT.AND P3, PT, R0, 0x36, PT ;  /* 0x000000360000780c */ /* 0x000fe40003f64270 */
[----:B------:R-:W-:Y:S01]  /*f3f0*/  PRMT R50, RZ, 0x7610, R50 ;  /* 0x00007610ff327816 */ /* 0x000fe20000000032 */
[----:B---3--:R-:W-:-:S02]  /*f400*/  @P2 IMAD.MOV.U32 R30, RZ, RZ, R7 ;  /* 0x000000ffff1e2224 */ /* 0x008fc400078e0007 */
[----:B------:R-:W3:Y:S01]  /*f410*/  LDL R7, [R1+0x438] ;  /* 0x0004380001077983 */ /* 0x000ee20000100800 */
[----:B------:R-:W-:Y:S02]  /*f420*/  ISETP.GT.AND P4, PT, R0, 0x37, PT ;  /* 0x000000370000780c */ /* 0x000fe40003f84270 */
[----:B------:R-:W-:Y:S01]  /*f430*/  PRMT R48, RZ, 0x7610, R48 ;  /* 0x00007610ff307816 */ /* 0x000fe20000000030 */
[----:B------:R0:W3:Y:S01]  /*f440*/  @P2 LDG.E.U8 R50, desc[UR22][R30.64] ;  /* 0x000000161e322981 */ /* 0x0000e2000c1e1100 */
[----:B------:R-:W-:-:S03]  /*f450*/  PRMT R46, RZ, 0x7610, R46 ;  /* 0x00007610ff2e7816 */ /* 0x000fc6000000002e */
[----:B0-----:R-:W-:Y:S02]  /*f460*/  @P3 IMAD.MOV.U32 R30, RZ, RZ, R25 ;  /* 0x000000ffff1e3224 */ /* 0x001fe400078e0019 */
[----:B------:R-:W-:-:S05]  /*f470*/  @P3 IMAD.MOV.U32 R31, RZ, RZ, R27 ;  /* 0x000000ffff1f3224 */ /* 0x000fca00078e001b */
[----:B------:R0:W3:Y:S02]  /*f480*/  @P3 LDG.E.U8 R48, desc[UR22][R30.64] ;  /* 0x000000161e303981 */ /* 0x0000e4000c1e1100 */
[----:B0-----:R-:W-:Y:S02]  /*f490*/  @P3 IMAD.MOV.U32 R30, RZ, RZ, R20 ;  /* 0x000000ffff1e3224 */ /* 0x001fe400078e0014 */
[----:B------:R-:W-:Y:S01]  /*f4a0*/  @P3 IMAD.MOV.U32 R31, RZ, RZ, R22 ;  /* 0x000000ffff1f3224 */ /* 0x000fe200078e0016 */
[----:B------:R-:W3:Y:S04]  /*f4b0*/  LDL R20, [R1+0x440] ;  /* 0x0004400001147983 */ /* 0x000ee80000100800 */
[----:B------:R-:W3:Y:S04]  /*f4c0*/  LDL R22, [R1+0x43c] ;  /* 0x00043c0001167983 */ /* 0x000ee80000100800 */
[----:B------:R4:W3:Y:S01]  /*f4d0*/  @P3 LDG.E.U8 R46, desc[UR22][R30.64] ;  /* 0x000000161e2e3981 */ /* 0x0008e2000c1e1100 */
[----:B------:R-:W-:-:S02]  /*f4e0*/  PRMT R44, RZ, 0x7610, R44 ;  /* 0x00007610ff2c7816 */ /* 0x000fc4000000002c */
[----:B------:R-:W-:Y:S01]  /*f4f0*/  ISETP.GT.AND P2, PT, R0, 0x38, PT ;  /* 0x000000380000780c */ /* 0x000fe20003f44270 */
[----:B----4-:R-:W-:Y:S02]  /*f500*/  @P4 IMAD.MOV.U32 R30, RZ, RZ, R13 ;  /* 0x000000ffff1e4224 */ /* 0x010fe400078e000d */
[----:B------:R-:W-:Y:S01]  /*f510*/  @P4 IMAD.MOV.U32 R31, RZ, RZ, R18 ;  /* 0x000000ffff1f4224 */ /* 0x000fe200078e0012 */
[----:B------:R-:W4:Y:S04]  /*f520*/  LDL R13, [R1+0x448] ;  /* 0x00044800010d7983 */ /* 0x000f280000100800 */
[----:B------:R-:W4:Y:S01]  /*f530*/  LDL R18, [R1+0x444] ;  /* 0x0004440001127983 */ /* 0x000f220000100800 */
[----:B------:R-:W-:-:S03]  /*f540*/  PRMT R42, RZ, 0x7610, R42 ;  /* 0x00007610ff2a7816 */ /* 0x000fc6000000002a */
[----:B------:R0:W4:Y:S02]  /*f550*/  @P4 LDG.E.U8 R44, desc[UR22][R30.64] ;  /* 0x000000161e2c4981 */ /* 0x000124000c1e1100 */
[----:B0-----:R-:W-:Y:S02]  /*f560*/  @P4 IMAD.MOV.U32 R30, RZ, RZ, R16 ;  /* 0x000000ffff1e4224 */ /* 0x001fe400078e0010 */
        /* <DEDUP_REMOVED lines=8> */
[----:B------:R-:W-:Y:S02]  /*f5f0*/  PRMT R40, RZ, 0x7610, R40 ;  /* 0x00007610ff287816 */ /* 0x000fe40000000028 */
[----:B------:R-:W-:Y:S02]  /*f600*/  ISETP.GT.AND P3, PT, R0, 0x39, PT ;  /* 0x000000390000780c */ /* 0x000fe40003f64270 */
[----:B------:R-:W-:Y:S02]  /*f610*/  PRMT R38, RZ, 0x7610, R38 ;  /* 0x00007610ff267816 */ /* 0x000fe40000000026 */
[----:B------:R0:W3:Y:S01]  /*f620*/  @P2 LDG.E.U8 R40, desc[UR22][R30.64] ;  /* 0x000000161e282981 */ /* 0x0000e2000c1e1100 */
[----:B------:R-:W-:Y:S02]  /*f630*/  PRMT R36, RZ, 0x7610, R36 ;  /* 0x00007610ff247816 */ /* 0x000fe40000000024 */
[----:B------:R-:W-:Y:S01]  /*f640*/  PRMT R34, RZ, 0x7610, R34 ;  /* 0x00007610ff227816 */ /* 0x000fe20000000022 */
[----:B0-----:R-:W-:-:S02]  /*f650*/  @P2 IMAD.MOV.U32 R30, RZ, RZ, R20 ;  /* 0x000000ffff1e2224 */ /* 0x001fc400078e0014 */
[----:B------:R-:W3:Y:S01]  /*f660*/  LDL R20, [R1+0x460] ;  /* 0x0004600001147983 */ /* 0x000ee20000100800 */
[----:B------:R-:W-:-:S03]  /*f670*/  @P2 IMAD.MOV.U32 R31, RZ, RZ, R22 ;  /* 0x000000ffff1f2224 */ /* 0x000fc600078e0016 */
[----:B------:R-:W3:Y:S04]  /*f680*/  LDL R22, [R1+0x45c] ;  /* 0x00045c0001167983 */ /* 0x000ee80000100800 */
[----:B------:R4:W3:Y:S01]  /*f690*/  @P2 LDG.E.U8 R38, desc[UR22][R30.64] ;  /* 0x000000161e262981 */ /* 0x0008e2000c1e1100 */
[----:B------:R-:W-:Y:S01]  /*f6a0*/  ISETP.GT.AND P2, PT, R0, 0x3a, PT ;  /* 0x0000003a0000780c */ /* 0x000fe20003f44270 */
        /* <DEDUP_REMOVED lines=15> */
[----:B------:R-:W-:Y:S02]  /*f7a0*/  ISETP.GT.AND P3, PT, R0, 0x3b, PT ;  /* 0x0000003b0000780c */ /* 0x000fe40003f64270 */
[----:B------:R-:W-:Y:S02]  /*f7b0*/  PRMT R33, RZ, 0x7610, R33 ;  /* 0x00007610ff217816 */ /* 0x000fe40000000021 */
[----:B------:R0:W3:Y:S01]  /*f7c0*/  @P2 LDG.E.U8 R32, desc[UR22][R30.64] ;  /* 0x000000161e202981 */ /* 0x0000e2000c1e1100 */
[----:B------:R-:W-:Y:S01]  /*f7d0*/  PRMT R35, RZ, 0x7610, R35 ;  /* 0x00007610ff237816 */ /* 0x000fe20000000023 */
[----:B0-----:R-:W-:Y:S02]  /*f7e0*/  @P2 IMAD.MOV.U32 R30, RZ, RZ, R20 ;  /* 0x000000ffff1e2224 */ /* 0x001fe400078e0014 */
[----:B------:R-:W3:Y:S01]  /*f7f0*/  LDL R20, [R1+0x2a0] ;  /* 0x0002a00001147983 */ /* 0x000ee20000100800 */
[----:B------:R-:W-:-:S03]  /*f800*/  @P2 IMAD.MOV.U32 R31, RZ, RZ, R22 ;  /* 0x000000ffff1f2224 */ /* 0x000fc600078e0016 */
[----:B------:R-:W3:Y:S04]  /*f810*/  LDL R22, [R1+0x29c] ;  /* 0x00029c0001167983 */ /* 0x000ee80000100800 */
[----:B------:R4:W3:Y:S02]  /*f820*/  @P2 LDG.E.U8 R33, desc[UR22][R30.64] ;  /* 0x000000161e212981 */ /* 0x0008e4000c1e1100 */
[----:B----4-:R-:W-:Y:S02]  /*f830*/  @P3 IMAD.MOV.U32 R30, RZ, RZ, R13 ;  /* 0x000000ffff1e3224 */ /* 0x010fe400078e000d */
[----:B------:R-:W4:Y:S01]  /*f840*/  LDL R13, [R1+0x480] ;  /* 0x00048000010d7983 */ /* 0x000f220000100800 */
[----:B------:R-:W-:-:S03]  /*f850*/  @P3 IMAD.MOV.U32 R31, RZ, RZ, R18 ;  /* 0x000000ffff1f3224 */ /* 0x000fc600078e0012 */
[----:B------:R-:W4:Y:S01]  /*f860*/  LDL R18, [R1+0x47c] ;  /* 0x00047c0001127983 */ /* 0x000f220000100800 */
[----:B------:R-:W-:Y:S02]  /*f870*/  ISETP.GT.AND P2, PT, R0, 0x3c, PT ;  /* 0x0000003c0000780c */ /* 0x000fe40003f44270 */
[----:B------:R-:W-:Y:S01]  /*f880*/  PRMT R37, RZ, 0x7610, R37 ;  /* 0x00007610ff257816 */ /* 0x000fe20000000025 */
[----:B------:R0:W4:Y:S02]  /*f890*/  @P3 LDG.E.U8 R35, desc[UR22][R30.64] ;  /* 0x000000161e233981 */ /* 0x000124000c1e1100 */
[----:B0-----:R-:W-:Y:S02]  /*f8a0*/  @P3 IMAD.MOV.U32 R31, RZ, RZ, R17 ;  /* 0x000000ffff1f3224 */ /* 0x001fe400078e0011 */
[----:B------:R-:W4:Y:S01]  /*f8b0*/  LDL R17, [R1+0x2a4] ;  /* 0x0002a40001117983 */ /* 0x000f220000100800 */
[----:B--2---:R-:W-:-:S03]  /*f8c0*/  @P3 IMAD.MOV.U32 R30, RZ, RZ, R11 ;  /* 0x000000ffff1e3224 */ /* 0x004fc600078e000b */
[----:B------:R-:W2:Y:S04]  /*f8d0*/  LDL R11, [R1+0x2a8] ;  /* 0x0002a800010b7983 */ /* 0x000ea80000100800 */
[----:B------:R0:W2:Y:S02]  /*f8e0*/  @P3 LDG.E.U8 R37, desc[UR22][R30.64] ;  /* 0x000000161e253981 */ /* 0x0000a4000c1e1100 */
[----:B0-----:R-:W-:Y:S02]  /*f8f0*/  @P2 IMAD.MOV.U32 R31, RZ, RZ, R16 ;  /* 0x000000ffff1f2224 */ /* 0x001fe400078e0010 */
[----:B------:R-:W2:Y:S01]  /*f900*/  LDL R16, [R1+0x2ac] ;  /* 0x0002ac0001107983 */ /* 0x000ea20000100800 */
[----:B---3--:R-:W-:-:S03]  /*f910*/  @P2 IMAD.MOV.U32 R30, RZ, RZ, R7 ;  /* 0x000000ffff1e2224 */ /* 0x008fc600078e0007 */
[----:B------:R-:W3:Y:S01]  /*f920*/  LDL R7, [R1+0x2b0] ;  /* 0x0002b00001077983 */ /* 0x000ee20000100800 */
[----:B------:R-:W-:Y:S02]  /*f930*/  PRMT R39, RZ, 0x7610, R39 ;  /* 0x00007610ff277816 */ /* 0x000fe40000000027 */
[----:B------:R-:W-:-:S04]  /*f940*/  ISETP.GT.AND P3, PT, R0, 0x3d, PT ;  /* 0x0000003d0000780c */ /* 0x000fc80003f64270 */
[----:B------:R4:W3:Y:S01]  /*f950*/  @P2 LDG.E.U8 R39, desc[UR22][R30.64] ;  /* 0x000000161e272981 */ /* 0x0008e2000c1e1100 */
[----:B------:R-:W-:Y:S02]  /*f960*/  PRMT R41, RZ, 0x7610, R41 ;  /* 0x00007610ff297816 */ /* 0x000fe40000000029 */
[----:B------:R-:W-:Y:S02]  /*f970*/  PRMT R43, RZ, 0x7610, R43 ;  /* 0x00007610ff2b7816 */ /* 0x000fe4000000002b */
[----:B------:R-:W-:Y:S01]  /*f980*/  PRMT R45, RZ, 0x7610, R45 ;  /* 0x00007610ff2d7816 */ /* 0x000fe2000000002d */
[----:B----4-:R-:W-:Y:S02]  /*f990*/  @P2 IMAD.MOV.U32 R30, RZ, RZ, R13 ;  /* 0x000000ffff1e2224 */ /* 0x010fe400078e000d */
[----:B------:R-:W4:Y:S01]  /*f9a0*/  LDL R13, [R1+0x2b8] ;  /* 0x0002b800010d7983 */ /* 0x000f220000100800 */
[----:B------:R-:W-:-:S03]  /*f9b0*/  @P2 IMAD.MOV.U32 R31, RZ, RZ, R18 ;  /* 0x000000ffff1f2224 */ /* 0x000fc600078e0012 */
[----:B------:R-:W4:Y:S04]  /*f9c0*/  LDL R18, [R1+0x2b4] ;  /* 0x0002b40001127983 */ /* 0x000f280000100800 */
[----:B------:R0:W4:Y:S01]  /*f9d0*/  @P2 LDG.E.U8 R41, desc[UR22][R30.64] ;  /* 0x000000161e292981 */ /* 0x000122000c1e1100 */
[----:B------:R-:W-:Y:S01]  /*f9e0*/  ISETP.GT.AND P2, PT, R0, 0x3e, PT ;  /* 0x0000003e0000780c */ /* 0x000fe20003f44270 */
[----:B0-----:R-:W-:Y:S02]  /*f9f0*/  @P3 IMAD.MOV.U32 R30, RZ, RZ, R20 ;  /* 0x000000ffff1e3224 */ /* 0x001fe400078e0014 */
[----:B------:R-:W-:Y:S01]  /*fa00*/  @P3 IMAD.MOV.U32 R31, RZ, RZ, R22 ;  /* 0x000000ffff1f3224 */ /* 0x000fe200078e0016 */
[----:B------:R-:W4:Y:S04]  /*fa10*/  LDL R20, [R1+0x1bc] ;  /* 0x0001bc0001147983 */ /* 0x000f280000100800 */
[----:B------:R0:W4:Y:S01]  /*fa20*/  @P3 LDG.E.U8 R43, desc[UR22][R30.64] ;  /* 0x000000161e2b3981 */ /* 0x000122000c1e1100 */
[----:B------:R-:W-:-:S02]  /*fa30*/  PRMT R47, RZ, 0x7610, R47 ;  /* 0x00007610ff2f7816 */ /* 0x000fc4000000002f */
[----:B------:R-:W-:Y:S01]  /*fa40*/  PRMT R49, RZ, 0x7610, R49 ;  /* 0x00007610ff317816 */ /* 0x000fe20000000031 */
[----:B------:R-:W4:Y:S01]  /*fa50*/  LDL R22, [R1+0x498] ;  /* 0x0004980001167983 */ /* 0x000f220000100800 */
[----:B0-----:R-:W-:-:S03]  /*fa60*/  @P3 IMAD.MOV.U32 R31, RZ, RZ, R17 ;  /* 0x000000ffff1f3224 */ /* 0x001fc600078e0011 */
[----:B------:R-:W4:Y:S01]  /*fa70*/  LDL R17, [R1+0x1c4] ;  /* 0x0001c40001117983 */ /* 0x000f220000100800 */
[----:B--2---:R-:W-:-:S03]  /*fa80*/  @P3 IMAD.MOV.U32 R30, RZ, RZ, R11 ;  /* 0x000000ffff1e3224 */ /* 0x004fc600078e000b */
[----:B------:R-:W2:Y:S04]  /*fa90*/  LDL R11, [R1+0x1c0] ;  /* 0x0001c000010b7983 */ /* 0x000ea80000100800 */
[----:B------:R0:W2:Y:S02]  /*faa0*/  @P3 LDG.E.U8 R45, desc[UR22][R30.64] ;  /* 0x000000161e2d3981 */ /* 0x0000a4000c1e1100 */
[----:B0-----:R-:W-:Y:S02]  /*fab0*/  @P2 IMAD.MOV.U32 R31, RZ, RZ, R16 ;  /* 0x000000ffff1f2224 */ /* 0x001fe400078e0010 */
[----:B------:R-:W2:Y:S01]  /*fac0*/  LDL R16, [R1+0x1c8] ;  /* 0x0001c80001107983 */ /* 0x000ea20000100800 */
[----:B---3--:R-:W-:Y:S02]  /*fad0*/  @P2 IMAD.MOV.U32 R30, RZ, RZ, R7 ;  /* 0x000000ffff1e2224 */ /* 0x008fe400078e0007 */
[----:B------:R-:W0:Y:S03]  /*fae0*/  S2R R7, SR_TID.X ;  /* 0x0000000000077919 */ /* 0x000e260000002100 */
[----:B------:R4:W3:Y:S01]  /*faf0*/  @P2 LDG.E.U8 R47, desc[UR22][R30.64] ;  /* 0x000000161e2f2981 */ /* 0x0008e2000c1e1100 */
[----:B------:R-:W-:-:S02]  /*fb00*/  PRMT R51, RZ, 0x7610, R51 ;  /* 0x00007610ff337816 */ /* 0x000fc40000000033 */
[----:B------:R-:W-:Y:S01]  /*fb10*/  PRMT R53, RZ, 0x7610, R53 ;  /* 0x00007610ff357816 */ /* 0x000fe20000000035 */
[----:B----4-:R-:W-:Y:S02]  /*fb20*/  @P2 IMAD.MOV.U32 R30, RZ, RZ, R13 ;  /* 0x000000ffff1e2224 */ /* 0x010fe400078e000d */
[----:B------:R-:W-:-:S05]  /*fb30*/  @P2 IMAD.MOV.U32 R31, RZ, RZ, R18 ;  /* 0x000000ffff1f2224 */ /* 0x000fca00078e0012 */
[----:B------:R0:W4:Y:S01]  /*fb40*/  @P2 LDG.E.U8 R49, desc[UR22][R30.64] ;  /* 0x000000161e312981 */ /* 0x000122000c1e1100 */
[----:B------:R-:W-:Y:S02]  /*fb50*/  ISETP.GT.AND P2, PT, R0, 0x3f, PT ;  /* 0x0000003f0000780c */ /* 0x000fe40003f44270 */
[----:B0-----:R-:W-:Y:S02]  /*fb60*/  LOP3.LUT R30, R7, 0x3f, RZ, 0xc0, !PT ;  /* 0x0000003f071e7812 */ /* 0x001fe400078ec0ff */
[----:B------:R-:W3:Y:S02]  /*fb70*/  LDL.LU R7, [R1+0x4e8] ;  /* 0x0004e80001077983 */ /* 0x000ee40000300800 */
[----:B------:R-:W-:-:S07]  /*fb80*/  ISETP.GE.AND P3, PT, R30, R0, PT ;  /* 0x000000001e00720c */ /* 0x000fce0003f66270 */
[----:B------:R-:W-:Y:S01]  /*fb90*/  @P2 IMAD.MOV.U32 R31, RZ, RZ, R20 ;  /* 0x000000ffff1f2224 */ /* 0x000fe200078e0014 */
[----:B------:R-:W3:Y:S04]  /*fba0*/  LDL.LU R13, [R1+0x4a8] ;  /* 0x0004a800010d7983 */ /* 0x000ee80000300800 */
[----:B------:R-:W3:Y:S04]  /*fbb0*/  LDL.LU R18, [R1+0x4a4] ;  /* 0x0004a40001127983 */ /* 0x000ee80000300800 */
[----:B------:R-:W3:Y:S04]  /*fbc0*/  LDL.LU R25, [R1+0xc4] ;  /* 0x0000c40001197983 */ /* 0x000ee80000300800 */
[----:B------:R-:W3:Y:S01]  /*fbd0*/  LDL R20, [R1+0x48c] ;  /* 0x00048c0001147983 */ /* 0x000ee20000100800 */
[----:B--2---:R-:W-:-:S03]  /*fbe0*/  @P2 IMAD.MOV.U32 R30, RZ, RZ, R11 ;  /* 0x000000ffff1e2224 */ /* 0x004fc600078e000b */
[----:B------:R-:W2:Y:S04]  /*fbf0*/  LDL R11, [R1+0x490] ;  /* 0x00049000010b7983 */ /* 0x000ea80000100800 */
[----:B------:R0:W2:Y:S02]  /*fc00*/  @P2 LDG.E.U8 R51, desc[UR22][R30.64] ;  /* 0x000000161e332981 */ /* 0x0000a4000c1e1100 */
[----:B0-----:R-:W-:Y:S02]  /*fc10*/  @P2 IMAD.MOV.U32 R30, RZ, RZ, R16 ;  /* 0x000000ffff1e2224 */ /* 0x001fe400078e0010 */
[----:B------:R-:W-:Y:S01]  /*fc20*/  @P2 IMAD.MOV.U32 R31, RZ, RZ, R17 ;  /* 0x000000ffff1f2224 */ /* 0x000fe200078e0011 */
[----:B------:R-:W2:Y:S04]  /*fc30*/  LDL.LU R16, [R1+0xc0] ;  /* 0x0000c00001107983 */ /* 0x000ea80000300800 */
[----:B------:R-:W2:Y:S04]  /*fc40*/  LDL.LU R17, [R1+0x98] ;  /* 0x0000980001117983 */ /* 0x000ea80000300800 */
[----:B------:R-:W2:Y:S04]  /*fc50*/  LDL.LU R27, [R1+0x5c] ;  /* 0x00005c00011b7983 */ /* 0x000ea80000300800 */
[----:B------:R-:W2:Y:S04]  /*fc60*/  LDL.LU R29, [R1+0x58] ;  /* 0x00005800011d7983 */ /* 0x000ea80000300800 */
[----:B------:R0:W2:Y:S01]  /*fc70*/  @P2 LDG.E.U8 R53, desc[UR22][R30.64] ;  /* 0x000000161e352981 */ /* 0x0000a2000c1e1100 */
[----:B------:R-:W-:Y:S06]  /*fc80*/  BAR.SYNC.DEFER_BLOCKING 0x0 ;  /* 0x0000000000007b1d */ /* 0x000fec0000010000 */
[----:B------:R-:W0:Y:S04]  /*fc90*/  LDL R30, [R1+0x484] ;  /* 0x00048400011e7983 */ /* 0x000e280000100800 */
[----:B------:R-:W0:Y:S01]  /*fca0*/  LDL R31, [R1+0x488] ;  /* 0x00048800011f7983 */ /* 0x000e220000100800 */
[----:B------:R-:W-:-:S02]  /*fcb0*/  PRMT R55, RZ, 0x7610, R55 ;  /* 0x00007610ff377816 */ /* 0x000fc40000000037 */
[----:B0-----:R-:W-:-:S04]  /*fcc0*/  @!P3 LOP3.LUT R31, R31, R30, RZ, 0x3c, !PT ;  /* 0x0000001e1f1fb212 */ /* 0x001fc800078e3cff */
[----:B------:R-:W-:-:S04]  /*fcd0*/  @!P3 LOP3.LUT R30, R31, R30, RZ, 0x3c, !PT ;  /* 0x0000001e1f1eb212 */ /* 0x000fc800078e3cff */
[----:B------:R-:W-:-:S05]  /*fce0*/  @!P3 LOP3.LUT R31, R31, R30, RZ, 0x3c, !PT ;  /* 0x0000001e1f1fb212 */ /* 0x000fca00078e3cff */
[----:B------:R0:W2:Y:S04]  /*fcf0*/  @!P3 LDG.E.U8 R55, desc[UR22][R30.64] ;  /* 0x000000161e37b981 */ /* 0x0000a8000c1e1100 */
[----:B------:R-:W2:Y:S01]  /*fd00*/  LDL R31, [R1+0x494] ;  /* 0x00049400011f7983 */ /* 0x000ea20000100800 */
[----:B------:R-:W-:Y:S01]  /*fd10*/  PRMT R57, RZ, 0x7610, R57 ;  /* 0x00007610ff397816 */ /* 0x000fe20000000039 */
[----:B0-----:R-:W-:Y:S01]  /*fd20*/  @!P3 IMAD.MOV.U32 R30, RZ, RZ, R22 ;  /* 0x000000ffff1eb224 */ /* 0x001fe200078e0016 */
[----:B------:R-:W-:-:S04]  /*fd30*/  PRMT R59, RZ, 0x7610, R59 ;  /* 0x00007610ff3b7816 */ /* 0x000fc8000000003b */
[----:B--2---:R0:W2:Y:S02]  /*fd40*/  @!P3 LDG.E.U8 R57, desc[UR22][R30.64] ;  /* 0x000000161e39b981 */ /* 0x0040a4000c1e1100 */
[----:B0-----:R-:W-:Y:S02]  /*fd50*/  @!P3 IMAD.MOV.U32 R30, RZ, RZ, R11 ;  /* 0x000000ffff1eb224 */ /* 0x001fe400078e000b */
[----:B---3--:R-:W-:Y:S01]  /*fd60*/  @!P3 IMAD.MOV.U32 R31, RZ, RZ, R20 ;  /* 0x000000ffff1fb224 */ /* 0x008fe200078e0014 */
[----:B------:R-:W3:Y:S04]  /*fd70*/  LDL.LU R11, [R1+0x4e4] ;  /* 0x0004e400010b7983 */ /* 0x000ee80000300800 */
[----:B------:R-:W2:Y:S04]  /*fd80*/  LDL.LU R22, [R1+0x4e0] ;  /* 0x0004e00001167983 */ /* 0x000ea80000300800 */
[----:B------:R-:W2:Y:S04]  /*fd90*/  LDL.LU R20, [R1+0xec] ;  /* 0x0000ec0001147983 */ /* 0x000ea80000300800 */
[----:B------:R0:W2:Y:S04]  /*fda0*/  @!P3 LDG.E.U8 R59, desc[UR22][R30.64] ;  /* 0x000000161e3bb981 */ /* 0x0000a8000c1e1100 */
[----:B------:R-:W0:Y:S04]  /*fdb0*/  LDL R30, [R1+0x49c] ;  /* 0x00049c00011e7983 */ /* 0x000e280000100800 */
[----:B------:R-:W0:Y:S01]  /*fdc0*/  LDL R31, [R1+0x4a0] ;  /* 0x0004a000011f7983 */ /* 0x000e220000100800 */
[----:B------:R-:W-:-:S02]  /*fdd0*/  PRMT R61, RZ, 0x7610, R61 ;  /* 0x00007610ff3d7816 */ /* 0x000fc4000000003d */
[----:B0-----:R-:W-:-:S04]  /*fde0*/  @!P3 LOP3.LUT R31, R31, R30, RZ, 0x3c, !PT ;  /* 0x0000001e1f1fb212 */ /* 0x001fc800078e3cff */
[----:B------:R-:W-:-:S04]  /*fdf0*/  @!P3 LOP3.LUT R30, R31, R30, RZ, 0x3c, !PT ;  /* 0x0000001e1f1eb212 */ /* 0x000fc800078e3cff */
[----:B------:R-:W-:-:S05]  /*fe00*/  @!P3 LOP3.LUT R31, R31, R30, RZ, 0x3c, !PT ;  /* 0x0000001e1f1fb212 */ /* 0x000fca00078e3cff */
[----:B------:R0:W2:Y:S04]  /*fe10*/  @!P3 LDG.E.U8 R61, desc[UR22][R30.64] ;  /* 0x000000161e3db981 */ /* 0x0000a8000c1e1100 */
[----:B------:R-:W2:Y:S04]  /*fe20*/  LDL.LU R30, [R1+0x4ec] ;  /* 0x0004ec00011e7983 */ /* 0x000ea80000300800 */
[----:B------:R-:W3:Y:S04]  /*fe30*/  LDL.LU R31, [R1+0x94] ;  /* 0x00009400011f7983 */ /* 0x000ee80000300800 */
[----:B------:R1:W-:Y:S04]  /*fe40*/  STS.U8 [R26+UR9+0xc000], R7 ;  /* 0x00c000071a007988 */ /* 0x0003e80008000009 */
[----:B------:R0:W-:Y:S04]  /*fe50*/  STS.U8 [R26+UR9+0x8400], R13 ;  /* 0x0084000d1a007988 */ /* 0x0001e80008000009 */
[----:B------:R4:W-:Y:S04]  /*fe60*/  STS.U8 [R26+UR9+0xc400], R18 ;  /* 0x00c400121a007988 */ /* 0x0009e80008000009 */
[----:B-1----:R-:W3:Y:S04]  /*fe70*/  LDL.LU R7, [R1+0xe8] ;  /* 0x0000e80001077983 */ /* 0x002ee80000300800 */
[----:B0-----:R-:W3:Y:S04]  /*fe80*/  LDL.LU R13, [R1+0xbc] ;  /* 0x0000bc00010d7983 */ /* 0x001ee80000300800 */
[----:B------:R0:W-:Y:S04]  /*fe90*/  STS.U8 [R26+UR9+0x8800], R25 ;  /* 0x008800191a007988 */ /* 0x0001e80008000009 */
[----:B----4-:R-:W4:Y:S04]  /*fea0*/  LDL.LU R18, [R1+0xb8] ;  /* 0x0000b80001127983 */ /* 0x010f280000300800 */
[----:B------:R-:W-:Y:S04]  /*feb0*/  STS.U8 [R26+UR9+0xc800], R16 ;  /* 0x00c800101a007988 */ /* 0x000fe80008000009 */
[----:B0-----:R-:W3:Y:S04]  /*fec0*/  LDL.LU R25, [R1+0x90] ;  /* 0x0000900001197983 */ /* 0x001ee80000300800 */
[----:B------:R-:W-:Y:S04]  /*fed0*/  STS.U8 [R26+UR9+0x8c00], R17 ;  /* 0x008c00111a007988 */ /* 0x000fe80008000009 */
[----:B--2---:R0:W-:Y:S04]  /*fee0*/  STS.U8 [R26+UR9+0x8000], R30 ;  /* 0x0080001e1a007988 */ /* 0x0041e80008000009 */
[----:B0-----:R-:W2:Y:S04]  /*fef0*/  LDL.LU R30, [R1+0x50] ;  /* 0x00005000011e7983 */ /* 0x001ea80000300800 */
[----:B------:R-:W2:Y:S04]  /*ff00*/  LDL.LU R16, [R1+0x614] ;  /* 0x0006140001107983 */ /* 0x000ea80000300800 */
[----:B------:R-:W4:Y:S04]  /*ff10*/  LDL.LU R17, [R1+0x610] ;  /* 0x0006100001117983 */ /* 0x000f280000300800 */
[----:B------:R0:W-:Y:S04]  /*ff20*/  STS.U8 [R26+UR9+0x9c00], R40 ;  /* 0x009c00281a007988 */ /* 0x0001e80008000009 */
[----:B------:R1:W-:Y:S04]  /*ff30*/  STS.U8 [R26+UR9+0x9800], R5 ;  /* 0x009800051a007988 */ /* 0x0003e80008000009 */
[----:B------:R3:W-:Y:S04]  /*ff40*/  STS.U8 [R26+UR9+0xdc00], R38 ;  /* 0x00dc00261a007988 */ /* 0x0007e80008000009 */
[----:B0-----:R-:W4:Y:S01]  /*ff50*/  LDL.LU R40, [R1+0x54] ;  /* 0x0000540001287983 */ /* 0x001f220000300800 */
[----:B-1----:R-:W-:-:S03]  /*ff60*/  LOP3.LUT R5, R26, 0x10, RZ, 0x3c, !PT ;  /* 0x000000101a057812 */ /* 0x002fc600078e3cff */
[----:B------:R0:W-:Y:S04]  /*ff70*/  STS.U8 [R26+UR9+0xd800], R4 ;  /* 0x00d800041a007988 */ /* 0x0001e80008000009 */
[----:B---3--:R-:W3:Y:S04]  /*ff80*/  LDL.LU R38, [R1+0x8c] ;  /* 0x00008c0001267983 */ /* 0x008ee80000300800 */
[----:B------:R-:W-:Y:S04]  /*ff90*/  STS.U8 [R26+UR9+0x9000], R27 ;  /* 0x0090001b1a007988 */ /* 0x000fe80008000009 */
[----:B0-----:R-:W3:Y:S04]  /*ffa0*/  LDL.LU R4, [R1+0x4dc] ;  /* 0x0004dc0001047983 */ /* 0x001ee80000300800 */
[----:B------:R-:W-:Y:S04]  /*ffb0*/  STS.U8 [R26+UR9+0xcc00], R31 ;  /* 0x00cc001f1a007988 */ /* 0x000fe80008000009 */
[----:B------:R-:W-:Y:S04]  /*ffc0*/  STS.U8 [R26+UR9+0xd000], R29 ;  /* 0x00d0001d1a007988 */ /* 0x000fe80008000009 */
[----:B--2---:R-:W-:Y:S04]  /*ffd0*/  STS.U8 [R26+UR9+0xd400], R16 ;  /* 0x00d400101a007988 */ /* 0x004fe80008000009 */
[----:B----4-:R0:W-:Y:S04]  /*ffe0*/  STS.U8 [R26+UR9+0x9400], R17 ;  /* 0x009400111a007988 */ /* 0x0101e80008000009 */
[----:B------:R1:W-:Y:S04]  /*fff0*/  STS.U8 [R5+UR9+0x8080], R11 ;  /* 0x0080800b05007988 */ /* 0x0003e80008000009 */
[----:B0-----:R-:W2:Y:S04]  /*10000*/  LDL.LU R17, [R1+0x4d8] ;  /* 0x0004d80001117983 */ /* 0x001ea80000300800 */
[----:B------:R-:W4:Y:S04]  /*10010*/  LDL.LU R16, [R1+0xe4] ;  /* 0x0000e40001107983 */ /* 0x000f280000300800 */
[----:B------:R-:W2:Y:S04]  /*10020*/  LDL.LU R27, [R1+0xe0] ;  /* 0x0000e000011b7983 */ /* 0x000ea80000300800 */
[----:B------:R-:W2:Y:S04]  /*10030*/  LDL.LU R29, [R1+0xb4] ;  /* 0x0000b400011d7983 */ /* 0x000ea80000300800 */
[----:B------:R0:W-:Y:S04]  /*10040*/  STS.U8 [R5+UR9+0xc080], R22 ;  /* 0x00c0801605007988 */ /* 0x0001e80008000009 */
[----:B-1----:R-:W2:Y:S04]  /*10050*/  LDL.LU R11, [R1+0xb0] ;  /* 0x0000b000010b7983 */ /* 0x002ea80000300800 */
[----:B------:R1:W-:Y:S04]  /*10060*/  STS.U8 [R5+UR9+0x8480], R20 ;  /* 0x0084801405007988 */ /* 0x0003e80008000009 */
[----:B0-----:R-:W2:Y:S04]  /*10070*/  LDL.LU R22, [R1+0x88] ;  /* 0x0000880001167983 */ /* 0x001ea80000300800 */
[----:B------:R0:W-:Y:S04]  /*10080*/  STS.U8 [R5+UR9+0xc480], R7 ;  /* 0x00c4800705007988 */ /* 0x0001e80008000009 */
[----:B-1----:R-:W2:Y:S04]  /*10090*/  LDL.LU R20, [R1+0x84] ;  /* 0x0000840001147983 */ /* 0x002ea80000300800 */
[----:B------:R-:W2:Y:S04]  /*100a0*/  LDL.LU R31, [R1+0x48] ;  /* 0x00004800011f7983 */ /* 0x000ea80000300800 */
[----:B0-----:R-:W2:Y:S04]  /*100b0*/  LDL.LU R7, [R1+0x60c] ;  /* 0x00060c0001077983 */ /* 0x001ea80000300800 */
[----:B------:R0:W-:Y:S04]  /*100c0*/  STS.U8 [R5+UR9+0x8880], R13 ;  /* 0x0088800d05007988 */ /* 0x0001e80008000009 */
[----:B------:R1:W-:Y:S04]  /*100d0*/  STS.U8 [R5+UR9+0xc880], R18 ;  /* 0x00c8801205007988 */ /* 0x0003e80008000009 */
[----:B------:R3:W-:Y:S04]  /*100e0*/  STS.U8 [R5+UR9+0x8c80], R25 ;  /* 0x008c801905007988 */ /* 0x0007e80008000009 */
[----:B0-----:R-:W2:Y:S04]  /*100f0*/  LDL.LU R13, [R1+0x608] ;  /* 0x00060800010d7983 */ /* 0x001ea80000300800 */
[----:B-1----:R-:W2:Y:S04]  /*10100*/  LDL.LU R18, [R1+0x604] ;  /* 0x0006040001127983 */ /* 0x002ea80000300800 */
[----:B---3--:R-:W3:Y:S04]  /*10110*/  LDL.LU R25, [R1+0x600] ;  /* 0x0006000001197983 */ /* 0x008ee80000300800 */
[----:B------:R-:W-:Y:S04]  /*10120*/  STS.U8 [R5+UR9+0xcc80], R38 ;  /* 0x00cc802605007988 */ /* 0x000fe80008000009 */
[----:B------:R-:W-:Y:S04]  /*10130*/  STS.U8 [R5+UR9+0x9080], R40 ;  /* 0x0090802805007988 */ /* 0x000fe80008000009 */
[----:B------:R-:W-:Y:S04]  /*10140*/  STS.U8 [R5+UR9+0xd080], R30 ;  /* 0x00d0801e05007988 */ /* 0x000fe80008000009 */
[----:B---3--:R-:W-:Y:S04]  /*10150*/  STS.U8 [R5+UR9+0x9480], R25 ;  /* 0x0094801905007988 */ /* 0x008fe80008000009 */
[----:B--2---:R0:W-:Y:S04]  /*10160*/  STS.U8 [R5+UR9+0xd480], R18 ;  /* 0x00d4801205007988 */ /* 0x0041e80008000009 */
[----:B------:R1:W-:Y:S04]  /*10170*/  STS.U8 [R5+UR9+0x9880], R12 ;  /* 0x0098800c05007988 */ /* 0x0003e80008000009 */
[----:B0-----:R-:W2:Y:S04]  /*10180*/  LDL.LU R18, [R1+0x4d4] ;  /* 0x0004d40001127983 */ /* 0x001ea80000300800 */
[----:B------:R-:W3:Y:S04]  /*10190*/  LDL.LU R25, [R1+0x4d0] ;  /* 0x0004d00001197983 */ /* 0x000ee80000300800 */
[----:B-1----:R-:W2:Y:S04]  /*101a0*/  LDL.LU R12, [R1+0xdc] ;  /* 0x0000dc00010c7983 */ /* 0x002ea80000300800 */
[----:B------:R-:W2:Y:S04]  /*101b0*/  LDL.LU R38, [R1+0xac] ;  /* 0x0000ac0001267983 */ /* 0x000ea80000300800 */
[----:B------:R-:W2:Y:S04]  /*101c0*/  LDL.LU R40, [R1+0xa8] ;  /* 0x0000a80001287983 */ /* 0x000ea80000300800 */
[----:B------:R-:W-:Y:S04]  /*101d0*/  STS.U8 [R5+UR9+0xd880], R19 ;  /* 0x00d8801305007988 */ /* 0x000fe80008000009 */
[----:B------:R-:W2:Y:S04]  /*101e0*/  LDL.LU R30, [R1+0x80] ;  /* 0x00008000011e7983 */ /* 0x000ea80000300800 */
[----:B------:R0:W-:Y:S04]  /*101f0*/  STS.U8 [R5+UR9+0x9c80], R36 ;  /* 0x009c802405007988 */ /* 0x0001e80008000009 */
[----:B------:R1:W-:Y:S04]  /*10200*/  STS.U8 [R5+UR9+0xdc80], R34 ;  /* 0x00dc802205007988 */ /* 0x0003e80008000009 */
[----:B0-----:R-:W2:Y:S04]  /*10210*/  LDL.LU R36, [R1+0xd8] ;  /* 0x0000d80001247983 */ /* 0x001ea80000300800 */
[----:B-1----:R-:W2:Y:S04]  /*10220*/  LDL.LU R5, [R1+0x5fc] ;  /* 0x0005fc0001057983 */ /* 0x002ea80000300800 */
[----:B------:R-:W2:Y:S01]  /*10230*/  LDL.LU R34, [R1+0x4c] ;  /* 0x00004c0001227983 */ /* 0x000ea20000300800 */
[----:B------:R-:W-:-:S05]  /*10240*/  LOP3.LUT R19, R26, 0x20, RZ, 0x3c, !PT ;  /* 0x000000201a137812 */ /* 0x000fca00078e3cff */
[----:B------:R0:W-:Y:S04]  /*10250*/  STS.U8 [R19+UR9+0x8100], R4 ;  /* 0x0081000413007988 */ /* 0x0001e80008000009 */
[----:B------:R1:W-:Y:S04]  /*10260*/  STS.U8 [R19+UR9+0xc100], R17 ;  /* 0x00c1001113007988 */ /* 0x0003e80008000009 */
[----:B----4-:R4:W-:Y:S04]  /*10270*/  STS.U8 [R19+UR9+0x8500], R16 ;  /* 0x0085001013007988 */ /* 0x0109e80008000009 */
[----:B0-----:R-:W3:Y:S04]  /*10280*/  LDL.LU R4, [R1+0x5f8] ;  /* 0x0005f80001047983 */ /* 0x001ee80000300800 */
[----:B------:R0:W-:Y:S04]  /*10290*/  STS.U8 [R19+UR9+0xc500], R27 ;  /* 0x00c5001b13007988 */ /* 0x0001e80008000009 */
[----:B-1----:R-:W3:Y:S04]  /*102a0*/  LDL.LU R17, [R1+0x5f4] ;  /* 0x0005f40001117983 */ /* 0x002ee80000300800 */
[----:B------:R1:W-:Y:S04]  /*102b0*/  STS.U8 [R19+UR9+0x8900], R29 ;  /* 0x0089001d13007988 */ /* 0x0003e80008000009 */
[----:B----4-:R-:W4:Y:S04]  /*102c0*/  LDL.LU R16, [R1+0x5f0] ;  /* 0x0005f00001107983 */ /* 0x010f280000300800 */
[----:B------:R1:W-:Y:S04]  /*102d0*/  STS.U8 [R19+UR9+0xc900], R11 ;  /* 0x00c9000b13007988 */ /* 0x0003e80008000009 */
[----:B0-----:R-:W3:Y:S04]  /*102e0*/  LDL.LU R27, [R1+0x5ec] ;  /* 0x0005ec00011b7983 */ /* 0x001ee80000300800 */
[----:B------:R0:W-:Y:S04]  /*102f0*/  STS.U8 [R19+UR9+0x8d00], R22 ;  /* 0x008d001613007988 */ /* 0x0001e80008000009 */
[----:B-1----:R-:W3:Y:S04]  /*10300*/  LDL.LU R29, [R1+0x5e8] ;  /* 0x0005e800011d7983 */ /* 0x002ee80000300800 */
[----:B------:R1:W-:Y:S04]  /*10310*/  STS.U8 [R19+UR9+0xcd00], R20 ;  /* 0x00cd001413007988 */ /* 0x0003e80008000009 */
[----:B------:R-:W3:Y:S04]  /*10320*/  LDL.LU R11, [R1+0x5e4] ;  /* 0x0005e400010b7983 */ /* 0x000ee80000300800 */
[----:B0-----:R-:W3:Y:S04]  /*10330*/  LDL.LU R22, [R1+0x5e0] ;  /* 0x0005e00001167983 */ /* 0x001ee80000300800 */
[----:B-1----:R-:W3:Y:S04]  /*10340*/  LDL.LU R20, [R1+0x5dc] ;  /* 0x0005dc0001147983 */ /* 0x002ee80000300800 */
[----:B--2---:R-:W-:Y:S04]  /*10350*/  STS.U8 [R19+UR9+0x9100], R34 ;  /* 0x0091002213007988 */ /* 0x004fe80008000009 */
[----:B------:R-:W-:Y:S04]  /*10360*/  STS.U8 [R19+UR9+0xd100], R31 ;  /* 0x00d1001f13007988 */ /* 0x000fe80008000009 */
[----:B------:R0:W-:Y:S04]  /*10370*/  STS.U8 [R19+UR9+0x9500], R13 ;  /* 0x0095000d13007988 */ /* 0x0001e80008000009 */
[----:B------:R1:W-:Y:S04]  /*10380*/  STS.U8 [R19+UR9+0xd500], R7 ;  /* 0x00d5000713007988 */ /* 0x0003e80008000009 */
[----:B------:R2:W-:Y:S04]  /*10390*/  STS.U8 [R19+UR9+0x9900], R6 ;  /* 0x0099000613007988 */ /* 0x0005e80008000009 */
[----:B0-----:R-:W4:Y:S04]  /*103a0*/  LDL.LU R13, [R1+0x5d8] ;  /* 0x0005d800010d7983 */ /* 0x001f280000300800 */
[----:B-1----:R-:W4:Y:S04]  /*103b0*/  LDL.LU R7, [R1+0x5d4] ;  /* 0x0005d40001077983 */ /* 0x002f280000300800 */
[----:B------:R-:W4:Y:S04]  /*103c0*/  LDL.LU R31, [R1+0xd4] ;  /* 0x0000d400011f7983 */ /* 0x000f280000300800 */
[----:B--2---:R-:W2:Y:S04]  /*103d0*/  LDL.LU R6, [R1+0x5d0] ;  /* 0x0005d00001067983 */ /* 0x004ea80000300800 */
        /* <DEDUP_REMOVED lines=9> */
[----:B---3--:R1:W-:Y:S04]  /*10470*/  STS.U8 [R21+UR9+0xc180], R25 ;  /* 0x00c1801915007988 */ /* 0x0083e80008000009 */
[----:B------:R3:W-:Y:S04]  /*10480*/  STS.U8 [R21+UR9+0x8580], R12 ;  /* 0x0085800c15007988 */ /* 0x0007e80008000009 */
[----:B0-----:R-:W4:Y:S04]  /*10490*/  LDL.LU R18, [R1+0x5c8] ;  /* 0x0005c80001127983 */ /* 0x001f280000300800 */
[----:B-1----:R-:W4:Y:S04]  /*104a0*/  LDL.LU R25, [R1+0x5c4] ;  /* 0x0005c40001197983 */ /* 0x002f280000300800 */
[----:B------:R0:W-:Y:S04]  /*104b0*/  STS.U8 [R21+UR9+0xc580], R36 ;  /* 0x00c5802415007988 */ /* 0x0001e80008000009 */
[----:B---3--:R-:W3:Y:S04]  /*104c0*/  LDL.LU R12, [R1+0x5c0] ;  /* 0x0005c000010c7983 */ /* 0x008ee80000300800 */
[----:B------:R1:W-:Y:S04]  /*104d0*/  STS.U8 [R21+UR9+0x8980], R38 ;  /* 0x0089802615007988 */ /* 0x0003e80008000009 */
[----:B------:R1:W-:Y:S04]  /*104e0*/  STS.U8 [R21+UR9+0xc980], R40 ;  /* 0x00c9802815007988 */ /* 0x0003e80008000009 */
[----:B0-----:R-:W3:Y:S04]  /*104f0*/  LDL.LU R36, [R1+0x4c4] ;  /* 0x0004c40001247983 */ /* 0x001ee80000300800 */
[----:B------:R0:W-:Y:S04]  /*10500*/  STS.U8 [R21+UR9+0x8d80], R30 ;  /* 0x008d801e15007988 */ /* 0x0001e80008000009 */
[----:B-1----:R-:W3:Y:S04]  /*10510*/  LDL.LU R38, [R1+0x4c0] ;  /* 0x0004c00001267983 */ /* 0x002ee80000300800 */
[----:B------:R-:W3:Y:S04]  /*10520*/  LDL.LU R40, [R1+0xcc] ;  /* 0x0000cc0001287983 */ /* 0x000ee80000300800 */
[----:B0-----:R-:W3:Y:S04]  /*10530*/  LDL.LU R30, [R1+0xc8] ;  /* 0x0000c800011e7983 */ /* 0x001ee80000300800 */
[----:B--2---:R-:W-:Y:S04]  /*10540*/  STS.U8 [R21+UR9+0xcd80], R33 ;  /* 0x00cd802115007988 */ /* 0x004fe80008000009 */
[----:B----4-:R0:W-:Y:S04]  /*10550*/  STS.U8 [R21+UR9+0x9180], R13 ;  /* 0x0091800d15007988 */ /* 0x0101e80008000009 */
[----:B------:R1:W-:Y:S04]  /*10560*/  STS.U8 [R21+UR9+0xd180], R20 ;  /* 0x00d1801415007988 */ /* 0x0003e80008000009 */
[----:B------:R2:W-:Y:S04]  /*10570*/  STS.U8 [R21+UR9+0x9580], R9 ;  /* 0x0095800915007988 */ /* 0x0005e80008000009 */
[----:B0-----:R-:W4:Y:S04]  /*10580*/  LDL.LU R13, [R1+0x5bc] ;  /* 0x0005bc00010d7983 */ /* 0x001f280000300800 */
[----:B-1----:R-:W3:Y:S04]  /*10590*/  LDL.LU R20, [R1+0x5b8] ;  /* 0x0005b80001147983 */ /* 0x002ee80000300800 */
[----:B--2---:R-:W2:Y:S04]  /*105a0*/  LDL.LU R9, [R1+0x5b4] ;  /* 0x0005b40001097983 */ /* 0x004ea80000300800 */
[----:B------:R0:W-:Y:S04]  /*105b0*/  STS.U8 [R21+UR9+0xd580], R8 ;  /* 0x00d5800815007988 */ /* 0x0001e80008000009 */
[----:B------:R1:W-:Y:S04]  /*105c0*/  STS.U8 [R21+UR9+0x9980], R60 ;  /* 0x0099803c15007988 */ /* 0x0003e80008000009 */
[----:B------:R1:W-:Y:S04]  /*105d0*/  STS.U8 [R21+UR9+0xd980], R58 ;  /* 0x00d9803a15007988 */ /* 0x0003e80008000009 */
[----:B0-----:R-:W2:Y:S04]  /*105e0*/  LDL.LU R8, [R1+0x5b0] ;  /* 0x0005b00001087983 */ /* 0x001ea80000300800 */
[----:B-1----:R-:W2:Y:S04]  /*105f0*/  LDL.LU R60, [R1+0xd0] ;  /* 0x0000d000013c7983 */ /* 0x002ea80000300800 */
[----:B------:R-:W2:Y:S04]  /*10600*/  LDL.LU R58, [R1+0x4c8] ;  /* 0x0004c800013a7983 */ /* 0x000ea80000300800 */
[----:B------:R0:W-:Y:S04]  /*10610*/  STS.U8 [R21+UR9+0x9d80], R35 ;  /* 0x009d802315007988 */ /* 0x0001e80008000009 */
[----:B0-----:R-:W2:Y:S01]  /*10620*/  LDL.LU R35, [R1+0x4cc] ;  /* 0x0004cc0001237983 */ /* 0x001ea20000300800 */
[----:B------:R-:W-:-:S03]  /*10630*/  LOP3.LUT R33, R26, 0x40, RZ, 0x3c, !PT ;  /* 0x000000401a217812 */ /* 0x000fc600078e3cff */
[----:B------:R0:W-:Y:S04]  /*10640*/  STS.U8 [R21+UR9+0xdd80], R37 ;  /* 0x00dd802515007988 */ /* 0x0001e80008000009 */
[----:B0-----:R-:W3:Y:S04]  /*10650*/  LDL.LU R21, [R1+0x5ac] ;  /* 0x0005ac0001157983 */ /* 0x001ee80000300800 */
[----:B--2---:R-:W-:Y:S04]  /*10660*/  STS.U8 [R33+UR9+0x8200], R35 ;  /* 0x0082002321007988 */ /* 0x004fe80008000009 */
[----:B------:R-:W-:Y:S04]  /*10670*/  STS.U8 [R33+UR9+0xc200], R58 ;  /* 0x00c2003a21007988 */ /* 0x000fe80008000009 */
[----:B------:R0:W-:Y:S04]  /*10680*/  STS.U8 [R33+UR9+0x8600], R31 ;  /* 0x0086001f21007988 */ /* 0x0001e80008000009 */
[----:B------:R-:W-:Y:S04]  /*10690*/  STS.U8 [R33+UR9+0xc600], R60 ;  /* 0x00c6003c21007988 */ /* 0x000fe80008000009 */
[----:B------:R-:W-:Y:S04]  /*106a0*/  STS.U8 [R33+UR9+0x8a00], R32 ;  /* 0x008a002021007988 */ /* 0x000fe80008000009 */
[----:B------:R-:W-:Y:S04]  /*106b0*/  STS.U8 [R33+UR9+0xca00], R34 ;  /* 0x00ca002221007988 */ /* 0x000fe80008000009 */
[----:B0-----:R-:W2:Y:S04]  /*106c0*/  LDL.LU R31, [R1+0x4b8] ;  /* 0x0004b800011f7983 */ /* 0x001ea80000300800 */
[----:B---3--:R0:W-:Y:S04]  /*106d0*/  STS.U8 [R33+UR9+0x8e00], R20 ;  /* 0x008e001421007988 */ /* 0x0081e80008000009 */
[----:B----4-:R1:W-:Y:S04]  /*106e0*/  STS.U8 [R33+UR9+0xce00], R13 ;  /* 0x00ce000d21007988 */ /* 0x0103e80008000009 */
[----:B------:R3:W-:Y:S04]  /*106f0*/  STS.U8 [R33+UR9+0x9200], R22 ;  /* 0x0092001621007988 */ /* 0x0007e80008000009 */
[----:B0-----:R-:W4:Y:S04]  /*10700*/  LDL.LU R20, [R1+0x5a8] ;  /* 0x0005a80001147983 */ /* 0x001f280000300800 */
[----:B-1----:R-:W2:Y:S04]  /*10710*/  LDL.LU R13, [R1+0x5a4] ;  /* 0x0005a400010d7983 */ /* 0x002ea80000300800 */
[----:B---3--:R-:W3:Y:S01]  /*10720*/  LDL.LU R22, [R1+0x5a0] ;  /* 0x0005a00001167983 */ /* 0x008ee20000300800 */
[----:B------:R-:W-:-:S03]  /*10730*/  LOP3.LUT R32, R26, 0x50, RZ, 0x3c, !PT ;  /* 0x000000501a207812 */ /* 0x000fc600078e3cff */
[----:B------:R0:W-:Y:S04]  /*10740*/  STS.U8 [R33+UR9+0xd200], R11 ;  /* 0x00d2000b21007988 */ /* 0x0001e80008000009 */
[----:B------:R1:W-:Y:S04]  /*10750*/  STS.U8 [R33+UR9+0x9600], R10 ;  /* 0x0096000a21007988 */ /* 0x0003e80008000009 */
[----:B------:R0:W-:Y:S04]  /*10760*/  STS.U8 [R33+UR9+0xd600], R23 ;  /* 0x00d6001721007988 */ /* 0x0001e80008000009 */
[----:B------:R-:W-:Y:S04]  /*10770*/  STS.U8 [R33+UR9+0x9a00], R56 ;  /* 0x009a003821007988 */ /* 0x000fe80008000009 */
[----:B------:R-:W-:Y:S04]  /*10780*/  STS.U8 [R33+UR9+0xda00], R54 ;  /* 0x00da003621007988 */ /* 0x000fe80008000009 */
[----:B------:R-:W-:Y:S04]  /*10790*/  STS.U8 [R33+UR9+0x9e00], R39 ;  /* 0x009e002721007988 */ /* 0x000fe80008000009 */
[----:B------:R-:W-:Y:S04]  /*107a0*/  STS.U8 [R33+UR9+0xde00], R41 ;  /* 0x00de002921007988 */ /* 0x000fe80008000009 */
[----:B------:R-:W-:Y:S04]  /*107b0*/  STS.U8 [R32+UR9+0x8280], R36 ;  /* 0x0082802420007988 */ /* 0x000fe80008000009 */
[----:B------:R-:W-:Y:S04]  /*107c0*/  STS.U8 [R32+UR9+0xc280], R38 ;  /* 0x00c2802620007988 */ /* 0x000fe80008000009 */
[----:B0-----:R-:W4:Y:S04]  /*107d0*/  LDL.LU R11, [R1+0x59c] ;  /* 0x00059c00010b7983 */ /* 0x001f280000300800 */
[----:B------:R-:W-:Y:S04]  /*107e0*/  STS.U8 [R32+UR9+0x8680], R40 ;  /* 0x0086802820007988 */ /* 0x000fe80008000009 */
[----:B-1----:R-:W4:Y:S04]  /*107f0*/  LDL.LU R10, [R1+0x598] ;  /* 0x00059800010a7983 */ /* 0x002f280000300800 */
[----:B------:R-:W-:Y:S04]  /*10800*/  STS.U8 [R32+UR9+0xc680], R30 ;  /* 0x00c6801e20007988 */ /* 0x000fe80008000009 */
[----:B------:R-:W4:Y:S04]  /*10810*/  LDL.LU R23, [R1+0x594] ;  /* 0x0005940001177983 */ /* 0x000f280000300800 */
[----:B---3--:R0:W-:Y:S04]  /*10820*/  STS.U8 [R32+UR9+0x8a80], R22 ;  /* 0x008a801620007988 */ /* 0x0081e80008000009 */
[----:B--2---:R1:W-:Y:S04]  /*10830*/  STS.U8 [R32+UR9+0xca80], R13 ;  /* 0x00ca800d20007988 */ /* 0x0043e80008000009 */
[----:B------:R2:W-:Y:S04]  /*10840*/  STS.U8 [R32+UR9+0x8e80], R12 ;  /* 0x008e800c20007988 */ /* 0x0005e80008000009 */
[----:B0-----:R-:W3:Y:S04]  /*10850*/  LDL.LU R22, [R1+0x590] ;  /* 0x0005900001167983 */ /* 0x001ee80000300800 */
[----:B-1----:R-:W3:Y:S04]  /*10860*/  LDL.LU R13, [R1+0x58c] ;  /* 0x00058c00010d7983 */ /* 0x002ee80000300800 */
[----:B--2---:R-:W2:Y:S04]  /*10870*/  LDL.LU R12, [R1+0x588] ;  /* 0x00058800010c7983 */ /* 0x004ea80000300800 */
[----:B------:R0:W-:Y:S04]  /*10880*/  STS.U8 [R32+UR9+0xce80], R25 ;  /* 0x00ce801920007988 */ /* 0x0001e80008000009 */
[----:B0-----:R-:W2:Y:S01]  /*10890*/  LDL.LU R25, [R1+0x584] ;  /* 0x0005840001197983 */ /* 0x001ea20000300800 */
[----:B------:R-:W-:-:S03]  /*108a0*/  LOP3.LUT R30, R26, 0x60, RZ, 0x3c, !PT ;  /* 0x000000601a1e7812 */ /* 0x000fc600078e3cff */
[----:B------:R0:W-:Y:S04]  /*108b0*/  STS.U8 [R32+UR9+0x9280], R29 ;  /* 0x0092801d20007988 */ /* 0x0001e80008000009 */
[----:B------:R1:W-:Y:S04]  /*108c0*/  STS.U8 [R32+UR9+0xd280], R27 ;  /* 0x00d2801b20007988 */ /* 0x0003e80008000009 */
[----:B------:R0:W-:Y:S04]  /*108d0*/  STS.U8 [R32+UR9+0x9680], R28 ;  /* 0x0096801c20007988 */ /* 0x0001e80008000009 */
[----:B------:R0:W-:Y:S04]  /*108e0*/  STS.U8 [R32+UR9+0xd680], R24 ;  /* 0x00d6801820007988 */ /* 0x0001e80008000009 */
[----:B------:R-:W-:Y:S04]  /*108f0*/  STS.U8 [R32+UR9+0x9a80], R52 ;  /* 0x009a803420007988 */ /* 0x000fe80008000009 */
[----:B------:R-:W-:Y:S04]  /*10900*/  STS.U8 [R32+UR9+0xda80], R50 ;  /* 0x00da803220007988 */ /* 0x000fe80008000009 */
[----:B------:R-:W-:Y:S04]  /*10910*/  STS.U8 [R32+UR9+0x9e80], R43 ;  /* 0x009e802b20007988 */ /* 0x000fe80008000009 */
[----:B------:R1:W-:Y:S04]  /*10920*/  STS.U8 [R32+UR9+0xde80], R45 ;  /* 0x00de802d20007988 */ /* 0x0003e80008000009 */
[----:B------:R4:W-:Y:S04]  /*10930*/  STS.U8 [R30+UR9+0x8300], R31 ;  /* 0x0083001f1e007988 */ /* 0x0009e80008000009 */
[----:B0-----:R0:W5:Y:S04]  /*10940*/  LDL.LU R29, [R1+0x580] ;  /* 0x00058000011d7983 */ /* 0x0011680000300800 */
[----:B-1----:R0:W5:Y:S04]  /*10950*/  LDL.LU R27, [R1+0x57c] ;  /* 0x00057c00011b7983 */ /* 0x0021680000300800 */
[----:B------:R0:W5:Y:S04]  /*10960*/  LDL.LU R28, [R1+0x578] ;  /* 0x00057800011c7983 */ /* 0x0001680000300800 */
[----:B------:R0:W5:Y:S01]  /*10970*/  LDL.LU R24, [R1+0x574] ;  /* 0x0005740001187983 */ /* 0x0001620000300800 */
[----:B------:R-:W-:Y:S01]  /*10980*/  LOP3.LUT R32, R26, 0x70, RZ, 0x3c, !PT ;  /* 0x000000701a207812 */ /* 0x000fe200078e3cff */
[----:B----4-:R-:W1:Y:S02]  /*10990*/  S2R R31, SR_TID.X ;  /* 0x00000000001f7919 */ /* 0x010e640000002100 */
[----:B--2---:R2:W-:Y:S04]  /*109a0*/  STS.U8 [R30+UR9+0xc300], R25 ;  /* 0x00c300191e007988 */ /* 0x0045e80008000009 */
[----:B---3--:R3:W-:Y:S04]  /*109b0*/  STS.U8 [R30+UR9+0x8700], R22 ;  /* 0x008700161e007988 */ /* 0x0087e80008000009 */
[----:B------:R4:W-:Y:S04]  /*109c0*/  STS.U8 [R30+UR9+0xc700], R23 ;  /* 0x00c700171e007988 */ /* 0x0009e80008000009 */
[----:B------:R0:W-:Y:S04]  /*109d0*/  STS.U8 [R30+UR9+0x8b00], R20 ;  /* 0x008b00141e007988 */ /* 0x0001e80008000009 */
[----:B------:R0:W-:Y:S04]  /*109e0*/  STS.U8 [R30+UR9+0xcb00], R21 ;  /* 0x00cb00151e007988 */ /* 0x0001e80008000009 */
[----:B--2---:R2:W5:Y:S04]  /*109f0*/  LDL.LU R25, [R1+0x570] ;  /* 0x0005700001197983 */ /* 0x0045680000300800 */
[----:B------:R0:W-:Y:S04]  /*10a00*/  STS.U8 [R30+UR9+0x8f00], R18 ;  /* 0x008f00121e007988 */ /* 0x0001e80008000009 */
[----:B---3--:R2:W5:Y:S04]  /*10a10*/  LDL.LU R22, [R1+0x56c] ;  /* 0x00056c0001167983 */ /* 0x0085680000300800 */
[----:B------:R3:W-:Y:S04]  /*10a20*/  STS.U8 [R30+UR9+0xcf00], R19 ;  /* 0x00cf00131e007988 */ /* 0x0007e80008000009 */
[----:B----4-:R2:W5:Y:S04]  /*10a30*/  LDL.LU R23, [R1+0x568] ;  /* 0x0005680001177983 */ /* 0x0105680000300800 */
[----:B------:R4:W-:Y:S04]  /*10a40*/  STS.U8 [R30+UR9+0x9300], R16 ;  /* 0x009300101e007988 */ /* 0x0009e80008000009 */
[----:B0-----:R2:W5:Y:S04]  /*10a50*/  LDL.LU R20, [R1+0x564] ;  /* 0x0005640001147983 */ /* 0x0015680000300800 */
[----:B------:R0:W-:Y:S04]  /*10a60*/  STS.U8 [R30+UR9+0xd300], R17 ;  /* 0x00d300111e007988 */ /* 0x0001e80008000009 */
[----:B------:R2:W5:Y:S04]  /*10a70*/  LDL.LU R21, [R1+0x560] ;  /* 0x0005600001157983 */ /* 0x0005680000300800 */
[----:B------:R0:W-:Y:S04]  /*10a80*/  STS.U8 [R30+UR9+0x9700], R14 ;  /* 0x0097000e1e007988 */ /* 0x0001e80008000009 */
[----:B------:R2:W5:Y:S04]  /*10a90*/  LDL.LU R18, [R1+0x55c] ;  /* 0x00055c0001127983 */ /* 0x0005680000300800 */
[----:B------:R0:W-:Y:S04]  /*10aa0*/  STS.U8 [R30+UR9+0xd700], R15 ;  /* 0x00d7000f1e007988 */ /* 0x0001e80008000009 */
[----:B---3--:R2:W5:Y:S04]  /*10ab0*/  LDL.LU R19, [R1+0x558] ;  /* 0x0005580001137983 */ /* 0x0085680000300800 */
[----:B------:R-:W-:Y:S04]  /*10ac0*/  STS.U8 [R30+UR9+0x9b00], R48 ;  /* 0x009b00301e007988 */ /* 0x000fe80008000009 */
[----:B----4-:R2:W5:Y:S04]  /*10ad0*/  LDL.LU R16, [R1+0x554] ;  /* 0x0005540001107983 */ /* 0x0105680000300800 */
[----:B------:R-:W-:Y:S04]  /*10ae0*/  STS.U8 [R30+UR9+0xdb00], R46 ;  /* 0x00db002e1e007988 */ /* 0x000fe80008000009 */
[----:B0-----:R2:W5:Y:S04]  /*10af0*/  LDL.LU R17, [R1+0x550] ;  /* 0x0005500001117983 */ /* 0x0015680000300800 */
[----:B------:R-:W-:Y:S04]  /*10b00*/  STS.U8 [R30+UR9+0x9f00], R47 ;  /* 0x009f002f1e007988 */ /* 0x000fe80008000009 */
[----:B------:R2:W5:Y:S04]  /*10b10*/  LDL.LU R14, [R1+0x54c] ;  /* 0x00054c00010e7983 */ /* 0x0005680000300800 */
[----:B------:R-:W-:Y:S04]  /*10b20*/  STS.U8 [R30+UR9+0xdf00], R49 ;  /* 0x00df00311e007988 */ /* 0x000fe80008000009 */
[----:B------:R2:W5:Y:S04]  /*10b30*/  LDL.LU R15, [R1+0x548] ;  /* 0x00054800010f7983 */ /* 0x0005680000300800 */
[----:B------:R0:W-:Y:S04]  /*10b40*/  STS.U8 [R32+UR9+0x8380], R12 ;  /* 0x0083800c20007988 */ /* 0x0001e80008000009 */
[----:B------:R3:W-:Y:S04]  /*10b50*/  STS.U8 [R32+UR9+0xc380], R13 ;  /* 0x00c3800d20007988 */ /* 0x0007e80008000009 */
[----:B------:R4:W-:Y:S04]  /*10b60*/  STS.U8 [R32+UR9+0x8780], R10 ;  /* 0x0087800a20007988 */ /* 0x0009e80008000009 */
[----:B0-----:R2:W5:Y:S04]  /*10b70*/  LDL.LU R12, [R1+0x544] ;  /* 0x00054400010c7983 */ /* 0x0015680000300800 */
[----:B---3--:R2:W5:Y:S04]  /*10b80*/  LDL.LU R13, [R1+0x540] ;  /* 0x00054000010d7983 */ /* 0x0085680000300800 */
[----:B----4-:R2:W5:Y:S04]  /*10b90*/  LDL.LU R10, [R1+0x53c] ;  /* 0x00053c00010a7983 */ /* 0x0105680000300800 */
        /* <DEDUP_REMOVED lines=17> */
[----:B----4-:R2:W5:Y:S01]  /*10cb0*/  LDL.LU R3, [R1+0x518] ;  /* 0x0005180001037983 */ /* 0x0105620000300800 */
[----:B-1----:R-:W-:-:S04]  /*10cc0*/  SHF.R.S32.HI R30, RZ, 0x7, R31 ;  /* 0x00000007ff1e7819 */ /* 0x002fc8000001141f */
[----:B------:R-:W-:-:S04]  /*10cd0*/  SGXT R30, R30, 0x1 ;  /* 0x000000011e1e781a */ /* 0x000fc80000000200 */
[----:B------:R-:W-:-:S04]  /*10ce0*/  LOP3.LUT R30, R30, 0x90, RZ, 0xc0, !PT ;  /* 0x000000901e1e7812 */ /* 0x000fc800078ec0ff */
[----:B------:R-:W-:Y:S01]  /*10cf0*/  LOP3.LUT R30, R30, 0x7f, R31, 0x78, !PT ;  /* 0x0000007f1e1e7812 */ /* 0x000fe200078e781f */
[----:B------:R2:W-:Y:S03]  /*10d00*/  STS.U8 [R32+UR9+0x9b80], R44 ;  /* 0x009b802c20007988 */ /* 0x0005e60008000009 */
[----:B------:R-:W-:Y:S01]  /*10d10*/  LOP3.LUT R31, R30, 0x20, RZ, 0x3c, !PT ;  /* 0x000000201e1f7812 */ /* 0x000fe200078e3cff */
[----:B------:R2:W-:Y:S04]  /*10d20*/  STS.U8 [R32+UR9+0xdb80], R42 ;  /* 0x00db802a20007988 */ /* 0x0005e80008000009 */
[----:B------:R2:W-:Y:S04]  /*10d30*/  STS.U8 [R32+UR9+0x9f80], R51 ;  /* 0x009f803320007988 */ /* 0x0005e80008000009 */
[----:B------:R2:W-:Y:S04]  /*10d40*/  STS.U8 [R32+UR9+0xdf80], R53 ;  /* 0x00df803520007988 */ /* 0x0005e80008000009 */
[----:B------:R2:W-:Y:S04]  /*10d50*/  STS.U8 [R30+UR9+0x10400], R55 ;  /* 0x010400371e007988 */ /* 0x0005e80008000009 */
[----:B------:R2:W-:Y:S04]  /*10d60*/  STS.U8 [R30+UR9+0x10600], R57 ;  /* 0x010600391e007988 */ /* 0x0005e80008000009 */
[----:B------:R2:W-:Y:S04]  /*10d70*/  STS.U8 [R31+UR9+0x10500], R59 ;  /* 0x0105003b1f007988 */ /* 0x0005e80008000009 */
[----:B------:R2:W-:Y:S01]  /*10d80*/  STS.U8 [R31+UR9+0x10700], R61 ;  /* 0x0107003d1f007988 */ /* 0x0005e20008000009 */
[----:B------:R0:W-:Y:S06]  /*10d90*/  MEMBAR.ALL.CTA ;  /* 0x0000000000007992 */ /* 0x0001ec0000008000 */
[----:B0-----:R-:W0:Y:S01]  /*10da0*/  FENCE.VIEW.ASYNC.S ;  /* 0x00000000000073c6 */ /* 0x001e220000000000 */
[----:B------:R-:W-:Y:S01]  /*10db0*/  ULEA UR13, UR24, UR9, 0x3 ;  /* 0x00000009180d7291 */ /* 0x000fe2000f8e18ff */
[----:B------:R-:W-:-:S03]  /*10dc0*/  UMOV UR4, UR5 ;  /* 0x0000000500047c82 */ /* 0x000fc60008000000 */
[----:B------:R-:W-:Y:S01]  /*10dd0*/  UIADD3 UR13, UPT, UPT, UR13, 0x10800, URZ ;  /* 0x000108000d0d7890 */ /* 0x000fe2000fffe0ff */
[----:B0-----:R-:W-:Y:S06]  /*10de0*/  BAR.SYNC.DEFER_BLOCKING 0x0 ;  /* 0x0000000000007b1d */ /* 0x001fec0000010000 */
[----:B--2---:R-:W-:Y:S05]  /*10df0*/  @P1 BRA `(.L_x_9) ;  /* 0x0000000000901947 */ /* 0x004fea0003800000 */
[----:B------:R-:W-:Y:S02]  /*10e00*/  UIADD3 UR25, UPT, UPT, UR8, 0x10, URZ ;  /* 0x0000001008197890 */ /* 0x000fe4000fffe0ff */
[----:B------:R-:W-:Y:S02]  /*10e10*/  UIADD3 UR44, UPT, UPT, UR8, 0x10, URZ ;  /* 0x00000010082c7890 */ /* 0x000fe4000fffe0ff */
[----:B------:R-:W-:Y:S02]  /*10e20*/  UIADD3 UR45, UPT, UPT, UR8, 0x20, URZ ;  /* 0x00000020082d7890 */ /* 0x000fe4000fffe0ff */
[----:B------:R-:W-:Y:S02]  /*10e30*/  UIADD3 UR50, UPT, UPT, UR8, 0x20, URZ ;  /* 0x0000002008327890 */ /* 0x000fe4000fffe0ff */
[----:B------:R-:W-:Y:S01]  /*10e40*/  UIADD3 UR51, UPT, UPT, UR8, 0x30, URZ ;  /* 0x0000003008337890 */ /* 0x000fe2000fffe0ff */
[----:B------:R-:W-:Y:S01]  /*10e50*/  UMOV UR20, 0x0 ;  /* 0x0000000000147882 */ /* 0x000fe20000000000 */
[----:B------:R-:W-:Y:S01]  /*10e60*/  UMOV UR21, 0x8048010 ;  /* 0x0804801000157882 */ /* 0x000fe20000000000 */
[----:B------:R-:W-:Y:S01]  /*10e70*/  UMOV UR19, 0x40004040 ;  /* 0x4000404000137882 */ /* 0x000fe20000000000 */
[----:B------:R-:W-:-:S02]  /*10e80*/  UIADD3 UR56, UPT, UPT, UR8, 0x30, URZ ;  /* 0x0000003008387890 */ /* 0x000fc4000fffe0ff */
[----:B------:R0:W-:Y:S01]  /*10e90*/  UTCQMMA gdesc[UR18], gdesc[UR16], tmem[UR8], tmem[UR20], idesc[UR21], UPT ;  /* 0x00ff1410120075ea */ /* 0x0001e2000b800308 */
[----:B------:R-:W-:Y:S01]  /*10ea0*/  UMOV UR40, 0x0 ;  /* 0x0000000000287882 */ /* 0x000fe20000000000 */
[----:B------:R-:W-:Y:S01]  /*10eb0*/  UMOV UR41, 0x8048010 ;  /* 0x0804801000297882 */ /* 0x000fe20000000000 */
[----:B------:R-:W-:Y:S01]  /*10ec0*/  UMOV UR42, 0x0 ;  /* 0x00000000002a7882 */ /* 0x000fe20000000000 */
[----:B------:R-:W-:Y:S01]  /*10ed0*/  UMOV UR43, 0x8048010 ;  /* 0x08048010002b7882 */ /* 0x000fe20000000000 */
[----:B------:R-:W-:Y:S01]  /*10ee0*/  UMOV UR46, 0x0 ;  /* 0x00000000002e7882 */ /* 0x000fe20000000000 */
[----:B------:R-:W-:Y:S01]  /*10ef0*/  UMOV UR47, 0x8048010 ;  /* 0x08048010002f7882 */ /* 0x000fe20000000000 */
[----:B------:R0:W-:Y:S01]  /*10f00*/  UTCQMMA gdesc[UR26], gdesc[UR14], tmem[UR8], tmem[UR40], idesc[UR41], UPT ;  /* 0x00ff280e1a0075ea */ /* 0x0001e2000b800308 */
        /* <DEDUP_REMOVED lines=8> */
[----:B------:R-:W-:Y:S01]  /*10f90*/  UMOV UR6, UR13 ;  /* 0x0000000d00067c82 */ /* 0x000fe20008000000 */
[----:B------:R-:W-:Y:S01]  /*10fa0*/  UMOV UR7, URZ ;  /* 0x000000ff00077c82 */ /* 0x000fe20008000000 */
[----:B------:R0:W-:Y:S01]  /*10fb0*/  UTCQMMA gdesc[UR32], gdesc[UR16], tmem[UR45], tmem[UR48], idesc[UR49], UPT ;  /* 0x00ff3010200075ea */ /* 0x0001e2000b80032d */
[----:B------:R-:W-:Y:S01]  /*10fc0*/  UMOV UR58, 0x0 ;  /* 0x00000000003a7882 */ /* 0x000fe20000000000 */
[----:B------:R-:W-:Y:S01]  /*10fd0*/  UMOV UR59, 0x8048010 ;  /* 0x08048010003b7882 */ /* 0x000fe20000000000 */
[----:B------:R0:W-:Y:S01]  /*10fe0*/  UTCQMMA gdesc[UR34], gdesc[UR14], tmem[UR50], tmem[UR52], idesc[UR53], UPT ;  /* 0x00ff340e220075ea */ /* 0x0001e2000b800332 */
[----:B------:R-:W-:Y:S01]  /*10ff0*/  UMOV UR5, UR6 ;  /* 0x0000000600057c82 */ /* 0x000fe20008000000 */
[----:B------:R0:W-:Y:S01]  /*11000*/  UTCQMMA gdesc[UR36], gdesc[UR16], tmem[UR51], tmem[UR54], idesc[UR55], UPT ;  /* 0x00ff3610240075ea */ /* 0x0001e2000b800333 */
[----:B------:R0:W-:Y:S01]  /*11010*/  UTCQMMA gdesc[UR38], gdesc[UR14], tmem[UR56], tmem[UR58], idesc[UR59], UPT ;  /* 0x00ff3a0e260075ea */ /* 0x0001e2000b800338 */
[----:B------:R0:W-:Y:S01]  /*11020*/  UTCBAR [UR5], URZ ;  /* 0x000000ff050073e9 */ /* 0x0001e200080000ff */
[----:B------:R-:W-:Y:S01]  /*11030*/  NOP ;  /* 0x0000000000007918 */ /* 0x000fe20000000000 */
.L_x_9:
[----:B------:R-:W2:Y:S01]  /*11040*/  LDL.LU R30, [R1+0x4bc] ;  /* 0x0004bc00011e7983 */ /* 0x000ea20000300800 */
[----:B------:R-:W-:Y:S01]  /*11050*/  UIADD3 UR24, UPT, UPT, UR24, 0x1, URZ ;  /* 0x0000000118187890 */ /* 0x000fe2000fffe0ff */
[----:B------:R-:W-:-:S03]  /*11060*/  VIADD R0, R0, 0xffffffc0 ;  /* 0xffffffc000007836 */ /* 0x000fc60000000000 */
[----:B------:R-:W-:-:S04]  /*11070*/  UISETP.GT.AND UP1, UPT, UR24, 0x1, UPT ;  /* 0x000000011800788c */ /* 0x000fc8000bf24270 */
[----:B0-----:R-:W-:Y:S02]  /*11080*/  USEL UR5, URZ, 0x1, !UP1 ;  /* 0x00000001ff057887 */ /* 0x001fe4000c800000 */
[----:B------:R-:W-:Y:S02]  /*11090*/  USEL UR24, UR24, URZ, !UP1 ;  /* 0x000000ff18187287 */ /* 0x000fe4000c800000 */
[----:B------:R-:W-:Y:S01]  /*110a0*/  ULOP3.LUT UR5, UR4, UR5, URZ, 0x3c, !UPT ;  /* 0x0000000504057292 */ /* 0x000fe2000f8e3cff */
[----:B--2---:R-:W-:-:S05]  /*110b0*/  VIADD R30, R30, 0xffffffff ;  /* 0xffffffff1e1e7836 */ /* 0x004fca0000000000 */
[----:B------:R-:W-:Y:S01]  /*110c0*/  ISETP.NE.U32.AND P2, PT, R30, RZ, PT ;  /* 0x000000ff1e00720c */ /* 0x000fe20003f45070 */
[----:B------:R0:W-:Y:S02]  /*110d0*/  STL [R1+0x4bc], R30 ;  /* 0x0004bc1e01007387 */ /* 0x0001e40000100800 */
[----:B0-----:R-:W-:-:S10]  /*110e0*/  IMAD.U32 R30, RZ, RZ, UR4 ;  /* 0x00000004ff1e7e24 */ /* 0x001fd4000f8e00ff */
[----:B------:R-:W-:Y:S05]  /*110f0*/  @P2 BRA `(.L_x_10) ;  /* 0xffffff7800a02947 */ /* 0x000fea000383ffff */
.L_x_7:
[----:B------:R-:W0:Y:S02]  /*11100*/  LDCU UR5, c[0x0][0x3a0] ;  /* 0x00007400ff0577ac */ /* 0x000e240008000800 */
[----:B0-----:R-:W-:-:S04]  /*11110*/  UIADD3 UR5, UPT, UPT, UR5, 0x3f, URZ ;  /* 0x0000003f05057890 */ /* 0x001fc8000fffe0ff */
[----:B------:R-:W-:-:S09]  /*11120*/  UISETP.GE.AND UP1, UPT, UR5, 0x40, UPT ;  /* 0x000000400500788c */ /* 0x000fd2000bf26270 */
[----:B------:R-:W-:Y:S05]  /*11130*/  BRA.U !UP1, `(.L_x_11) ;  /* 0x0000000109107547 */ /* 0x000fea000b800000 */
[----:B------:R-:W-:-:S06]  /*11140*/  USHF.L.U32 UR4, UR4, 0x1f, URZ ;  /* 0x0000001f04047899 */ /* 0x000fcc00080006ff */
[----:B-----5:R-:W-:-:S04]  /*11150*/  IMAD.U32 R0, RZ, RZ, UR4 ;  /* 0x00000004ff007e24 */ /* 0x020fc8000f8e00ff */
[----:B------:R-:W0:Y:S02]  /*11160*/  SYNCS.PHASECHK.TRANS64.TRYWAIT P1, [UR13], R0 ;  /* 0x00000000ff0075a7 */ /* 0x000e24000802110d */
[----:B0-----:R-:W-:Y:S05]  /*11170*/  @!P1 BRA `(.L_x_12) ;  /* 0x0000001000f09947 */ /* 0x001fea0003800000 */
.L_x_11:
[----:B------:R-:W-:Y:S06]  /*11180*/  BAR.SYNC.DEFER_BLOCKING 0x0 ;  /* 0x0000000000007b1d */ /* 0x000fec0000010000 */
[----:B------:R-:W2:Y:S01]  /*11190*/  LDL.LU R41, [R1+0x4f4] ;  /* 0x0004f40001297983 */ /* 0x000ea20000300800 */
[----:B------:R-:W-:Y:S01]  /*111a0*/  ULEA UR11, UR11, UR9, 0x5 ;  /* 0x000000090b0b7291 */ /* 0x000fe2000f8e28ff */
[----:B------:R-:W0:Y:S02]  /*111b0*/  LDCU.128 UR4, c[0x0][0x390] ;  /* 0x00007200ff0477ac */ /* 0x000e240008000c00 */
[----:B------:R-:W3:Y:S01]  /*111c0*/  LDL.LU R40, [R1+0x4f8] ;  /* 0x0004f80001287983 */ /* 0x000ee20000300800 */
[----:B-----5:R-:W1:Y:S01]  /*111d0*/  S2R R2, SR_TID.X ;  /* 0x0000000000027919 */ /* 0x020e620000002100 */
[----:B------:R-:W4:Y:S02]  /*111e0*/  @!P0 SYNCS.CCTL.IV [UR9+0x10800] ;  /* 0x01080000ff0089b1 */ /* 0x000f240008000009 */
[----:B----4-:R-:W-:Y:S06]  /*111f0*/  BAR.SYNC.DEFER_BLOCKING 0x0 ;  /* 0x0000000000007b1d */ /* 0x010fec0000010000 */
[----:B------:R-:W4:Y:S01]  /*11200*/  LDTM.x32 R4, tmem[UR12] ;  /* 0x0000000c000479ee */ /* 0x000f2200082c0000 */
[C---:B-1----:R-:W-:Y:S01]  /*11210*/  LOP3.LUT R3, R2.reuse, 0x7f, RZ, 0xc0, !PT ;  /* 0x0000007f02037812 */ /* 0x042fe200078ec0ff */
[----:B------:R-:W1:Y:S01]  /*11220*/  @!P0 SYNCS.CCTL.IV [UR9+0x10808] ;  /* 0x01080800ff0089b1 */ /* 0x000e620008000009 */
[----:B------:R-:W-:Y:S01]  /*11230*/  NOP ;  /* 0x0000000000007918 */ /* 0x000fe20000000000 */
[----:B------:R-:W-:-:S02]  /*11240*/  LOP3.LUT R2, R2, 0xff, RZ, 0xc0, !PT ;  /* 0x000000ff02027812 */ /* 0x000fc400078ec0ff */
[----:B------:R-:W-:Y:S02]  /*11250*/  LEA R0, R3, UR11, 0x4 ;  /* 0x0000000b03007c11 */ /* 0x000fe4000f8e20ff */
[----:B----4-:R-:W-:Y:S02]  /*11260*/  F2FP.SATFINITE.E4M3.F32.PACK_AB_MERGE_C R22, R23, R22, RZ ;  /* 0x000000161716723e */ /* 0x010fe400048070ff */
[----:B------:R-:W-:Y:S02]  /*11270*/  F2FP.SATFINITE.E4M3.F32.PACK_AB_MERGE_C R26, R27, R26, RZ ;  /* 0x0000001a1b1a723e */ /* 0x000fe400048070ff */
[----:B------:R-:W-:Y:S02]  /*11280*/  F2FP.SATFINITE.E4M3.F32.PACK_AB_MERGE_C R20, R21, R20, R22 ;  /* 0x000000141514723e */ /* 0x000fe40004807016 */
[----:B------:R-:W-:Y:S02]  /*11290*/  F2FP.SATFINITE.E4M3.F32.PACK_AB_MERGE_C R21, R25, R24, R26 ;  /* 0x000000181915723e */ /* 0x000fe4000480701a */
[----:B------:R-:W4:Y:S01]  /*112a0*/  LDL.LU R26, [R1+0x4fc] ;  /* 0x0004fc00011a7983 */ /* 0x000f220000300800 */
[----:B------:R-:W-:-:S02]  /*112b0*/  F2FP.SATFINITE.E4M3.F32.PACK_AB_MERGE_C R6, R7, R6, RZ ;  /* 0x000000060706723e */ /* 0x000fc400048070ff */
[----:B------:R-:W-:Y:S02]  /*112c0*/  F2FP.SATFINITE.E4M3.F32.PACK_AB_MERGE_C R10, R11, R10, RZ ;  /* 0x0000000a0b0a723e */ /* 0x000fe400048070ff */
[----:B------:R-:W-:Y:S02]  /*112d0*/  F2FP.SATFINITE.E4M3.F32.PACK_AB_MERGE_C R14, R15, R14, RZ ;  /* 0x0000000e0f0e723e */ /* 0x000fe400048070ff */
[----:B------:R-:W-:Y:S02]  /*112e0*/  F2FP.SATFINITE.E4M3.F32.PACK_AB_MERGE_C R18, R19, R18, RZ ;  /* 0x000000121312723e */ /* 0x000fe400048070ff */
[----:B------:R-:W-:Y:S02]  /*112f0*/  F2FP.SATFINITE.E4M3.F32.PACK_AB_MERGE_C R30, R31, R30, RZ ;  /* 0x0000001e1f1e723e */ /* 0x000fe400048070ff */
[----:B------:R-:W-:Y:S02]  /*11300*/  F2FP.SATFINITE.E4M3.F32.PACK_AB_MERGE_C R23, R35, R34, RZ ;  /* 0x000000222317723e */ /* 0x000fe400048070ff */
[----:B------:R-:W-:-:S02]  /*11310*/  F2FP.SATFINITE.E4M3.F32.PACK_AB_MERGE_C R36, R5, R4, R6 ;  /* 0x000000040524723e */ /* 0x000fc40004807006 */
[----:B------:R-:W-:Y:S02]  /*11320*/  F2FP.SATFINITE.E4M3.F32.PACK_AB_MERGE_C R37, R9, R8, R10 ;  /* 0x000000080925723e */ /* 0x000fe4000480700a */
[----:B------:R-:W-:Y:S02]  /*11330*/  F2FP.SATFINITE.E4M3.F32.PACK_AB_MERGE_C R38, R13, R12, R14 ;  /* 0x0000000c0d26723e */ /* 0x000fe4000480700e */
[----:B------:R-:W-:Y:S02]  /*11340*/  F2FP.SATFINITE.E4M3.F32.PACK_AB_MERGE_C R39, R17, R16, R18 ;  /* 0x000000101127723e */ /* 0x000fe40004807012 */
[----:B------:R-:W-:Y:S01]  /*11350*/  F2FP.SATFINITE.E4M3.F32.PACK_AB_MERGE_C R22, R29, R28, R30 ;  /* 0x0000001c1d16723e */ /* 0x000fe2000480701e */
[----:B------:R-:W3:Y:S01]  /*11360*/  LDC R16, c[0x0][0x3b4] ;  /* 0x0000ed00ff107b82 */ /* 0x000ee20000000800 */
[----:B------:R-:W-:Y:S01]  /*11370*/  F2FP.SATFINITE.E4M3.F32.PACK_AB_MERGE_C R23, R33, R32, R23 ;  /* 0x000000202117723e */ /* 0x000fe20004807017 */
[----:B-1----:R-:W-:Y:S01]  /*11380*/  STS.128 [R0], R36 ;  /* 0x0000002400007388 */ /* 0x002fe20000000c00 */
[----:B------:R-:W-:Y:S01]  /*11390*/  LEA R12, R2, UR9, 0x4 ;  /* 0x00000009020c7c11 */ /* 0x000fe2000f8e20ff */
[----:B------:R-:W2:Y:S02]  /*113a0*/  LDCU UR9, c[0x0][0x3b8] ;  /* 0x00007700ff0977ac */ /* 0x000ea40008000800 */
[----:B------:R-:W-:Y:S02]  /*113b0*/  STS.128 [R0+0x800], R20 ;  /* 0x0008001400007388 */ /* 0x000fe40000000c00 */
[----:B------:R-:W-:Y:S06]  /*113c0*/  BAR.SYNC.DEFER_BLOCKING 0x0 ;  /* 0x0000000000007b1d */ /* 0x000fec0000010000 */
[----:B------:R-:W1:Y:S04]  /*113d0*/  LDS.128 R8, [R12] ;  /* 0x000000000c087984 */ /* 0x000e680000000c00 */
[----:B------:R-:W0:Y:S01]  /*113e0*/  LDS.128 R4, [R12+0x1000] ;  /* 0x001000000c047984 */ /* 0x000e220000000c00 */
[----:B-1----:R-:W-:-:S02]  /*113f0*/  PRMT R21, R8, 0x7770, RZ ;  /* 0x0000777008157816 */ /* 0x002fc400000000ff */
[----:B------:R-:W-:Y:S02]  /*11400*/  PRMT R25, R8, 0x7771, RZ ;  /* 0x0000777108197816 */ /* 0x000fe400000000ff */
[C---:B0-----:R-:W-:Y:S02]  /*11410*/  PRMT R27, R4.reuse, 0x7770, RZ ;  /* 0x00007770041b7816 */ /* 0x041fe400000000ff */
[----:B------:R-:W-:Y:S01]  /*11420*/  PRMT R29, R4, 0x7773, RZ ;  /* 0x00007773041d7816 */ /* 0x000fe200000000ff */
[C---:B--2---:R-:W-:Y:S02]  /*11430*/  IMAD R17, R41.reuse, UR9, RZ ;  /* 0x0000000929117c24 */ /* 0x044fe4000f8e02ff */
[C---:B---3--:R-:W-:Y:S01]  /*11440*/  IMAD R3, R40.reuse, R16, RZ ;  /* 0x0000001028037224 */ /* 0x048fe200078e02ff */
[----:B------:R-:W-:Y:S01]  /*11450*/  ISETP.GE.AND P3, PT, R40, UR6, PT ;  /* 0x0000000628007c0c */ /* 0x000fe2000bf66270 */
[----:B------:R-:W-:-:S03]  /*11460*/  VIADD R15, R41, 0x1 ;  /* 0x00000001290f7836 */ /* 0x000fc60000000000 */
[----:B------:R-:W-:Y:S02]  /*11470*/  IADD3 R0, P0, PT, R3, UR4, RZ ;  /* 0x0000000403007c10 */ /* 0x000fe4000ff1e0ff */
[----:B------:R-:W-:Y:S02]  /*11480*/  ISETP.LT.AND P3, PT, R41, UR7, !P3 ;  /* 0x0000000729007c0c */ /* 0x000fe4000df61270 */
[----:B------:R-:W-:Y:S02]  /*11490*/  SHF.R.S32.HI R19, RZ, 0x1f, R17 ;  /* 0x0000001fff137819 */ /* 0x000fe40000011411 */
[----:B------:R-:W-:Y:S02]  /*114a0*/  LEA.HI.X.SX32 R2, R3, UR5, 0x1, P0 ;  /* 0x0000000503027c11 */ /* 0x000fe400080f0eff */
[----:B------:R-:W-:Y:S01]  /*114b0*/  IADD3 R14, P2, PT, R17, R0, RZ ;  /* 0x00000000110e7210 */ /* 0x000fe20007f5e0ff */
[----:B------:R-:W-:Y:S01]  /*114c0*/  VIADD R12, R41, 0x3 ;  /* 0x00000003290c7836 */ /* 0x000fe20000000000 */
[----:B------:R-:W-:Y:S01]  /*114d0*/  ISETP.GE.AND P0, PT, R15, UR7, PT ;  /* 0x000000070f007c0c */ /* 0x000fe2000bf06270 */
[----:B------:R-:W-:-:S02]  /*114e0*/  VIADD R13, R41, 0x2 ;  /* 0x00000002290d7836 */ /* 0x000fc40000000000 */
[----:B------:R-:W-:Y:S02]  /*114f0*/  IMAD.X R15, R19, 0x1, R2, P2 ;  /* 0x00000001130f7824 */ /* 0x000fe400010e0602 */
[----:B------:R-:W-:Y:S01]  /*11500*/  IMAD R3, R16, 0x100, R3 ;  /* 0x0000010010037824 */ /* 0x000fe200078e0203 */
[----:B------:R-:W-:Y:S02]  /*11510*/  ISETP.GE.AND P4, PT, R41, UR7, PT ;  /* 0x0000000729007c0c */ /* 0x000fe4000bf86270 */
[----:B------:R-:W-:Y:S01]  /*11520*/  ISETP.GE.AND P2, PT, R12, UR7, PT ;  /* 0x000000070c007c0c */ /* 0x000fe2000bf46270 */
[----:B------:R0:W-:Y:S01]  /*11530*/  @P3 STG.E.U8 desc[UR22][R14.64], R21 ;  /* 0x000000150e003986 */ /* 0x0001e2000c101116 */
[----:B------:R-:W-:Y:S01]  /*11540*/  ISETP.GE.AND P1, PT, R13, UR7, PT ;  /* 0x000000070d007c0c */ /* 0x000fe2000bf26270 */
[----:B------:R-:W-:Y:S01]  /*11550*/  VIADD R13, R17, UR9 ;  /* 0x00000009110d7c36 */ /* 0x000fe20008000000 */
[----:B------:R-:W-:Y:S02]  /*11560*/  IADD3 R12, P3, PT, R3, UR4, RZ ;  /* 0x00000004030c7c10 */ /* 0x000fe4000ff7e0ff */
[----:B------:R-:W-:-:S02]  /*11570*/  ISETP.LT.AND P5, PT, R40, UR6, !P0 ;  /* 0x0000000628007c0c */ /* 0x000fc4000c7a1270 */
[----:B------:R-:W-:Y:S02]  /*11580*/  LEA.HI.X.SX32 R3, R3, UR5, 0x1, P3 ;  /* 0x0000000503037c11 */ /* 0x000fe400098f0eff */
[----:B------:R-:W-:Y:S02]  /*11590*/  IADD3 R16, P3, PT, R17, R12, RZ ;  /* 0x0000000c11107210 */ /* 0x000fe40007f7e0ff */
[----:B------:R-:W-:Y:S02]  /*115a0*/  SHF.R.S32.HI R22, RZ, 0x1f, R13 ;  /* 0x0000001fff167819 */ /* 0x000fe4000001140d */
[----:B------:R-:W-:Y:S01]  /*115b0*/  IADD3 R18, P6, PT, R13, R0, RZ ;  /* 0x000000000d127210 */ /* 0x000fe20007fde0ff */
[----:B------:R-:W-:-:S04]  /*115c0*/  IMAD.X R17, R19, 0x1, R3, P3 ;  /* 0x0000000113117824 */ /* 0x000fc800018e0603 */
[----:B------:R-:W-:Y:S01]  /*115d0*/  IMAD.X R19, R22, 0x1, R2, P6 ;  /* 0x0000000116137824 */ /* 0x000fe200030e0602 */
[----:B----4-:R-:W-:Y:S01]  /*115e0*/  ISETP.LT.AND P4, PT, R26, UR6, !P4 ;  /* 0x000000061a007c0c */ /* 0x010fe2000e781270 */
[----:B------:R-:W-:Y:S02]  /*115f0*/  VIADD R20, R41, 0x4 ;  /* 0x0000000429147836 */ /* 0x000fe40000000000 */
[----:B------:R-:W-:Y:S01]  /*11600*/  VIADD R23, R13, UR9 ;  /* 0x000000090d177c36 */ /* 0x000fe20008000000 */
[----:B------:R-:W-:Y:S02]  /*11610*/  ISETP.LT.AND P6, PT, R40, UR6, !P1 ;  /* 0x0000000628007c0c */ /* 0x000fe4000cfc1270 */
[----:B------:R-:W-:-:S07]  /*11620*/  ISETP.GE.AND P3, PT, R20, UR7, PT ;  /* 0x0000000714007c0c */ /* 0x000fce000bf66270 */
[----:B------:R1:W-:Y:S04]  /*11630*/  @P4 STG.E.U8 desc[UR22][R16.64], R27 ;  /* 0x0000001b10004986 */ /* 0x0003e8000c101116 */
[----:B------:R2:W-:Y:S01]  /*11640*/  @P5 STG.E.U8 desc[UR22][R18.64], R25 ;  /* 0x0000001912005986 */ /* 0x0005e2000c101116 */
[----:B------:R-:W-:Y:S02]  /*11650*/  ISETP.LT.AND P5, PT, R26, UR6, !P0 ;  /* 0x000000061a007c0c */ /* 0x000fe4000c7a1270 */
[----:B0-----:R-:W-:Y:S01]  /*11660*/  IADD3 R14, P0, PT, R13, R12, RZ ;  /* 0x0000000c0d0e7210 */ /* 0x001fe20007f1e0ff */
[----:B------:R-:W-:Y:S01]  /*11670*/  VIADD R13, R41, 0x5 ;  /* 0x00000005290d7836 */ /* 0x000fe20000000000 */
[----:B------:R-:W-:Y:S02]  /*11680*/  SHF.R.S32.HI R24, RZ, 0x1f, R23 ;  /* 0x0000001fff187819 */ /* 0x000fe40000011417 */
[----:B------:R-:W-:Y:S01]  /*11690*/  IADD3 R20, P4, PT, R23, R0, RZ ;  /* 0x0000000017147210 */ /* 0x000fe20007f9e0ff */
[----:B------:R-:W-:Y:S01]  /*116a0*/  IMAD.X R15, R22, 0x1, R3, P0 ;  /* 0x00000001160f7824 */ /* 0x000fe200000e0603 */
[----:B-1----:R-:W-:-:S02]  /*116b0*/  PRMT R27, R4, 0x7771, RZ ;  /* 0x00007771041b7816 */ /* 0x002fc400000000ff */
[----:B------:R-:W-:Y:S01]  /*116c0*/  ISETP.GE.AND P0, PT, R13, UR7, PT ;  /* 0x000000070d007c0c */ /* 0x000fe2000bf06270 */
[----:B------:R-:W-:Y:S01]  /*116d0*/  IMAD.X R21, R24, 0x1, R2, P4 ;  /* 0x0000000118157824 */ /* 0x000fe200020e0602 */
[----:B------:R-:W-:Y:S02]  /*116e0*/  ISETP.LT.AND P4, PT, R26, UR6, !P1 ;  /* 0x000000061a007c0c */ /* 0x000fe4000cf81270 */
[----:B------:R-:W-:Y:S02]  /*116f0*/  PRMT R13, R8, 0x7772, RZ ;  /* 0x00007772080d7816 */ /* 0x000fe400000000ff */
[C---:B------:R-:W-:Y:S01]  /*11700*/  IADD3 R16, P1, PT, R23.reuse, R12, RZ ;  /* 0x0000000c17107210 */ /* 0x040fe20007f3e0ff */
[----:B------:R-:W-:Y:S01]  /*11710*/  VIADD R23, R23, UR9 ;  /* 0x0000000917177c36 */ /* 0x000fe20008000000 */
[----:B------:R0:W-:Y:S01]  /*11720*/  @P5 STG.E.U8 desc[UR22][R14.64], R27 ;  /* 0x0000001b0e005986 */ /* 0x0001e2000c101116 */
[----:B------:R-:W-:Y:S01]  /*11730*/  ISETP.LT.AND P5, PT, R40, UR6, !P2 ;  /* 0x0000000628007c0c */ /* 0x000fe2000d7a1270 */
[----:B--2---:R-:W-:-:S02]  /*11740*/  VIADD R19, R41, 0x6 ;  /* 0x0000000629137836 */ /* 0x004fc40000000000 */
[----:B------:R1:W-:Y:S01]  /*11750*/  @P6 STG.E.U8 desc[UR22][R20.64], R13 ;  /* 0x0000000d14006986 */ /* 0x0003e2000c101116 */
[----:B------:R-:W-:Y:S01]  /*11760*/  SHF.R.S32.HI R22, RZ, 0x1f, R23 ;  /* 0x0000001fff167819 */ /* 0x000fe20000011417 */
[----:B------:R-:W-:Y:S01]  /*11770*/  IMAD.X R17, R24, 0x1, R3, P1 ;  /* 0x0000000118117824 */ /* 0x000fe200008e0603 */
[----:B------:R-:W-:Y:S02]  /*11780*/  IADD3 R18, P6, PT, R23, R0, RZ ;  /* 0x0000000017127210 */ /* 0x000fe40007fde0ff */
[----:B------:R-:W-:Y:S02]  /*11790*/  PRMT R25, R4, 0x7772, RZ ;  /* 0x0000777204197816 */ /* 0x000fe400000000ff */
[----:B------:R-:W-:Y:S01]  /*117a0*/  ISETP.GE.AND P1, PT, R19, UR7, PT ;  /* 0x0000000713007c0c */ /* 0x000fe2000bf26270 */
[----:B------:R-:W-:Y:S01]  /*117b0*/  IMAD.X R19, R22, 0x1, R2, P6 ;  /* 0x0000000116137824 */ /* 0x000fe200030e0602 */
[----:B0-----:R-:W-:Y:S01]  /*117c0*/  PRMT R27, R8, 0x7773, RZ ;  /* 0x00007773081b7816 */ /* 0x001fe200000000ff */
[----:B------:R0:W-:Y:S01]  /*117d0*/  @P4 STG.E.U8 desc[UR22][R16.64], R25 ;  /* 0x0000001910004986 */ /* 0x0001e2000c101116 */
[----:B------:R-:W-:Y:S01]  /*117e0*/  ISETP.LT.AND P4, PT, R26, UR6, !P2 ;  /* 0x000000061a007c0c */ /* 0x000fe2000d781270 */
[C---:B-1----:R-:W-:Y:S01]  /*117f0*/  VIADD R13, R23.reuse, UR9 ;  /* 0x00000009170d7c36 */ /* 0x042fe20008000000 */
[----:B------:R-:W-:Y:S01]  /*11800*/  ISETP.LT.AND P6, PT, R40, UR6, !P3 ;  /* 0x0000000628007c0c */ /* 0x000fe2000dfc1270 */
[----:B------:R1:W-:Y:S01]  /*11810*/  @P5 STG.E.U8 desc[UR22][R18.64], R27 ;  /* 0x0000001b12005986 */ /* 0x0003e2000c101116 */
[----:B------:R-:W-:Y:S01]  /*11820*/  IADD3 R14, P2, PT, R23, R12, RZ ;  /* 0x0000000c170e7210 */ /* 0x000fe20007f5e0ff */
[----:B------:R-:W-:Y:S01]  /*11830*/  VIADD R23, R41, 0x7 ;  /* 0x0000000729177836 */ /* 0x000fe20000000000 */
[----:B------:R-:W-:-:S02]  /*11840*/  SHF.R.S32.HI R8, RZ, 0x1f, R13 ;  /* 0x0000001fff087819 */ /* 0x000fc4000001140d */
[----:B------:R-:W-:Y:S01]  /*11850*/  IADD3 R20, P5, PT, R13, R0, RZ ;  /* 0x000000000d147210 */ /* 0x000fe20007fbe0ff */
[----:B------:R-:W-:Y:S01]  /*11860*/  IMAD.X R15, R22, 0x1, R3, P2 ;  /* 0x00000001160f7824 */ /* 0x000fe200010e0603 */
[----:B------:R-:W-:Y:S02]  /*11870*/  ISETP.GE.AND P2, PT, R23, UR7, PT ;  /* 0x0000000717007c0c */ /* 0x000fe4000bf46270 */
[----:B0-----:R-:W-:Y:S01]  /*11880*/  PRMT R25, R9, 0x7770, RZ ;  /* 0x0000777009197816 */ /* 0x001fe200000000ff */
[----:B------:R-:W-:Y:S01]  /*11890*/  IMAD.X R21, R8, 0x1, R2, P5 ;  /* 0x0000000108157824 */ /* 0x000fe200028e0602 */
[----:B------:R-:W-:Y:S01]  /*118a0*/  ISETP.LT.AND P5, PT, R26, UR6, !P3 ;  /* 0x000000061a007c0c */ /* 0x000fe2000dfa1270 */
[C---:B------:R-:W-:Y:S01]  /*118b0*/  VIADD R23, R13.reuse, UR9 ;  /* 0x000000090d177c36 */ /* 0x040fe20008000000 */
[----:B------:R0:W-:Y:S01]  /*118c0*/  @P4 STG.E.U8 desc[UR22][R14.64], R29 ;  /* 0x0000001d0e004986 */ /* 0x0001e2000c101116 */
[----:B------:R-:W-:-:S03]  /*118d0*/  IADD3 R16, P3, PT, R13, R12, RZ ;  /* 0x0000000c0d107210 */ /* 0x000fc60007f7e0ff */
[----:B------:R2:W-:Y:S01]  /*118e0*/  @P6 STG.E.U8 desc[UR22][R20.64], R25 ;  /* 0x0000001914006986 */ /* 0x0005e2000c101116 */
[----:B------:R-:W-:Y:S01]  /*118f0*/  ISETP.LT.AND P6, PT, R40, UR6, !P0 ;  /* 0x0000000628007c0c */ /* 0x000fe2000c7c1270 */
[----:B------:R-:W-:Y:S01]  /*11900*/  VIADD R13, R41, 0x8 ;  /* 0x00000008290d7836 */ /* 0x000fe20000000000 */
[----:B------:R-:W-:Y:S02]  /*11910*/  SHF.R.S32.HI R4, RZ, 0x1f, R23 ;  /* 0x0000001fff047819 */ /* 0x000fe40000011417 */
[----:B-1----:R-:W-:Y:S01]  /*11920*/  IADD3 R18, P4, PT, R23, R0, RZ ;  /* 0x0000000017127210 */ /* 0x002fe20007f9e0ff */
[----:B------:R-:W-:Y:S01]  /*11930*/  IMAD.X R17, R8, 0x1, R3, P3 ;  /* 0x0000000108117824 */ /* 0x000fe200018e0603 */
[----:B0-----:R-:W-:-:S03]  /*11940*/  PRMT R29, R5, 0x7770, RZ ;  /* 0x00007770051d7816 */ /* 0x001fc600000000ff */
[----:B------:R-:W-:Y:S01]  /*11950*/  IMAD.X R19, R4, 0x1, R2, P4 ;  /* 0x0000000104137824 */ /* 0x000fe200020e0602 */
[----:B------:R-:W-:Y:S02]  /*11960*/  ISETP.GE.AND P3, PT, R13, UR7, PT ;  /* 0x000000070d007c0c */ /* 0x000fe4000bf66270 */
[----:B------:R-:W-:Y:S02]  /*11970*/  ISETP.LT.AND P4, PT, R26, UR6, !P0 ;  /* 0x000000061a007c0c */ /* 0x000fe4000c781270 */
[----:B------:R-:W-:Y:S02]  /*11980*/  PRMT R13, R9, 0x7771, RZ ;  /* 0x00007771090d7816 */ /* 0x000fe400000000ff */
[C---:B------:R-:W-:Y:S01]  /*11990*/  IADD3 R14, P0, PT, R23.reuse, R12, RZ ;  /* 0x0000000c170e7210 */ /* 0x040fe20007f1e0ff */
[----:B------:R-:W-:Y:S01]  /*119a0*/  VIADD R23, R23, UR9 ;  /* 0x0000000917177c36 */ /* 0x000fe20008000000 */
[----:B------:R-:W-:Y:S01]  /*119b0*/  @P5 STG.E.U8 desc[UR22][R16.64], R29 ;  /* 0x0000001d10005986 */ /* 0x000fe2000c101116 */
[----:B------:R-:W-:-:S02]  /*119c0*/  ISETP.LT.AND P5, PT, R40, UR6, !P1 ;  /* 0x0000000628007c0c */ /* 0x000fc4000cfa1270 */
[----:B------:R-:W-:Y:S01]  /*119d0*/  IMAD.X R15, R4, 0x1, R3, P0 ;  /* 0x00000001040f7824 */ /* 0x000fe200000e0603 */
[----:B------:R0:W-:Y:S01]  /*119e0*/  @P6 STG.E.U8 desc[UR22][R18.64], R13 ;  /* 0x0000000d12006986 */ /* 0x0001e2000c101116 */
[----:B------:R-:W-:Y:S02]  /*119f0*/  SHF.R.S32.HI R4, RZ, 0x1f, R23 ;  /* 0x0000001fff047819 */ /* 0x000fe40000011417 */
[----:B--2---:R-:W-:Y:S02]  /*11a00*/  IADD3 R20, P6, PT, R23, R0, RZ ;  /* 0x0000000017147210 */ /* 0x004fe40007fde0ff */
[----:B------:R-:W-:Y:S02]  /*11a10*/  PRMT R27, R5, 0x7771, RZ ;  /* 0x00007771051b7816 */ /* 0x000fe400000000ff */
[----:B------:R-:W-:Y:S01]  /*11a20*/  PRMT R25, R9, 0x7772, RZ ;  /* 0x0000777209197816 */ /* 0x000fe200000000ff */
[----:B------:R-:W-:Y:S01]  /*11a30*/  IMAD.X R21, R4, 0x1, R2, P6 ;  /* 0x0000000104157824 */ /* 0x000fe200030e0602 */
[----:B------:R-:W-:Y:S01]  /*11a40*/  ISETP.LT.AND P1, PT, R26, UR6, !P1 ;  /* 0x000000061a007c0c */ /* 0x000fe2000cf21270 */
[----:B0-----:R-:W-:Y:S01]  /*11a50*/  VIADD R13, R23, UR9 ;  /* 0x00000009170d7c36 */ /* 0x001fe20008000000 */
[----:B------:R-:W-:Y:S01]  /*11a60*/  ISETP.LT.AND P6, PT, R40, UR6, !P2 ;  /* 0x0000000628007c0c */ /* 0x000fe2000d7c1270 */
[----:B------:R0:W-:Y:S01]  /*11a70*/  @P4 STG.E.U8 desc[UR22][R14.64], R27 ;  /* 0x0000001b0e004986 */ /* 0x0001e2000c101116 */
[----:B------:R-:W-:Y:S01]  /*11a80*/  VIADD R8, R41, 0x9 ;  /* 0x0000000929087836 */ /* 0x000fe20000000000 */
[----:B------:R-:W-:-:S02]  /*11a90*/  IADD3 R16, P4, PT, R23, R12, RZ ;  /* 0x0000000c17107210 */ /* 0x000fc40007f9e0ff */
[----:B------:R1:W-:Y:S01]  /*11aa0*/  @P5 STG.E.U8 desc[UR22][R20.64], R25 ;  /* 0x0000001914005986 */ /* 0x0003e2000c101116 */
[----:B------:R-:W-:Y:S02]  /*11ab0*/  SHF.R.S32.HI R22, RZ, 0x1f, R13 ;  /* 0x0000001fff167819 */ /* 0x000fe4000001140d */
[----:B------:R-:W-:Y:S01]  /*11ac0*/  IADD3 R18, P5, PT, R13, R0, RZ ;  /* 0x000000000d127210 */ /* 0x000fe20007fbe0ff */
[----:B------:R-:W-:Y:S01]  /*11ad0*/  IMAD.X R17, R4, 0x1, R3, P4 ;  /* 0x0000000104117824 */ /* 0x000fe200020e0603 */
[----:B------:R-:W-:Y:S01]  /*11ae0*/  ISETP.GE.AND P0, PT, R8, UR7, PT ;  /* 0x0000000708007c0c */ /* 0x000fe2000bf06270 */
[----:B------:R-:W-:Y:S01]  /*11af0*/  VIADD R8, R41, 0xa ;  /* 0x0000000a29087836 */ /* 0x000fe20000000000 */
[----:B------:R-:W-:Y:S01]  /*11b00*/  PRMT R23, R9, 0x7773, RZ ;  /* 0x0000777309177816 */ /* 0x000fe200000000ff */
[----:B------:R-:W-:Y:S01]  /*11b10*/  IMAD.X R19, R22, 0x1, R2, P5 ;  /* 0x0000000116137824 */ /* 0x000fe200028e0602 */
[----:B0-----:R-:W-:Y:S01]  /*11b20*/  PRMT R27, R5, 0x7772, RZ ;  /* 0x00007772051b7816 */ /* 0x001fe200000000ff */
[----:B------:R-:W-:Y:S01]  /*11b30*/  VIADD R15, R13, UR9 ;  /* 0x000000090d0f7c36 */ /* 0x000fe20008000000 */
[----:B------:R-:W-:-:S02]  /*11b40*/  ISETP.LT.AND P5, PT, R26, UR6, !P2 ;  /* 0x000000061a007c0c */ /* 0x000fc4000d7a1270 */
[----:B------:R-:W-:Y:S01]  /*11b50*/  ISETP.GE.AND P4, PT, R8, UR7, PT ;  /* 0x0000000708007c0c */ /* 0x000fe2000bf86270 */
[----:B------:R-:W-:Y:S01]  /*11b60*/  @P1 STG.E.U8 desc[UR22][R16.64], R27 ;  /* 0x0000001b10001986 */ /* 0x000fe2000c101116 */
[----:B------:R-:W-:Y:S02]  /*11b70*/  IADD3 R8, P2, PT, R13, R12, RZ ;  /* 0x0000000c0d087210 */ /* 0x000fe40007f5e0ff */
[----:B-1----:R-:W-:Y:S01]  /*11b80*/  SHF.R.S32.HI R20, RZ, 0x1f, R15 ;  /* 0x0000001fff147819 */ /* 0x002fe2000001140f */
[----:B------:R0:W-:Y:S01]  /*11b90*/  @P6 STG.E.U8 desc[UR22][R18.64], R23 ;  /* 0x0000001712006986 */ /* 0x0001e2000c101116 */
[----:B------:R-:W-:Y:S02]  /*11ba0*/  ISETP.LT.AND P6, PT, R40, UR6, !P3 ;  /* 0x0000000628007c0c */ /* 0x000fe4000dfc1270 */
[----:B------:R-:W-:Y:S01]  /*11bb0*/  IADD3 R4, P1, PT, R15, R0, RZ ;  /* 0x000000000f047210 */ /* 0x000fe20007f3e0ff */
[----:B------:R-:W-:Y:S01]  /*11bc0*/  VIADD R13, R41, 0xb ;  /* 0x0000000b290d7836 */ /* 0x000fe20000000000 */
[----:B------:R-:W-:Y:S01]  /*11bd0*/  PRMT R25, R5, 0x7773, RZ ;  /* 0x0000777305197816 */ /* 0x000fe200000000ff */
[----:B------:R-:W-:-:S02]  /*11be0*/  IMAD.X R9, R22, 0x1, R3, P2 ;  /* 0x0000000116097824 */ /* 0x000fc400010e0603 */
[----:B------:R-:W-:Y:S01]  /*11bf0*/  IMAD.X R5, R20, 0x1, R2, P1 ;  /* 0x0000000114057824 */ /* 0x000fe200008e0602 */
[----:B------:R-:W-:Y:S02]  /*11c00*/  ISETP.LT.AND P1, PT, R26, UR6, !P3 ;  /* 0x000000061a007c0c */ /* 0x000fe4000df21270 */
[----:B------:R-:W-:Y:S01]  /*11c10*/  ISETP.GE.AND P2, PT, R13, UR7, PT ;  /* 0x000000070d007c0c */ /* 0x000fe2000bf46270 */
[C---:B------:R-:W-:Y:S01]  /*11c20*/  VIADD R13, R15.reuse, UR9 ;  /* 0x000000090f0d7c36 */ /* 0x040fe20008000000 */
[----:B0-----:R-:W-:Y:S01]  /*11c30*/  PRMT R19, R10, 0x7770, RZ ;  /* 0x000077700a137816 */ /* 0x001fe200000000ff */
[----:B------:R-:W-:Y:S01]  /*11c40*/  @P5 STG.E.U8 desc[UR22][R8.64], R25 ;  /* 0x0000001908005986 */ /* 0x000fe2000c101116 */
[----:B------:R-:W-:Y:S02]  /*11c50*/  IADD3 R14, P3, PT, R15, R12, RZ ;  /* 0x0000000c0f0e7210 */ /* 0x000fe40007f7e0ff */
[----:B------:R-:W-:Y:S01]  /*11c60*/  ISETP.LT.AND P5, PT, R40, UR6, !P0 ;  /* 0x0000000628007c0c */ /* 0x000fe2000c7a1270 */
[----:B------:R0:W-:Y:S01]  /*11c70*/  @P6 STG.E.U8 desc[UR22][R4.64], R19 ;  /* 0x0000001304006986 */ /* 0x0001e2000c101116 */
[----:B------:R-:W-:Y:S01]  /*11c80*/  VIADD R17, R41, 0xc ;  /* 0x0000000c29117836 */ /* 0x000fe20000000000 */
[----:B------:R-:W-:Y:S01]  /*11c90*/  PRMT R21, R6, 0x7770, RZ ;  /* 0x0000777006157816 */ /* 0x000fe200000000ff */
[----:B------:R-:W-:Y:S01]  /*11ca0*/  IMAD.X R15, R20, 0x1, R3, P3 ;  /* 0x00000001140f7824 */ /* 0x000fe200018e0603 */
[----:B------:R-:W-:-:S02]  /*11cb0*/  SHF.R.S32.HI R18, RZ, 0x1f, R13 ;  /* 0x0000001fff127819 */ /* 0x000fc4000001140d */
[----:B------:R-:W-:Y:S02]  /*11cc0*/  IADD3 R16, P6, PT, R13, R0, RZ ;  /* 0x000000000d107210 */ /* 0x000fe40007fde0ff */
[----:B------:R-:W-:Y:S01]  /*11cd0*/  ISETP.GE.AND P3, PT, R17, UR7, PT ;  /* 0x0000000711007c0c */ /* 0x000fe2000bf66270 */
[----:B------:R1:W-:Y:S01]  /*11ce0*/  @P1 STG.E.U8 desc[UR22][R14.64], R21 ;  /* 0x000000150e001986 */ /* 0x0003e2000c101116 */
[----:B------:R-:W-:Y:S01]  /*11cf0*/  PRMT R23, R10, 0x7771, RZ ;  /* 0x000077710a177816 */ /* 0x000fe200000000ff */
[----:B------:R-:W-:Y:S01]  /*11d00*/  IMAD.X R17, R18, 0x1, R2, P6 ;  /* 0x0000000112117824 */ /* 0x000fe200030e0602 */
[----:B------:R-:W-:Y:S01]  /*11d10*/  ISETP.LT.AND P1, PT, R26, UR6, !P0 ;  /* 0x000000061a007c0c */ /* 0x000fe2000c721270 */
[C---:B0-----:R-:W-:Y:S01]  /*11d20*/  VIADD R19, R13.reuse, UR9 ;  /* 0x000000090d137c36 */ /* 0x041fe20008000000 */
[----:B------:R-:W-:Y:S02]  /*11d30*/  ISETP.LT.AND P6, PT, R40, UR6, !P4 ;  /* 0x0000000628007c0c */ /* 0x000fe4000e7c1270 */
[----:B------:R-:W-:Y:S01]  /*11d40*/  IADD3 R4, P0, PT, R13, R12, RZ ;  /* 0x0000000c0d047210 */ /* 0x000fe20007f1e0ff */
[----:B------:R0:W-:Y:S01]  /*11d50*/  @P5 STG.E.U8 desc[UR22][R16.64], R23 ;  /* 0x0000001710005986 */ /* 0x0001e2000c101116 */
[----:B------:R-:W-:Y:S01]  /*11d60*/  SHF.R.S32.HI R20, RZ, 0x1f, R19 ;  /* 0x0000001fff147819 */ /* 0x000fe20000011413 */
[----:B------:R-:W-:Y:S01]  /*11d70*/  VIADD R13, R41, 0xd ;  /* 0x0000000d290d7836 */ /* 0x000fe20000000000 */
[----:B------:R-:W-:Y:S01]  /*11d80*/  IADD3 R8, P5, PT, R19, R0, RZ ;  /* 0x0000000013087210 */ /* 0x000fe20007fbe0ff */
[----:B------:R-:W-:Y:S01]  /*11d90*/  IMAD.X R5, R18, 0x1, R3, P0 ;  /* 0x0000000112057824 */ /* 0x000fe200000e0603 */
[----:B------:R-:W-:-:S02]  /*11da0*/  PRMT R25, R6, 0x7771, RZ ;  /* 0x0000777106197816 */ /* 0x000fc400000000ff */
[----:B-1----:R-:W-:Y:S01]  /*11db0*/  PRMT R21, R10, 0x7772, RZ ;  /* 0x000077720a157816 */ /* 0x002fe200000000ff */
[----:B------:R-:W-:Y:S01]  /*11dc0*/  IMAD.X R9, R20, 0x1, R2, P5 ;  /* 0x0000000114097824 */ /* 0x000fe200028e0602 */
[----:B------:R-:W-:Y:S01]  /*11dd0*/  ISETP.GE.AND P0, PT, R13, UR7, PT ;  /* 0x000000070d007c0c */ /* 0x000fe2000bf06270 */
[C---:B------:R-:W-:Y:S01]  /*11de0*/  VIADD R13, R19.reuse, UR9 ;  /* 0x00000009130d7c36 */ /* 0x040fe20008000000 */
[----:B------:R-:W-:Y:S01]  /*11df0*/  ISETP.LT.AND P4, PT, R26, UR6, !P4 ;  /* 0x000000061a007c0c */ /* 0x000fe2000e781270 */
[----:B------:R1:W-:Y:S01]  /*11e00*/  @P1 STG.E.U8 desc[UR22][R4.64], R25 ;  /* 0x0000001904001986 */ /* 0x0003e2000c101116 */
[----:B------:R-:W-:Y:S01]  /*11e10*/  IADD3 R14, P1, PT, R19, R12, RZ ;  /* 0x0000000c130e7210 */ /* 0x000fe20007f3e0ff */
[----:B0-----:R-:W-:Y:S01]  /*11e20*/  VIADD R17, R41, 0xe ;  /* 0x0000000e29117836 */ /* 0x001fe20000000000 */
[----:B------:R-:W-:Y:S01]  /*11e30*/  ISETP.LT.AND P5, PT, R40, UR6, !P2 ;  /* 0x0000000628007c0c */ /* 0x000fe2000d7a1270 */
[----:B------:R0:W-:Y:S01]  /*11e40*/  @P6 STG.E.U8 desc[UR22][R8.64], R21 ;  /* 0x0000001508006986 */ /* 0x0001e2000c101116 */
[----:B------:R-:W-:-:S02]  /*11e50*/  SHF.R.S32.HI R18, RZ, 0x1f, R13 ;  /* 0x0000001fff127819 */ /* 0x000fc4000001140d */
[----:B------:R-:W-:Y:S01]  /*11e60*/  IADD3 R16, P6, PT, R13, R0, RZ ;  /* 0x000000000d107210 */ /* 0x000fe20007fde0ff */
[----:B------:R-:W-:Y:S01]  /*11e70*/  IMAD.X R15, R20, 0x1, R3, P1 ;  /* 0x00000001140f7824 */ /* 0x000fe200008e0603 */
[----:B------:R-:W-:Y:S02]  /*11e80*/  PRMT R23, R6, 0x7772, RZ ;  /* 0x0000777206177816 */ /* 0x000fe400000000ff */
[----:B------:R-:W-:Y:S01]  /*11e90*/  ISETP.GE.AND P1, PT, R17, UR7, PT ;  /* 0x0000000711007c0c */ /* 0x000fe2000bf26270 */
[----:B------:R-:W-:Y:S01]  /*11ea0*/  IMAD.X R17, R18, 0x1, R2, P6 ;  /* 0x0000000112117824 */ /* 0x000fe200030e0602 */
[----:B------:R-:W-:Y:S02]  /*11eb0*/  PRMT R19, R10, 0x7773, RZ ;  /* 0x000077730a137816 */ /* 0x000fe400000000ff */
[C---:B-1----:R-:W-:Y:S01]  /*11ec0*/  IADD3 R4, P6, PT, R13.reuse, R12, RZ ;  /* 0x0000000c0d047210 */ /* 0x042fe20007fde0ff */
[----:B------:R-:W-:Y:S01]  /*11ed0*/  VIADD R13, R13, UR9 ;  /* 0x000000090d0d7c36 */ /* 0x000fe20008000000 */
[----:B------:R-:W-:Y:S01]  /*11ee0*/  ISETP.LT.AND P2, PT, R26, UR6, !P2 ;  /* 0x000000061a007c0c */ /* 0x000fe2000d741270 */
[----:B------:R1:W-:Y:S01]  /*11ef0*/  @P4 STG.E.U8 desc[UR22][R14.64], R23 ;  /* 0x000000170e004986 */ /* 0x0003e2000c101116 */
[----:B------:R-:W-:-:S02]  /*11f00*/  ISETP.LT.AND P4, PT, R40, UR6, !P3 ;  /* 0x0000000628007c0c */ /* 0x000fc4000df81270 */
[----:B------:R-:W-:Y:S01]  /*11f10*/  ISETP.LT.AND P3, PT, R26, UR6, !P3 ;  /* 0x000000061a007c0c */ /* 0x000fe2000df61270 */
[----:B------:R2:W-:Y:S01]  /*11f20*/  @P5 STG.E.U8 desc[UR22][R16.64], R19 ;  /* 0x0000001310005986 */ /* 0x0005e2000c101116 */
[----:B------:R-:W-:Y:S01]  /*11f30*/  PRMT R25, R6, 0x7773, RZ ;  /* 0x0000777306197816 */ /* 0x000fe200000000ff */
[----:B------:R-:W-:Y:S01]  /*11f40*/  IMAD.X R5, R18, 0x1, R3, P6 ;  /* 0x0000000112057824 */ /* 0x000fe200030e0603 */
[----:B------:R-:W-:Y:S02]  /*11f50*/  SHF.R.S32.HI R6, RZ, 0x1f, R13 ;  /* 0x0000001fff067819 */ /* 0x000fe4000001140d */
[C---:B0-----:R-:W-:Y:S02]  /*11f60*/  IADD3 R8, P5, PT, R13.reuse, R0, RZ ;  /* 0x000000000d087210 */ /* 0x041fe40007fbe0ff */
[----:B-1----:R-:W-:-:S03]  /*11f70*/  IADD3 R14, P6, PT, R13, R12, RZ ;  /* 0x0000000c0d0e7210 */ /* 0x002fc60007fde0ff */
[C---:B------:R-:W-:Y:S01]  /*11f80*/  IMAD.X R9, R6.reuse, 0x1, R2, P5 ;  /* 0x0000000106097824 */ /* 0x040fe200028e0602 */
[----:B------:R-:W-:Y:S01]  /*11f90*/  PRMT R21, R11, 0x7770, RZ ;  /* 0x000077700b157816 */ /* 0x000fe200000000ff */
[----:B------:R-:W-:Y:S01]  /*11fa0*/  VIADD R13, R13, UR9 ;  /* 0x000000090d0d7c36 */ /* 0x000fe20008000000 */
[----:B------:R-:W-:Y:S01]  /*11fb0*/  PRMT R23, R7, 0x7770, RZ ;  /* 0x0000777007177816 */ /* 0x000fe200000000ff */
[----:B------:R-:W-:Y:S01]  /*11fc0*/  IMAD.X R15, R6, 0x1, R3, P6 ;  /* 0x00000001060f7824 */ /* 0x000fe200030e0603 */
[----:B------:R0:W-:Y:S01]  /*11fd0*/  @P2 STG.E.U8 desc[UR22][R4.64], R25 ;  /* 0x0000001904002986 */ /* 0x0001e2000c101116 */
[----:B------:R-:W-:Y:S01]  /*11fe0*/  VIADD R10, R41, 0xf ;  /* 0x0000000f290a7836 */ /* 0x000fe20000000000 */
[----:B------:R-:W-:Y:S02]  /*11ff0*/  SHF.R.S32.HI R6, RZ, 0x1f, R13 ;  /* 0x0000001fff067819 */ /* 0x000fe4000001140d */
[----:B------:R1:W-:Y:S01]  /*12000*/  @P4 STG.E.U8 desc[UR22][R8.64], R21 ;  /* 0x0000001508004986 */ /* 0x0003e2000c101116 */
[----:B--2---:R-:W-:-:S03]  /*12010*/  VIADD R19, R13, UR9 ;  /* 0x000000090d137c36 */ /* 0x004fc60008000000 */
[----:B------:R2:W-:Y:S01]  /*12020*/  @P3 STG.E.U8 desc[UR22][R14.64], R23 ;  /* 0x000000170e003986 */ /* 0x0005e2000c101116 */
[C---:B0-----:R-:W-:Y:S02]  /*12030*/  IADD3 R4, P3, PT, R13.reuse, R0, RZ ;  /* 0x000000000d047210 */ /* 0x041fe40007f7e0ff */
[----:B------:R-:W-:Y:S02]  /*12040*/  ISETP.GE.AND P2, PT, R10, UR7, PT ;  /* 0x000000070a007c0c */ /* 0x000fe4000bf46270 */
[----:B------:R-:W-:Y:S01]  /*12050*/  IADD3 R16, P4, PT, R13, R12, RZ ;  /* 0x0000000c0d107210 */ /* 0x000fe20007f9e0ff */
[C---:B------:R-:W-:Y:S01]  /*12060*/  IMAD.X R5, R6.reuse, 0x1, R2, P3 ;  /* 0x0000000106057824 */ /* 0x040fe200018e0602 */
[----:B------:R-:W-:Y:S01]  /*12070*/  SHF.R.S32.HI R10, RZ, 0x1f, R19 ;  /* 0x0000001fff0a7819 */ /* 0x000fe20000011413 */
[C---:B------:R-:W-:Y:S01]  /*12080*/  VIADD R13, R19.reuse, UR9 ;  /* 0x00000009130d7c36 */ /* 0x040fe20008000000 */
[C---:B-1----:R-:W-:Y:S01]  /*12090*/  IADD3 R8, P3, PT, R19.reuse, R0, RZ ;  /* 0x0000000013087210 */ /* 0x042fe20007f7e0ff */
[----:B------:R-:W-:Y:S01]  /*120a0*/  IMAD.X R17, R6, 0x1, R3, P4 ;  /* 0x0000000106117824 */ /* 0x000fe200020e0603 */
[----:B--2---:R-:W-:-:S02]  /*120b0*/  IADD3 R14, P6, PT, R19, R12, RZ ;  /* 0x0000000c130e7210 */ /* 0x004fc40007fde0ff */
[C---:B------:R-:W-:Y:S01]  /*120c0*/  IADD3 R18, P4, PT, R13.reuse, R0, RZ ;  /* 0x000000000d127210 */ /* 0x040fe20007f9e0ff */
[C-C-:B------:R-:W-:Y:S01]  /*120d0*/  IMAD.X R9, R10.reuse, 0x1, R2.reuse, P3 ;  /* 0x000000010a097824 */ /* 0x140fe200018e0602 */
[----:B------:R-:W-:Y:S02]  /*120e0*/  IADD3 R12, P3, PT, R13, R12, RZ ;  /* 0x0000000c0d0c7210 */ /* 0x000fe40007f7e0ff */
[----:B------:R-:W-:Y:S01]  /*120f0*/  SHF.R.S32.HI R13, RZ, 0x1f, R13 ;  /* 0x0000001fff0d7819 */ /* 0x000fe2000001140d */
[----:B------:R-:W-:Y:S01]  /*12100*/  IMAD.X R15, R10, 0x1, R3, P6 ;  /* 0x000000010a0f7824 */ /* 0x000fe200030e0603 */
[----:B------:R-:W-:Y:S02]  /*12110*/  ISETP.LT.AND P5, PT, R40, UR6, !P0 ;  /* 0x0000000628007c0c */ /* 0x000fe4000c7a1270 */
[----:B------:R-:W-:Y:S01]  /*12120*/  ISETP.LT.AND P0, PT, R26, UR6, !P0 ;  /* 0x000000061a007c0c */ /* 0x000fe2000c701270 */
[----:B------:R-:W-:Y:S01]  /*12130*/  IMAD.X R19, R13, 0x1, R2, P4 ;  /* 0x000000010d137824 */ /* 0x000fe200020e0602 */
[----:B------:R-:W-:-:S02]  /*12140*/  ISETP.LT.AND P6, PT, R40, UR6, !P1 ;  /* 0x0000000628007c0c */ /* 0x000fc4000cfc1270 */
[----:B------:R-:W-:Y:S02]  /*12150*/  ISETP.LT.AND P1, PT, R26, UR6, !P1 ;  /* 0x000000061a007c0c */ /* 0x000fe4000cf21270 */
[----:B------:R-:W-:Y:S01]  /*12160*/  ISETP.LT.AND P4, PT, R40, UR6, !P2 ;  /* 0x0000000628007c0c */ /* 0x000fe2000d781270 */
[----:B------:R-:W-:Y:S01]  /*12170*/  IMAD.X R13, R13, 0x1, R3, P3 ;  /* 0x000000010d0d7824 */ /* 0x000fe200018e0603 */
[----:B------:R-:W-:Y:S02]  /*12180*/  ISETP.LT.AND P2, PT, R26, UR6, !P2 ;  /* 0x000000061a007c0c */ /* 0x000fe4000d741270 */
[C---:B------:R-:W-:Y:S02]  /*12190*/  PRMT R3, R11.reuse, 0x7773, RZ ;  /* 0x000077730b037816 */ /* 0x040fe400000000ff */
[C---:B------:R-:W-:Y:S02]  /*121a0*/  PRMT R21, R11.reuse, 0x7772, RZ ;  /* 0x000077720b157816 */ /* 0x040fe400000000ff */
[----:B------:R-:W-:-:S02]  /*121b0*/  PRMT R11, R11, 0x7771, RZ ;  /* 0x000077710b0b7816 */ /* 0x000fc400000000ff */
[C---:B------:R-:W-:Y:S02]  /*121c0*/  PRMT R25, R7.reuse, 0x7771, RZ ;  /* 0x0000777107197816 */ /* 0x040fe400000000ff */
[C---:B------:R-:W-:Y:S02]  /*121d0*/  PRMT R23, R7.reuse, 0x7773, RZ ;  /* 0x0000777307177816 */ /* 0x040fe400000000ff */
[----:B------:R-:W-:Y:S01]  /*121e0*/  PRMT R7, R7, 0x7772, RZ ;  /* 0x0000777207077816 */ /* 0x000fe200000000ff */
[----:B------:R0:W-:Y:S04]  /*121f0*/  @P5 STG.E.U8 desc[UR22][R4.64], R11 ;  /* 0x0000000b04005986 */ /* 0x0001e8000c101116 */
[----:B------:R0:W-:Y:S04]  /*12200*/  @P0 STG.E.U8 desc[UR22][R16.64], R25 ;  /* 0x0000001910000986 */ /* 0x0001e8000c101116 */
[----:B------:R0:W-:Y:S04]  /*12210*/  @P6 STG.E.U8 desc[UR22][R8.64], R21 ;  /* 0x0000001508006986 */ /* 0x0001e8000c101116 */
[----:B------:R0:W-:Y:S04]  /*12220*/  @P1 STG.E.U8 desc[UR22][R14.64], R7 ;  /* 0x000000070e001986 */ /* 0x0001e8000c101116 */
[----:B------:R0:W-:Y:S04]  /*12230*/  @P4 STG.E.U8 desc[UR22][R18.64], R3 ;  /* 0x0000000312004986 */ /* 0x0001e8000c101116 */
[----:B------:R0:W-:Y:S01]  /*12240*/  @P2 STG.E.U8 desc[UR22][R12.64], R23 ;  /* 0x000000170c002986 */ /* 0x0001e2000c101116 */
[----:B------:R-:W-:Y:S06]  /*12250*/  BAR.SYNC.DEFER_BLOCKING 0x0 ;  /* 0x0000000000007b1d */ /* 0x000fec0000010000 */
[----:B------:R-:W-:Y:S05]  /*12260*/  BRA.U UP0, `(.L_x_13) ;  /* 0x0000000100a07547 */ /* 0x000fea000b800000 */
[----:B------:R-:W1:Y:S01]  /*12270*/  S2UR UR5, SR_CgaCtaId ;  /* 0x00000000000579c3 */ /* 0x000e620000008800 */
[----:B------:R-:W-:Y:S01]  /*12280*/  NOP ;  /* 0x0000000000007918 */ /* 0x000fe20000000000 */
[----:B------:R-:W-:Y:S01]  /*12290*/  UMOV UR4, 0x50 ;  /* 0x0000005000047882 */ /* 0x000fe20000000000 */
[----:B------:R-:W-:Y:S02]  /*122a0*/  IMAD.U32 R0, RZ, RZ, UR8 ;  /* 0x00000008ff007e24 */ /* 0x000fe4000f8e00ff */
[----:B0-----:R-:W-:Y:S02]  /*122b0*/  IMAD.MOV.U32 R3, RZ, RZ, 0x3 ;  /* 0x00000003ff037424 */ /* 0x001fe400078e00ff */
[----:B------:R-:W-:Y:S01]  /*122c0*/  IMAD.MOV.U32 R7, RZ, RZ, 0x1 ;  /* 0x00000001ff077424 */ /* 0x000fe200078e00ff */
[----:B------:R-:W-:-:S04]  /*122d0*/  LOP3.LUT R0, R0, 0xffff, RZ, 0xc0, !PT ;  /* 0x0000ffff00007812 */ /* 0x000fc800078ec0ff */
[----:B------:R-:W-:-:S05]  /*122e0*/  SHF.R.U32.HI R0, RZ, 0x5, R0 ;  /* 0x00000005ff007819 */ /* 0x000fca0000011600 */
[----:B------:R-:W-:Y:S01]  /*122f0*/  VIADD R2, R0, 0x10 ;  /* 0x0000001000027836 */ /* 0x000fe20000000000 */
[----:B------:R-:W-:Y:S01]  /*12300*/  SHF.L.U32 R0, R3, R0, RZ ;  /* 0x0000000003007219 */ /* 0x000fe200000006ff */
[----:B-1----:R-:W-:-:S03]  /*12310*/  ULEA UR6, UR5, UR4, 0x18 ;  /* 0x0000000405067291 */ /* 0x002fc6000f8ec0ff */
[----:B------:R-:W-:-:S04]  /*12320*/  SHF.L.U32 R3, R7, R2, RZ ;  /* 0x0000000207037219 */ /* 0x000fc800000006ff */
[----:B------:R-:W-:Y:S02]  /*12330*/  LOP3.LUT R0, R3, R0, RZ, 0xfc, !PT ;  /* 0x0000000003007212 */ /* 0x000fe400078efcff */
[----:B------:R-:W0:Y:S02]  /*12340*/  LDS R5, [UR6] ;  /* 0x00000006ff057984 */ /* 0x000e240008000800 */
[C---:B------:R-:W-:Y:S02]  /*12350*/  LOP3.LUT R2, R0.reuse, 0xffff, RZ, 0xc0, !PT ;  /* 0x0000ffff00027812 */ /* 0x040fe400078ec0ff */
[----:B0-----:R-:W-:-:S04]  /*12360*/  LOP3.LUT R3, R0, 0xffff, R5, 0x80, !PT ;  /* 0x0000ffff00037812 */ /* 0x001fc800078e8005 */
[----:B------:R-:W-:-:S13]  /*12370*/  ISETP.NE.AND P0, PT, R3, R2, PT ;  /* 0x000000020300720c */ /* 0x000fda0003f05270 */
[----:B------:R-:W-:Y:S05]  /*12380*/  @P0 BRA `(.L_x_14) ;  /* 0x0000000000500947 */ /* 0x000fea0003800000 */
[----:B------:R-:W-:Y:S02]  /*12390*/  SHF.R.U32.HI R5, RZ, 0x10, R5 ;  /* 0x00000010ff057819 */ /* 0x000fe40000011605 */
[----:B------:R-:W-:-:S04]  /*123a0*/  SHF.R.U32.HI R2, RZ, 0x10, R0 ;  /* 0x00000010ff027819 */ /* 0x000fc80000011600 */
[----:B------:R-:W-:-:S04]  /*123b0*/  LOP3.LUT R5, R5, R2, RZ, 0xc0, !PT ;  /* 0x0000000205057212 */ /* 0x000fc800078ec0ff */
[----:B------:R-:W-:-:S13]  /*123c0*/  ISETP.NE.AND P0, PT, R5, R2, PT ;  /* 0x000000020500720c */ /* 0x000fda0003f05270 */
[----:B------:R-:W-:Y:S05]  /*123d0*/  @P0 BRA `(.L_x_15) ;  /* 0x0000000000300947 */ /* 0x000fea0003800000 */
[----:B------:R-:W-:Y:S01]  /*123e0*/  R2UR UR4, R0 ;  /* 0x00000000000472ca */ /* 0x000fe200000e0000 */
[----:B------:R-:W-:Y:S01]  /*123f0*/  VOTEU.ANY UR5, UPT, PT ;  /* 0x0000000000057886 */ /* 0x000fe200038e0100 */
[----:B------:R-:W0:Y:S01]  /*12400*/  S2R R0, SR_LANEID ;  /* 0x0000000000007919 */ /* 0x000e220000000000 */
[----:B------:R-:W-:-:S10]  /*12410*/  UFLO.U32 UR5, UR5 ;  /* 0x00000005000572bd */ /* 0x000fd400080e0000 */
[----:B------:R-:W-:-:S06]  /*12420*/  ULOP3.LUT UR4, URZ, UR4, URZ, 0x33, !UPT ;  /* 0x00000004ff047292 */ /* 0x000fcc000f8e33ff */
[----:B------:R-:W-:-:S04]  /*12430*/  IMAD.U32 R2, RZ, RZ, UR4 ;  /* 0x00000004ff027e24 */ /* 0x000fc8000f8e00ff */
[----:B------:R-:W1:Y:S02]  /*12440*/  REDUX UR7, R2 ;  /* 0x00000000020773c4 */ /* 0x000e640000000000 */
[----:B------:R2:W-:Y:S01]  /*12450*/  UTCATOMSWS.AND URZ, UR4 ;  /* 0x0000000400ff79e3 */ /* 0x0005e20008000000 */
[----:B0-----:R-:W-:Y:S01]  /*12460*/  ISETP.EQ.U32.AND P0, PT, R0, UR5, PT ;  /* 0x0000000500007c0c */ /* 0x001fe2000bf02070 */
[----:B-1----:R-:W-:-:S12]  /*12470*/  IMAD.U32 R0, RZ, RZ, UR7 ;  /* 0x00000007ff007e24 */ /* 0x002fd8000f8e00ff */
[----:B------:R2:W-:Y:S01]  /*12480*/  @P0 ATOMS.AND RZ, [UR6], R0 ;  /* 0x00000000ffff098c */ /* 0x0005e2000a800006 */
[----:B------:R-:W-:Y:S05]  /*12490*/  BRA `(.L_x_13) ;  /* 0x0000000000147947 */ /* 0x000fea0003800000 */
.L_x_15:
[----:B------:R-:W-:-:S07]  /*124a0*/  MOV R2, 0x124c0 ;  /* 0x000124c000027802 */ /* 0x000fce0000000f00 */
[----:B------:R-:W-:Y:S05]  /*124b0*/  CALL.REL.NOINC `($__internal_0_$__cuda_sm10x_tcgen05_guardrail_trap_col_being_dealloced_not_returned_by_alloc) ;  /* 0x00000000002c7944 */ /* 0x000fea0003c00000 */
[----:B------:R-:W-:Y:S05]  /*124c0*/  BRA `(.L_x_13) ;  /* 0x0000000000087947 */ /* 0x000fea0003800000 */
.L_x_14:
[----:B------:R-:W-:-:S07]  /*124d0*/  MOV R2, 0x124f0 ;  /* 0x000124f000027802 */ /* 0x000fce0000000f00 */
[----:B------:R-:W-:Y:S05]  /*124e0*/  CALL.REL.NOINC `($__internal_2_$__cuda_sm10x_tcgen05_guardrail_trap_unallocated_columns_being_dealloced) ;  /* 0x0000000000387944 */ /* 0x000fea0003c00000 */
.L_x_13:
[----:B------:R-:W-:Y:S01]  /*124f0*/  NOP ;  /* 0x0000000000007918 */ /* 0x000fe20000000000 */
[----:B--2---:R-:W-:Y:S05]  /*12500*/  EXIT ;  /* 0x000000000000794d */ /* 0x004fea0003800000 */
.L_x_8:
[----:B------:R-:W1:Y:S02]  /*12510*/  SYNCS.PHASECHK.TRANS64.TRYWAIT P2, [UR13], R30 ;  /* 0x0000001eff0075a7 */ /* 0x000e64000804110d */
[----:B-1----:R-:W-:Y:S05]  /*12520*/  @!P2 BRA `(.L_x_8) ;  /* 0xfffffffc00f8a947 */ /* 0x002fea000383ffff */
[----:B------:R-:W-:Y:S05]  /*12530*/  BRA `(.L_x_16) ;  /* 0xffffff9400407947 */ /* 0x000fea000383ffff */
.L_x_12:
[----:B------:R-:W0:Y:S02]  /*12540*/  SYNCS.PHASECHK.TRANS64.TRYWAIT P1, [UR13], R0 ;  /* 0x00000000ff0075a7 */ /* 0x000e24000802110d */
[----:B0-----:R-:W-:Y:S05]  /*12550*/  @!P1 BRA `(.L_x_12) ;  /* 0xfffffffc00f89947 */ /* 0x001fea000383ffff */
[----:B------:R-:W-:Y:S05]  /*12560*/  BRA `(.L_x_11) ;  /* 0xffffffec00047947 */ /* 0x000fea000383ffff */
        .weak           $__internal_0_$__cuda_sm10x_tcgen05_guardrail_trap_col_being_dealloced_not_returned_by_alloc
        .type           $__internal_0_$__cuda_sm10x_tcgen05_guardrail_trap_col_being_dealloced_not_returned_by_alloc,@function
        .size           $__internal_0_$__cuda_sm10x_tcgen05_guardrail_trap_col_being_dealloced_not_returned_by_alloc,($__internal_1_$__cuda_sm10x_tcgen05_guardrail_trap_phase_invalid_during_alloc - $__internal_0_$__cuda_sm10x_tcgen05_guardrail_trap_col_being_dealloced_not_returned_by_alloc)
$__internal_0_$__cuda_sm10x_tcgen05_guardrail_trap_col_being_dealloced_not_returned_by_alloc:
[----:B------:R-:W-:Y:S05]  /*12570*/  BPT.TRAP 0x1 ;  /* 0x000000040000795c */ /* 0x000fea0000300000 */
[----:B------:R-:W-:-:S04]  /*12580*/  IMAD.MOV.U32 R3, RZ, RZ, 0x0 ;  /* 0x00000000ff037424 */ /* 0x000fc800078e00ff */
[----:B------:R-:W-:Y:S05]  /*12590*/  RET.REL.NODEC R2 `(matmul_kernel) ;  /* 0xfffffed802987950 */ /* 0x000fea0003c3ffff */
        .weak           $__internal_1_$__cuda_sm10x_tcgen05_guardrail_trap_phase_invalid_during_alloc
        .type           $__internal_1_$__cuda_sm10x_tcgen05_guardrail_trap_phase_invalid_during_alloc,@function
        .size           $__internal_1_$__cuda_sm10x_tcgen05_guardrail_trap_phase_invalid_during_alloc,($__internal_2_$__cuda_sm10x_tcgen05_guardrail_trap_unallocated_columns_being_dealloced - $__internal_1_$__cuda_sm10x_tcgen05_guardrail_trap_phase_invalid_during_alloc)
$__internal_1_$__cuda_sm10x_tcgen05_guardrail_trap_phase_invalid_during_alloc:
[----:B------:R-:W-:Y:S05]  /*125a0*/  BPT.TRAP 0x1 ;  /* 0x000000040000795c */ /* 0x000fea0000300000 */
[----:B------:R-:W-:-:S04]  /*125b0*/  IMAD.MOV.U32 R3, RZ, RZ, 0x0 ;  /* 0x00000000ff037424 */ /* 0x000fc800078e00ff */
[----:B------:R-:W-:Y:S05]  /*125c0*/  RET.REL.NODEC R2 `(matmul_kernel) ;  /* 0xfffffed8028c7950 */ /* 0x000fea0003c3ffff */
        .weak           $__internal_2_$__cuda_sm10x_tcgen05_guardrail_trap_unallocated_columns_being_dealloced
        .type           $__internal_2_$__cuda_sm10x_tcgen05_guardrail_trap_unallocated_columns_being_dealloced,@function
        .size           $__internal_2_$__cuda_sm10x_tcgen05_guardrail_trap_unallocated_columns_being_dealloced,(.L_x_20 - $__internal_2_$__cuda_sm10x_tcgen05_guardrail_trap_unallocated_columns_being_dealloced)
$__internal_2_$__cuda_sm10x_tcgen05_guardrail_trap_unallocated_columns_being_dealloced:
[----:B------:R-:W-:Y:S05]  /*125d0*/  BPT.TRAP 0x1 ;  /* 0x000000040000795c */ /* 0x000fea0000300000 */
[----:B------:R-:W-:-:S04]  /*125e0*/  IMAD.MOV.U32 R3, RZ, RZ, 0x0 ;  /* 0x00000000ff037424 */ /* 0x000fc800078e00ff */
[----:B------:R-:W-:Y:S05]  /*125f0*/  RET.REL.NODEC R2 `(matmul_kernel) ;  /* 0xfffffed802807950 */ /* 0x000fea0003c3ffff */
.L_x_17:
[----:B------:R-:W-:-:S00]  /*12600*/  BRA `(.L_x_17) ;  /* 0xfffffffc00fc7947 */ /* 0x000fc0000383ffff */
[----:B------:R-:W-:-:S00]  /*12610*/  NOP ;  /* 0x0000000000007918 */ /* 0x000fc00000000000 */
        /* <DEDUP_REMOVED lines=14> */
.L_x_20:


//--------------------- .nv.shared.matmul_kernel  --------------------------
	.section	.nv.shared.matmul_kernel,"aw",@nobits
	.sectionflags	@""
	.align	16
	.zero		1024


//--------------------- .nv.shared.reserved.0     --------------------------
	.section	.nv.shared.reserved.0,"aw",@nobits
	.align	8
	.weak		__nv_reservedSMEM_offset_0_alias
	.size		__nv_reservedSMEM_offset_0_alias, 0, 64
	.other		__nv_reservedSMEM_offset_0_alias,@"STO_CUDA_RESERVED_SHARED STV_DEFAULT"
__nv_reservedSMEM_offset_0_alias:
	.zero		0
.nv.shared.reserved.0:
	.zero		64
	.weak		__nv_reservedSMEM_allocation_phase
	.type		__nv_reservedSMEM_allocation_phase,@object
	.size		__nv_reservedSMEM_allocation_phase,(.L_0 - __nv_reservedSMEM_allocation_phase)
__nv_reservedSMEM_allocation_phase:
	.zero		1
.L_0:
	.zero		7
	.weak		__nv_reservedSMEM_devtool_atexit_pc
	.type		__nv_reservedSMEM_devtool_atexit_pc,@object
	.size		__nv_reservedSMEM_devtool_atexit_pc,(__nv_reservedSMEM_allocation_mask - __nv_reservedSMEM_devtool_atexit_pc)
__nv_reservedSMEM_devtool_atexit_pc:
	.zero		8
	.weak		__nv_reservedSMEM_allocation_mask
	.type		__nv_reservedSMEM_allocation_mask,@object
	.size		__nv_reservedSMEM_allocation_mask,(.L_2 - __nv_reservedSMEM_allocation_mask)
__nv_reservedSMEM_allocation_mask:
	.zero		4
.L_2:


//--------------------- .nv.constant0.matmul_kernel --------------------------
	.section	.nv.constant0.matmul_kernel,"a",@progbits
	.sectionflags	@""
	.align	4
.nv.constant0.matmul_kernel:
	.zero		976


//--------------------- SYMBOLS --------------------------

	.type		.nv.reservedSmem.offset0,@object
	.size		.nv.reservedSmem.offset0,0x4
	.type		.nv.reservedSmem.cap,@object
	.size		.nv.reservedSmem.cap,0x4
